	.target	sm_100a

	.elftype	@"ET_EXEC"


//--------------------- .note.nv.tkinfo           --------------------------
	.section	.note.nv.tkinfo,"",@"SHT_NOTE"
	.sectionflags	@"SHF_NOTE_NV_TKINFO"
	.tkinfo
        /*0018*/ 	.word	0x00000002
        /*0030*/ 	.string	""
        /*0030*/ 	.string	"ptxas"
        /*0030*/ 	.string	"Cuda compilation tools, release 13.0, V13.0.88"
        /*0030*/ 	.string	"Build cuda_13.0.r13.0/compiler.36424714_0"
        /*0030*/ 	.string	"-arch sm_100a -m 64 "



//--------------------- .note.nv.cuinfo           --------------------------
	.section	.note.nv.cuinfo,"",@"SHT_NOTE"
	.sectionflags	@"SHF_NOTE_NV_CUINFO"
        /*0018*/ 	.short	0x0002
        /*001a*/ 	.short	0x0064
        /*001c*/ 	.short	0x0082
	.zero		2


//--------------------- .nv.info                  --------------------------
	.section	.nv.info,"",@"SHT_CUDA_INFO"
	.align	4


	//----- nvinfo : EIATTR_REGCOUNT
	.align		4
        /*0000*/ 	.byte	0x04, 0x2f
        /*0002*/ 	.short	(.L_12 - .L_11)
	.align		4
.L_11:
        /*0004*/ 	.word	index@(_ZN7cutlass13device_kernelIN5flash19enable_sm80_to_sm89INS1_16FlashAttnFwdSm80INS1_25CollectiveMainloopFwdSm80ILi4ELi1ELb0EN4cute5tupleIJNS5_1CILi128EEENS7_ILi64EEES8_EEELi128ENS_10bfloat16_tEfNS_4arch4Sm80ELb1ELb0ELb0ELb1ELb0ELb1ELb1ELb0EEENS1_21CollectiveEpilogueFwdINS6_IJS8_S8_S9_EEENS6_IJNS7_ILi1EEESH_SH_EEESB_SD_Li128ELb1ELb1ELb0ELb0EEENS1_19SingleTileSchedulerILb1ELb0ELb1ELi128EEEEEEEEEvNT_6ParamsE)
        /*0008*/ 	.word	0x00000004


	//----- nvinfo : EIATTR_FRAME_SIZE
	.align		4
.L_12:
        /*000c*/ 	.byte	0x04, 0x11
        /*000e*/ 	.short	(.L_14 - .L_13)
	.align		4
.L_13:
        /*0010*/ 	.word	index@(_ZN7cutlass13device_kernelIN5flash19enable_sm80_to_sm89INS1_16FlashAttnFwdSm80INS1_25CollectiveMainloopFwdSm80ILi4ELi1ELb0EN4cute5tupleIJNS5_1CILi128EEENS7_ILi64EEES8_EEELi128ENS_10bfloat16_tEfNS_4arch4Sm80ELb1ELb0ELb0ELb1ELb0ELb1ELb1ELb0EEENS1_21CollectiveEpilogueFwdINS6_IJS8_S8_S9_EEENS6_IJNS7_ILi1EEESH_SH_EEESB_SD_Li128ELb1ELb1ELb0ELb0EEENS1_19SingleTileSchedulerILb1ELb0ELb1ELi128EEEEEEEEEvNT_6ParamsE)
        /*0014*/ 	.word	0x00000000


	//----- nvinfo : EIATTR_REGCOUNT
	.align		4
.L_14:
        /*0018*/ 	.byte	0x04, 0x2f
        /*001a*/ 	.short	(.L_16 - .L_15)
	.align		4
.L_15:
        /*001c*/ 	.word	index@(_ZN7cutlass13device_kernelIN5flash19enable_sm80_to_sm89INS1_16FlashAttnFwdSm80INS1_25CollectiveMainloopFwdSm80ILi4ELi1ELb0EN4cute5tupleIJNS5_1CILi128EEENS7_ILi64EEES8_EEELi128ENS_10bfloat16_tEfNS_4arch4Sm80ELb1ELb0ELb0ELb1ELb0ELb0ELb1ELb0EEENS1_21CollectiveEpilogueFwdINS6_IJS8_S8_S9_EEENS6_IJNS7_ILi1EEESH_SH_EEESB_SD_Li128ELb1ELb1ELb0ELb0EEENS1_19SingleTileSchedulerILb1ELb0ELb1ELi128EEEEEEEEEvNT_6ParamsE)
        /*0020*/ 	.word	0x00000004


	//----- nvinfo : EIATTR_FRAME_SIZE
	.align		4
.L_16:
        /*0024*/ 	.byte	0x04, 0x11
        /*0026*/ 	.short	(.L_18 - .L_17)
	.align		4
.L_17:
        /*0028*/ 	.word	index@(_ZN7cutlass13device_kernelIN5flash19enable_sm80_to_sm89INS1_16FlashAttnFwdSm80INS1_25CollectiveMainloopFwdSm80ILi4ELi1ELb0EN4cute5tupleIJNS5_1CILi128EEENS7_ILi64EEES8_EEELi128ENS_10bfloat16_tEfNS_4arch4Sm80ELb1ELb0ELb0ELb1ELb0ELb0ELb1ELb0EEENS1_21CollectiveEpilogueFwdINS6_IJS8_S8_S9_EEENS6_IJNS7_ILi1EEESH_SH_EEESB_SD_Li128ELb1ELb1ELb0ELb0EEENS1_19SingleTileSchedulerILb1ELb0ELb1ELi128EEEEEEEEEvNT_6ParamsE)
        /*002c*/ 	.word	0x00000000


	//----- nvinfo : EIATTR_REGCOUNT
	.align		4
.L_18:
        /*0030*/ 	.byte	0x04, 0x2f
        /*0032*/ 	.short	(.L_20 - .L_19)
	.align		4
.L_19:
        /*0034*/ 	.word	index@(_ZN7cutlass13device_kernelIN5flash19enable_sm80_to_sm89INS1_16FlashAttnFwdSm80INS1_25CollectiveMainloopFwdSm80ILi4ELi1ELb0EN4cute5tupleIJNS5_1CILi128EEENS7_ILi64EEES8_EEELi128ENS_10bfloat16_tEfNS_4arch4Sm80ELb1ELb0ELb0ELb0ELb0ELb0ELb1ELb0EEENS1_21CollectiveEpilogueFwdINS6_IJS8_S8_S9_EEENS6_IJNS7_ILi1EEESH_SH_EEESB_SD_Li128ELb0ELb1ELb0ELb0EEENS1_30DynamicPersistentTileSchedulerILi128ELi128ELb0ELb1ELb0EEEEEEEEEvNT_6ParamsE)
        /*0038*/ 	.word	0x00000004


	//----- nvinfo : EIATTR_FRAME_SIZE
	.align		4
.L_20:
        /*003c*/ 	.byte	0x04, 0x11
        /*003e*/ 	.short	(.L_22 - .L_21)
	.align		4
.L_21:
        /*0040*/ 	.word	index@(_ZN7cutlass13device_kernelIN5flash19enable_sm80_to_sm89INS1_16FlashAttnFwdSm80INS1_25CollectiveMainloopFwdSm80ILi4ELi1ELb0EN4cute5tupleIJNS5_1CILi128EEENS7_ILi64EEES8_EEELi128ENS_10bfloat16_tEfNS_4arch4Sm80ELb1ELb0ELb0ELb0ELb0ELb0ELb1ELb0EEENS1_21CollectiveEpilogueFwdINS6_IJS8_S8_S9_EEENS6_IJNS7_ILi1EEESH_SH_EEESB_SD_Li128ELb0ELb1ELb0ELb0EEENS1_30DynamicPersistentTileSchedulerILi128ELi128ELb0ELb1ELb0EEEEEEEEEvNT_6ParamsE)
        /*0044*/ 	.word	0x00000000


	//----- nvinfo : EIATTR_REGCOUNT
	.align		4
.L_22:
        /*0048*/ 	.byte	0x04, 0x2f
        /*004a*/ 	.short	(.L_24 - .L_23)
	.align		4
.L_23:
        /*004c*/ 	.word	index@(_ZN7cutlass13device_kernelIN5flash19enable_sm80_to_sm89INS1_16FlashAttnFwdSm80INS1_25CollectiveMainloopFwdSm80ILi4ELi1ELb0EN4cute5tupleIJNS5_1CILi128EEENS7_ILi48EEES8_EEELi128ENS_10bfloat16_tEfNS_4arch4Sm80ELb0ELb1ELb0ELb1ELb0ELb1ELb1ELb0EEENS1_21CollectiveEpilogueFwdINS6_IJS8_S8_S9_EEENS6_IJNS7_ILi1EEESH_SH_EEESB_SD_Li128ELb1ELb1ELb0ELb0EEENS1_19SingleTileSchedulerILb1ELb0ELb1ELi128EEEEEEEEEvNT_6ParamsE)
        /*0050*/ 	.word	0x00000004


	//----- nvinfo : EIATTR_FRAME_SIZE
	.align		4
.L_24:
        /*0054*/ 	.byte	0x04, 0x11
        /*0056*/ 	.short	(.L_26 - .L_25)
	.align		4
.L_25:
        /*0058*/ 	.word	index@(_ZN7cutlass13device_kernelIN5flash19enable_sm80_to_sm89INS1_16FlashAttnFwdSm80INS1_25CollectiveMainloopFwdSm80ILi4ELi1ELb0EN4cute5tupleIJNS5_1CILi128EEENS7_ILi48EEES8_EEELi128ENS_10bfloat16_tEfNS_4arch4Sm80ELb0ELb1ELb0ELb1ELb0ELb1ELb1ELb0EEENS1_21CollectiveEpilogueFwdINS6_IJS8_S8_S9_EEENS6_IJNS7_ILi1EEESH_SH_EEESB_SD_Li128ELb1ELb1ELb0ELb0EEENS1_19SingleTileSchedulerILb1ELb0ELb1ELi128EEEEEEEEEvNT_6ParamsE)
        /*005c*/ 	.word	0x00000000


	//----- nvinfo : EIATTR_REGCOUNT
	.align		4
.L_26:
        /*0060*/ 	.byte	0x04, 0x2f
        /*0062*/ 	.short	(.L_28 - .L_27)
	.align		4
.L_27:
        /*0064*/ 	.word	index@(_ZN7cutlass13device_kernelIN5flash19enable_sm80_to_sm89INS1_16FlashAttnFwdSm80INS1_25CollectiveMainloopFwdSm80ILi4ELi1ELb0EN4cute5tupleIJNS5_1CILi128EEENS7_ILi48EEES8_EEELi128ENS_10bfloat16_tEfNS_4arch4Sm80ELb0ELb1ELb0ELb1ELb0ELb0ELb1ELb0EEENS1_21CollectiveEpilogueFwdINS6_IJS8_S8_S9_EEENS6_IJNS7_ILi1EEESH_SH_EEESB_SD_Li128ELb1ELb1ELb0ELb0EEENS1_19SingleTileSchedulerILb1ELb0ELb1ELi128EEEEEEEEEvNT_6ParamsE)
        /*0068*/ 	.word	0x00000004


	//----- nvinfo : EIATTR_FRAME_SIZE
	.align		4
.L_28:
        /*006c*/ 	.byte	0x04, 0x11
        /*006e*/ 	.short	(.L_30 - .L_29)
	.align		4
.L_29:
        /*0070*/ 	.word	index@(_ZN7cutlass13device_kernelIN5flash19enable_sm80_to_sm89INS1_16FlashAttnFwdSm80INS1_25CollectiveMainloopFwdSm80ILi4ELi1ELb0EN4cute5tupleIJNS5_1CILi128EEENS7_ILi48EEES8_EEELi128ENS_10bfloat16_tEfNS_4arch4Sm80ELb0ELb1ELb0ELb1ELb0ELb0ELb1ELb0EEENS1_21CollectiveEpilogueFwdINS6_IJS8_S8_S9_EEENS6_IJNS7_ILi1EEESH_SH_EEESB_SD_Li128ELb1ELb1ELb0ELb0EEENS1_19SingleTileSchedulerILb1ELb0ELb1ELi128EEEEEEEEEvNT_6ParamsE)
        /*0074*/ 	.word	0x00000000


	//----- nvinfo : EIATTR_REGCOUNT
	.align		4
.L_30:
        /*0078*/ 	.byte	0x04, 0x2f
        /*007a*/ 	.short	(.L_32 - .L_31)
	.align		4
.L_31:
        /*007c*/ 	.word	index@(_ZN7cutlass13device_kernelIN5flash19enable_sm80_to_sm89INS1_16FlashAttnFwdSm80INS1_25CollectiveMainloopFwdSm80ILi4ELi1ELb0EN4cute5tupleIJNS5_1CILi128EEENS7_ILi48EEES8_EEELi128ENS_10bfloat16_tEfNS_4arch4Sm80ELb0ELb1ELb0ELb0ELb0ELb0ELb1ELb0EEENS1_21CollectiveEpilogueFwdINS6_IJS8_S8_S9_EEENS6_IJNS7_ILi1EEESH_SH_EEESB_SD_Li128ELb0ELb1ELb0ELb0EEENS1_19SingleTileSchedulerILb0ELb0ELb1ELi128EEEEEEEEEvNT_6ParamsE)
        /*0080*/ 	.word	0x00000004


	//----- nvinfo : EIATTR_FRAME_SIZE
	.align		4
.L_32:
        /*0084*/ 	.byte	0x04, 0x11
        /*0086*/ 	.short	(.L_34 - .L_33)
	.align		4
.L_33:
        /*0088*/ 	.word	index@(_ZN7cutlass13device_kernelIN5flash19enable_sm80_to_sm89INS1_16FlashAttnFwdSm80INS1_25CollectiveMainloopFwdSm80ILi4ELi1ELb0EN4cute5tupleIJNS5_1CILi128EEENS7_ILi48EEES8_EEELi128ENS_10bfloat16_tEfNS_4arch4Sm80ELb0ELb1ELb0ELb0ELb0ELb0ELb1ELb0EEENS1_21CollectiveEpilogueFwdINS6_IJS8_S8_S9_EEENS6_IJNS7_ILi1EEESH_SH_EEESB_SD_Li128ELb0ELb1ELb0ELb0EEENS1_19SingleTileSchedulerILb0ELb0ELb1ELi128EEEEEEEEEvNT_6ParamsE)
        /*008c*/ 	.word	0x00000000


	//----- nvinfo : EIATTR_REGCOUNT
	.align		4
.L_34:
        /*0090*/ 	.byte	0x04, 0x2f
        /*0092*/ 	.short	(.L_36 - .L_35)
	.align		4
.L_35:
        /*0094*/ 	.word	index@(_ZN7cutlass13device_kernelIN5flash19enable_sm80_to_sm89INS1_16FlashAttnFwdSm80INS1_25CollectiveMainloopFwdSm80ILi4ELi1ELb0EN4cute5tupleIJNS5_1CILi128EEENS7_ILi64EEES8_EEELi128ENS_10bfloat16_tEfNS_4arch4Sm80ELb0ELb0ELb0ELb1ELb0ELb1ELb1ELb0EEENS1_21CollectiveEpilogueFwdINS6_IJS8_S8_S9_EEENS6_IJNS7_ILi1EEESH_SH_EEESB_SD_Li128ELb1ELb1ELb0ELb0EEENS1_19SingleTileSchedulerILb1ELb0ELb1ELi128EEEEEEEEEvNT_6ParamsE)
        /*0098*/ 	.word	0x00000004


	//----- nvinfo : EIATTR_FRAME_SIZE
	.align		4
.L_36:
        /*009c*/ 	.byte	0x04, 0x11
        /*009e*/ 	.short	(.L_38 - .L_37)
	.align		4
.L_37:
        /*00a0*/ 	.word	index@(_ZN7cutlass13device_kernelIN5flash19enable_sm80_to_sm89INS1_16FlashAttnFwdSm80INS1_25CollectiveMainloopFwdSm80ILi4ELi1ELb0EN4cute5tupleIJNS5_1CILi128EEENS7_ILi64EEES8_EEELi128ENS_10bfloat16_tEfNS_4arch4Sm80ELb0ELb0ELb0ELb1ELb0ELb1ELb1ELb0EEENS1_21CollectiveEpilogueFwdINS6_IJS8_S8_S9_EEENS6_IJNS7_ILi1EEESH_SH_EEESB_SD_Li128ELb1ELb1ELb0ELb0EEENS1_19SingleTileSchedulerILb1ELb0ELb1ELi128EEEEEEEEEvNT_6ParamsE)
        /*00a4*/ 	.word	0x00000000


	//----- nvinfo : EIATTR_REGCOUNT
	.align		4
.L_38:
        /*00a8*/ 	.byte	0x04, 0x2f
        /*00aa*/ 	.short	(.L_40 - .L_39)
	.align		4
.L_39:
        /*00ac*/ 	.word	index@(_ZN7cutlass13device_kernelIN5flash19enable_sm80_to_sm89INS1_16FlashAttnFwdSm80INS1_25CollectiveMainloopFwdSm80ILi4ELi1ELb0EN4cute5tupleIJNS5_1CILi128EEENS7_ILi64EEES8_EEELi128ENS_10bfloat16_tEfNS_4arch4Sm80ELb0ELb0ELb0ELb1ELb0ELb0ELb1ELb0EEENS1_21CollectiveEpilogueFwdINS6_IJS8_S8_S9_EEENS6_IJNS7_ILi1EEESH_SH_EEESB_SD_Li128ELb1ELb1ELb0ELb0EEENS1_19SingleTileSchedulerILb1ELb0ELb1ELi128EEEEEEEEEvNT_6ParamsE)
        /*00b0*/ 	.word	0x00000004


	//----- nvinfo : EIATTR_FRAME_SIZE
	.align		4
.L_40:
        /*00b4*/ 	.byte	0x04, 0x11
        /*00b6*/ 	.short	(.L_42 - .L_41)
	.align		4
.L_41:
        /*00b8*/ 	.word	index@(_ZN7cutlass13device_kernelIN5flash19enable_sm80_to_sm89INS1_16FlashAttnFwdSm80INS1_25CollectiveMainloopFwdSm80ILi4ELi1ELb0EN4cute5tupleIJNS5_1CILi128EEENS7_ILi64EEES8_EEELi128ENS_10bfloat16_tEfNS_4arch4Sm80ELb0ELb0ELb0ELb1ELb0ELb0ELb1ELb0EEENS1_21CollectiveEpilogueFwdINS6_IJS8_S8_S9_EEENS6_IJNS7_ILi1EEESH_SH_EEESB_SD_Li128ELb1ELb1ELb0ELb0EEENS1_19SingleTileSchedulerILb1ELb0ELb1ELi128EEEEEEEEEvNT_6ParamsE)
        /*00bc*/ 	.word	0x00000000


	//----- nvinfo : EIATTR_REGCOUNT
	.align		4
.L_42:
        /*00c0*/ 	.byte	0x04, 0x2f
        /*00c2*/ 	.short	(.L_44 - .L_43)
	.align		4
.L_43:
        /*00c4*/ 	.word	index@(_ZN7cutlass13device_kernelIN5flash19enable_sm80_to_sm89INS1_16FlashAttnFwdSm80INS1_25CollectiveMainloopFwdSm80ILi4ELi1ELb0EN4cute5tupleIJNS5_1CILi128EEENS7_ILi64EEES8_EEELi128ENS_10bfloat16_tEfNS_4arch4Sm80ELb0ELb0ELb0ELb0ELb0ELb0ELb1ELb0EEENS1_21CollectiveEpilogueFwdINS6_IJS8_S8_S9_EEENS6_IJNS7_ILi1EEESH_SH_EEESB_SD_Li128ELb0ELb1ELb0ELb0EEENS1_19SingleTileSchedulerILb0ELb0ELb1ELi128EEEEEEEEEvNT_6ParamsE)
        /*00c8*/ 	.word	0x00000004


	//----- nvinfo : EIATTR_FRAME_SIZE
	.align		4
.L_44:
        /*00cc*/ 	.byte	0x04, 0x11
        /*00ce*/ 	.short	(.L_46 - .L_45)
	.align		4
.L_45:
        /*00d0*/ 	.word	index@(_ZN7cutlass13device_kernelIN5flash19enable_sm80_to_sm89INS1_16FlashAttnFwdSm80INS1_25CollectiveMainloopFwdSm80ILi4ELi1ELb0EN4cute5tupleIJNS5_1CILi128EEENS7_ILi64EEES8_EEELi128ENS_10bfloat16_tEfNS_4arch4Sm80ELb0ELb0ELb0ELb0ELb0ELb0ELb1ELb0EEENS1_21CollectiveEpilogueFwdINS6_IJS8_S8_S9_EEENS6_IJNS7_ILi1EEESH_SH_EEESB_SD_Li128ELb0ELb1ELb0ELb0EEENS1_19SingleTileSchedulerILb0ELb0ELb1ELi128EEEEEEEEEvNT_6ParamsE)
        /*00d4*/ 	.word	0x00000000


	//----- nvinfo : EIATTR_REGCOUNT
	.align		4
.L_46:
        /*00d8*/ 	.byte	0x04, 0x2f
        /*00da*/ 	.short	(.L_48 - .L_47)
	.align		4
.L_47:
        /*00dc*/ 	.word	index@(_ZN7cutlass13device_kernelIN5flash19enable_sm80_to_sm89INS1_16FlashAttnFwdSm80INS1_25CollectiveMainloopFwdSm80ILi8ELi1ELb1EN4cute5tupleIJNS5_1CILi128EEES8_S8_EEELi128ENS_10bfloat16_tEfNS_4arch4Sm80ELb1ELb0ELb0ELb1ELb0ELb1ELb1ELb0EEENS1_21CollectiveEpilogueFwdIS9_NS6_IJNS7_ILi1EEESF_SF_EEESA_SC_Li256ELb1ELb1ELb0ELb0EEENS1_19SingleTileSchedulerILb1ELb0ELb1ELi128EEEEEEEEEvNT_6ParamsE)
        /*00e0*/ 	.word	0x00000004


	//----- nvinfo : EIATTR_FRAME_SIZE
	.align		4
.L_48:
        /*00e4*/ 	.byte	0x04, 0x11
        /*00e6*/ 	.short	(.L_50 - .L_49)
	.align		4
.L_49:
        /*00e8*/ 	.word	index@(_ZN7cutlass13device_kernelIN5flash19enable_sm80_to_sm89INS1_16FlashAttnFwdSm80INS1_25CollectiveMainloopFwdSm80ILi8ELi1ELb1EN4cute5tupleIJNS5_1CILi128EEES8_S8_EEELi128ENS_10bfloat16_tEfNS_4arch4Sm80ELb1ELb0ELb0ELb1ELb0ELb1ELb1ELb0EEENS1_21CollectiveEpilogueFwdIS9_NS6_IJNS7_ILi1EEESF_SF_EEESA_SC_Li256ELb1ELb1ELb0ELb0EEENS1_19SingleTileSchedulerILb1ELb0ELb1ELi128EEEEEEEEEvNT_6ParamsE)
        /*00ec*/ 	.word	0x00000000


	//----- nvinfo : EIATTR_REGCOUNT
	.align		4
.L_50:
        /*00f0*/ 	.byte	0x04, 0x2f
        /*00f2*/ 	.short	(.L_52 - .L_51)
	.align		4
.L_51:
        /*00f4*/ 	.word	index@(_ZN7cutlass13device_kernelIN5flash19enable_sm80_to_sm89INS1_16FlashAttnFwdSm80INS1_25CollectiveMainloopFwdSm80ILi8ELi1ELb1EN4cute5tupleIJNS5_1CILi128EEES8_S8_EEELi128ENS_10bfloat16_tEfNS_4arch4Sm80ELb1ELb0ELb0ELb1ELb0ELb0ELb1ELb0EEENS1_21CollectiveEpilogueFwdIS9_NS6_IJNS7_ILi1EEESF_SF_EEESA_SC_Li256ELb1ELb1ELb0ELb0EEENS1_19SingleTileSchedulerILb1ELb0ELb1ELi128EEEEEEEEEvNT_6ParamsE)
        /*00f8*/ 	.word	0x00000004


	//----- nvinfo : EIATTR_FRAME_SIZE
	.align		4
.L_52:
        /*00fc*/ 	.byte	0x04, 0x11
        /*00fe*/ 	.short	(.L_54 - .L_53)
	.align		4
.L_53:
        /*0100*/ 	.word	index@(_ZN7cutlass13device_kernelIN5flash19enable_sm80_to_sm89INS1_16FlashAttnFwdSm80INS1_25CollectiveMainloopFwdSm80ILi8ELi1ELb1EN4cute5tupleIJNS5_1CILi128EEES8_S8_EEELi128ENS_10bfloat16_tEfNS_4arch4Sm80ELb1ELb0ELb0ELb1ELb0ELb0ELb1ELb0EEENS1_21CollectiveEpilogueFwdIS9_NS6_IJNS7_ILi1EEESF_SF_EEESA_SC_Li256ELb1ELb1ELb0ELb0EEENS1_19SingleTileSchedulerILb1ELb0ELb1ELi128EEEEEEEEEvNT_6ParamsE)
        /*0104*/ 	.word	0x00000000


	//----- nvinfo : EIATTR_REGCOUNT
	.align		4
.L_54:
        /*0108*/ 	.byte	0x04, 0x2f
        /*010a*/ 	.short	(.L_56 - .L_55)
	.align		4
.L_55:
        /*010c*/ 	.word	index@(_ZN7cutlass13device_kernelIN5flash19enable_sm80_to_sm89INS1_16FlashAttnFwdSm80INS1_25CollectiveMainloopFwdSm80ILi8ELi1ELb1EN4cute5tupleIJNS5_1CILi128EEES8_S8_EEELi128ENS_10bfloat16_tEfNS_4arch4Sm80ELb1ELb0ELb0ELb0ELb0ELb0ELb1ELb0EEENS1_21CollectiveEpilogueFwdIS9_NS6_IJNS7_ILi1EEESF_SF_EEESA_SC_Li256ELb0ELb1ELb0ELb0EEENS1_30DynamicPersistentTileSchedulerILi256ELi256ELb0ELb1ELb0EEEEEEEEEvNT_6ParamsE)
        /*0110*/ 	.word	0x00000004


	//----- nvinfo : EIATTR_FRAME_SIZE
	.align		4
.L_56:
        /*0114*/ 	.byte	0x04, 0x11
        /*0116*/ 	.short	(.L_58 - .L_57)
	.align		4
.L_57:
        /*0118*/ 	.word	index@(_ZN7cutlass13device_kernelIN5flash19enable_sm80_to_sm89INS1_16FlashAttnFwdSm80INS1_25CollectiveMainloopFwdSm80ILi8ELi1ELb1EN4cute5tupleIJNS5_1CILi128EEES8_S8_EEELi128ENS_10bfloat16_tEfNS_4arch4Sm80ELb1ELb0ELb0ELb0ELb0ELb0ELb1ELb0EEENS1_21CollectiveEpilogueFwdIS9_NS6_IJNS7_ILi1EEESF_SF_EEESA_SC_Li256ELb0ELb1ELb0ELb0EEENS1_30DynamicPersistentTileSchedulerILi256ELi256ELb0ELb1ELb0EEEEEEEEEvNT_6ParamsE)
        /*011c*/ 	.word	0x00000000


	//----- nvinfo : EIATTR_REGCOUNT
	.align		4
.L_58:
        /*0120*/ 	.byte	0x04, 0x2f
        /*0122*/ 	.short	(.L_60 - .L_59)
	.align		4
.L_59:
        /*0124*/ 	.word	index@(_ZN7cutlass13device_kernelIN5flash19enable_sm80_to_sm89INS1_16FlashAttnFwdSm80INS1_25CollectiveMainloopFwdSm80ILi8ELi1ELb1EN4cute5tupleIJNS5_1CILi128EEENS7_ILi96EEES8_EEELi128ENS_10bfloat16_tEfNS_4arch4Sm80ELb0ELb1ELb0ELb1ELb0ELb1ELb1ELb0EEENS1_21CollectiveEpilogueFwdINS6_IJS8_S8_S9_EEENS6_IJNS7_ILi1EEESH_SH_EEESB_SD_Li256ELb1ELb1ELb0ELb0EEENS1_19SingleTileSchedulerILb1ELb0ELb1ELi128EEEEEEEEEvNT_6ParamsE)
        /*0128*/ 	.word	0x00000004


	//----- nvinfo : EIATTR_FRAME_SIZE
	.align		4
.L_60:
        /*012c*/ 	.byte	0x04, 0x11
        /*012e*/ 	.short	(.L_62 - .L_61)
	.align		4
.L_61:
        /*0130*/ 	.word	index@(_ZN7cutlass13device_kernelIN5flash19enable_sm80_to_sm89INS1_16FlashAttnFwdSm80INS1_25CollectiveMainloopFwdSm80ILi8ELi1ELb1EN4cute5tupleIJNS5_1CILi128EEENS7_ILi96EEES8_EEELi128ENS_10bfloat16_tEfNS_4arch4Sm80ELb0ELb1ELb0ELb1ELb0ELb1ELb1ELb0EEENS1_21CollectiveEpilogueFwdINS6_IJS8_S8_S9_EEENS6_IJNS7_ILi1EEESH_SH_EEESB_SD_Li256ELb1ELb1ELb0ELb0EEENS1_19SingleTileSchedulerILb1ELb0ELb1ELi128EEEEEEEEEvNT_6ParamsE)
        /*0134*/ 	.word	0x00000000


	//----- nvinfo : EIATTR_REGCOUNT
	.align		4
.L_62:
        /*0138*/ 	.byte	0x04, 0x2f
        /*013a*/ 	.short	(.L_64 - .L_63)
	.align		4
.L_63:
        /*013c*/ 	.word	index@(_ZN7cutlass13device_kernelIN5flash19enable_sm80_to_sm89INS1_16FlashAttnFwdSm80INS1_25CollectiveMainloopFwdSm80ILi8ELi1ELb1EN4cute5tupleIJNS5_1CILi128EEENS7_ILi96EEES8_EEELi128ENS_10bfloat16_tEfNS_4arch4Sm80ELb0ELb1ELb0ELb1ELb0ELb0ELb1ELb0EEENS1_21CollectiveEpilogueFwdINS6_IJS8_S8_S9_EEENS6_IJNS7_ILi1EEESH_SH_EEESB_SD_Li256ELb1ELb1ELb0ELb0EEENS1_19SingleTileSchedulerILb1ELb0ELb1ELi128EEEEEEEEEvNT_6ParamsE)
        /*0140*/ 	.word	0x00000004


	//----- nvinfo : EIATTR_FRAME_SIZE
	.align		4
.L_64:
        /*0144*/ 	.byte	0x04, 0x11
        /*0146*/ 	.short	(.L_66 - .L_65)
	.align		4
.L_65:
        /*0148*/ 	.word	index@(_ZN7cutlass13device_kernelIN5flash19enable_sm80_to_sm89INS1_16FlashAttnFwdSm80INS1_25CollectiveMainloopFwdSm80ILi8ELi1ELb1EN4cute5tupleIJNS5_1CILi128EEENS7_ILi96EEES8_EEELi128ENS_10bfloat16_tEfNS_4arch4Sm80ELb0ELb1ELb0ELb1ELb0ELb0ELb1ELb0EEENS1_21CollectiveEpilogueFwdINS6_IJS8_S8_S9_EEENS6_IJNS7_ILi1EEESH_SH_EEESB_SD_Li256ELb1ELb1ELb0ELb0EEENS1_19SingleTileSchedulerILb1ELb0ELb1ELi128EEEEEEEEEvNT_6ParamsE)
        /*014c*/ 	.word	0x00000000


	//----- nvinfo : EIATTR_REGCOUNT
	.align		4
.L_66:
        /*0150*/ 	.byte	0x04, 0x2f
        /*0152*/ 	.short	(.L_68 - .L_67)
	.align		4
.L_67:
        /*0154*/ 	.word	index@(_ZN7cutlass13device_kernelIN5flash19enable_sm80_to_sm89INS1_16FlashAttnFwdSm80INS1_25CollectiveMainloopFwdSm80ILi8ELi1ELb1EN4cute5tupleIJNS5_1CILi128EEENS7_ILi96EEES8_EEELi128ENS_10bfloat16_tEfNS_4arch4Sm80ELb0ELb1ELb0ELb0ELb0ELb0ELb1ELb0EEENS1_21CollectiveEpilogueFwdINS6_IJS8_S8_S9_EEENS6_IJNS7_ILi1EEESH_SH_EEESB_SD_Li256ELb0ELb1ELb0ELb0EEENS1_19SingleTileSchedulerILb0ELb0ELb1ELi128EEEEEEEEEvNT_6ParamsE)
        /*0158*/ 	.word	0x00000004


	//----- nvinfo : EIATTR_FRAME_SIZE
	.align		4
.L_68:
        /*015c*/ 	.byte	0x04, 0x11
        /*015e*/ 	.short	(.L_70 - .L_69)
	.align		4
.L_69:
        /*0160*/ 	.word	index@(_ZN7cutlass13device_kernelIN5flash19enable_sm80_to_sm89INS1_16FlashAttnFwdSm80INS1_25CollectiveMainloopFwdSm80ILi8ELi1ELb1EN4cute5tupleIJNS5_1CILi128EEENS7_ILi96EEES8_EEELi128ENS_10bfloat16_tEfNS_4arch4Sm80ELb0ELb1ELb0ELb0ELb0ELb0ELb1ELb0EEENS1_21CollectiveEpilogueFwdINS6_IJS8_S8_S9_EEENS6_IJNS7_ILi1EEESH_SH_EEESB_SD_Li256ELb0ELb1ELb0ELb0EEENS1_19SingleTileSchedulerILb0ELb0ELb1ELi128EEEEEEEEEvNT_6ParamsE)
        /*0164*/ 	.word	0x00000000


	//----- nvinfo : EIATTR_REGCOUNT
	.align		4
.L_70:
        /*0168*/ 	.byte	0x04, 0x2f
        /*016a*/ 	.short	(.L_72 - .L_71)
	.align		4
.L_71:
        /*016c*/ 	.word	index@(_ZN7cutlass13device_kernelIN5flash19enable_sm80_to_sm89INS1_16FlashAttnFwdSm80INS1_25CollectiveMainloopFwdSm80ILi8ELi1ELb1EN4cute5tupleIJNS5_1CILi128EEES8_S8_EEELi128ENS_10bfloat16_tEfNS_4arch4Sm80ELb0ELb0ELb0ELb1ELb0ELb1ELb1ELb0EEENS1_21CollectiveEpilogueFwdIS9_NS6_IJNS7_ILi1EEESF_SF_EEESA_SC_Li256ELb1ELb1ELb0ELb0EEENS1_19SingleTileSchedulerILb1ELb0ELb1ELi128EEEEEEEEEvNT_6ParamsE)
        /*0170*/ 	.word	0x00000004


	//----- nvinfo : EIATTR_FRAME_SIZE
	.align		4
.L_72:
        /*0174*/ 	.byte	0x04, 0x11
        /*0176*/ 	.short	(.L_74 - .L_73)
	.align		4
.L_73:
        /*0178*/ 	.word	index@(_ZN7cutlass13device_kernelIN5flash19enable_sm80_to_sm89INS1_16FlashAttnFwdSm80INS1_25CollectiveMainloopFwdSm80ILi8ELi1ELb1EN4cute5tupleIJNS5_1CILi128EEES8_S8_EEELi128ENS_10bfloat16_tEfNS_4arch4Sm80ELb0ELb0ELb0ELb1ELb0ELb1ELb1ELb0EEENS1_21CollectiveEpilogueFwdIS9_NS6_IJNS7_ILi1EEESF_SF_EEESA_SC_Li256ELb1ELb1ELb0ELb0EEENS1_19SingleTileSchedulerILb1ELb0ELb1ELi128EEEEEEEEEvNT_6ParamsE)
        /*017c*/ 	.word	0x00000000


	//----- nvinfo : EIATTR_REGCOUNT
	.align		4
.L_74:
        /*0180*/ 	.byte	0x04, 0x2f
        /*0182*/ 	.short	(.L_76 - .L_75)
	.align		4
.L_75:
        /*0184*/ 	.word	index@(_ZN7cutlass13device_kernelIN5flash19enable_sm80_to_sm89INS1_16FlashAttnFwdSm80INS1_25CollectiveMainloopFwdSm80ILi8ELi1ELb1EN4cute5tupleIJNS5_1CILi128EEES8_S8_EEELi128ENS_10bfloat16_tEfNS_4arch4Sm80ELb0ELb0ELb0ELb1ELb0ELb0ELb1ELb0EEENS1_21CollectiveEpilogueFwdIS9_NS6_IJNS7_ILi1EEESF_SF_EEESA_SC_Li256ELb1ELb1ELb0ELb0EEENS1_19SingleTileSchedulerILb1ELb0ELb1ELi128EEEEEEEEEvNT_6ParamsE)
        /*0188*/ 	.word	0x00000004


	//----- nvinfo : EIATTR_FRAME_SIZE
	.align		4
.L_76:
        /*018c*/ 	.byte	0x04, 0x11
        /*018e*/ 	.short	(.L_78 - .L_77)
	.align		4
.L_77:
        /*0190*/ 	.word	index@(_ZN7cutlass13device_kernelIN5flash19enable_sm80_to_sm89INS1_16FlashAttnFwdSm80INS1_25CollectiveMainloopFwdSm80ILi8ELi1ELb1EN4cute5tupleIJNS5_1CILi128EEES8_S8_EEELi128ENS_10bfloat16_tEfNS_4arch4Sm80ELb0ELb0ELb0ELb1ELb0ELb0ELb1ELb0EEENS1_21CollectiveEpilogueFwdIS9_NS6_IJNS7_ILi1EEESF_SF_EEESA_SC_Li256ELb1ELb1ELb0ELb0EEENS1_19SingleTileSchedulerILb1ELb0ELb1ELi128EEEEEEEEEvNT_6ParamsE)
        /*0194*/ 	.word	0x00000000


	//----- nvinfo : EIATTR_REGCOUNT
	.align		4
.L_78:
        /*0198*/ 	.byte	0x04, 0x2f
        /*019a*/ 	.short	(.L_80 - .L_79)
	.align		4
.L_79:
        /*019c*/ 	.word	index@(_ZN7cutlass13device_kernelIN5flash19enable_sm80_to_sm89INS1_16FlashAttnFwdSm80INS1_25CollectiveMainloopFwdSm80ILi8ELi1ELb1EN4cute5tupleIJNS5_1CILi128EEES8_S8_EEELi128ENS_10bfloat16_tEfNS_4arch4Sm80ELb0ELb0ELb0ELb0ELb0ELb0ELb1ELb0EEENS1_21CollectiveEpilogueFwdIS9_NS6_IJNS7_ILi1EEESF_SF_EEESA_SC_Li256ELb0ELb1ELb0ELb0EEENS1_19SingleTileSchedulerILb0ELb0ELb1ELi128EEEEEEEEEvNT_6ParamsE)
        /*01a0*/ 	.word	0x00000004


	//----- nvinfo : EIATTR_FRAME_SIZE
	.align		4
.L_80:
        /*01a4*/ 	.byte	0x04, 0x11
        /*01a6*/ 	.short	(.L_82 - .L_81)
	.align		4
.L_81:
        /*01a8*/ 	.word	index@(_ZN7cutlass13device_kernelIN5flash19enable_sm80_to_sm89INS1_16FlashAttnFwdSm80INS1_25CollectiveMainloopFwdSm80ILi8ELi1ELb1EN4cute5tupleIJNS5_1CILi128EEES8_S8_EEELi128ENS_10bfloat16_tEfNS_4arch4Sm80ELb0ELb0ELb0ELb0ELb0ELb0ELb1ELb0EEENS1_21CollectiveEpilogueFwdIS9_NS6_IJNS7_ILi1EEESF_SF_EEESA_SC_Li256ELb0ELb1ELb0ELb0EEENS1_19SingleTileSchedulerILb0ELb0ELb1ELi128EEEEEEEEEvNT_6ParamsE)
        /*01ac*/ 	.word	0x00000000


	//----- nvinfo : EIATTR_REGCOUNT
	.align		4
.L_82:
        /*01b0*/ 	.byte	0x04, 0x2f
        /*01b2*/ 	.short	(.L_84 - .L_83)
	.align		4
.L_83:
        /*01b4*/ 	.word	index@(_ZN7cutlass13device_kernelIN5flash19enable_sm80_to_sm89INS1_16FlashAttnFwdSm80INS1_25CollectiveMainloopFwdSm80ILi4ELi1ELb0EN4cute5tupleIJNS5_1CILi128EEENS7_ILi64EEES8_EEELi128ENS_10bfloat16_tEfNS_4arch4Sm80ELb1ELb0ELb1ELb1ELb0ELb1ELb1ELb0EEENS1_21CollectiveEpilogueFwdINS6_IJS8_S8_S9_EEENS6_IJNS7_ILi1EEESH_SH_EEESB_SD_Li128ELb1ELb1ELb0ELb0EEENS1_19SingleTileSchedulerILb1ELb0ELb1ELi128EEEEEEEEEvNT_6ParamsE)
        /*01b8*/ 	.word	0x00000004


	//----- nvinfo : EIATTR_FRAME_SIZE
	.align		4
.L_84:
        /*01bc*/ 	.byte	0x04, 0x11
        /*01be*/ 	.short	(.L_86 - .L_85)
	.align		4
.L_85:
        /*01c0*/ 	.word	index@(_ZN7cutlass13device_kernelIN5flash19enable_sm80_to_sm89INS1_16FlashAttnFwdSm80INS1_25CollectiveMainloopFwdSm80ILi4ELi1ELb0EN4cute5tupleIJNS5_1CILi128EEENS7_ILi64EEES8_EEELi128ENS_10bfloat16_tEfNS_4arch4Sm80ELb1ELb0ELb1ELb1ELb0ELb1ELb1ELb0EEENS1_21CollectiveEpilogueFwdINS6_IJS8_S8_S9_EEENS6_IJNS7_ILi1EEESH_SH_EEESB_SD_Li128ELb1ELb1ELb0ELb0EEENS1_19SingleTileSchedulerILb1ELb0ELb1ELi128EEEEEEEEEvNT_6ParamsE)
        /*01c4*/ 	.word	0x00000000


	//----- nvinfo : EIATTR_REGCOUNT
	.align		4
.L_86:
        /*01c8*/ 	.byte	0x04, 0x2f
        /*01ca*/ 	.short	(.L_88 - .L_87)
	.align		4
.L_87:
        /*01cc*/ 	.word	index@(_ZN7cutlass13device_kernelIN5flash19enable_sm80_to_sm89INS1_16FlashAttnFwdSm80INS1_25CollectiveMainloopFwdSm80ILi4ELi1ELb0EN4cute5tupleIJNS5_1CILi128EEENS7_ILi64EEES8_EEELi128ENS_10bfloat16_tEfNS_4arch4Sm80ELb1ELb0ELb1ELb1ELb0ELb0ELb1ELb0EEENS1_21CollectiveEpilogueFwdINS6_IJS8_S8_S9_EEENS6_IJNS7_ILi1EEESH_SH_EEESB_SD_Li128ELb1ELb1ELb0ELb0EEENS1_19SingleTileSchedulerILb1ELb0ELb1ELi128EEEEEEEEEvNT_6ParamsE)
        /*01d0*/ 	.word	0x00000004


	//----- nvinfo : EIATTR_FRAME_SIZE
	.align		4
.L_88:
        /*01d4*/ 	.byte	0x04, 0x11
        /*01d6*/ 	.short	(.L_90 - .L_89)
	.align		4
.L_89:
        /*01d8*/ 	.word	index@(_ZN7cutlass13device_kernelIN5flash19enable_sm80_to_sm89INS1_16FlashAttnFwdSm80INS1_25CollectiveMainloopFwdSm80ILi4ELi1ELb0EN4cute5tupleIJNS5_1CILi128EEENS7_ILi64EEES8_EEELi128ENS_10bfloat16_tEfNS_4arch4Sm80ELb1ELb0ELb1ELb1ELb0ELb0ELb1ELb0EEENS1_21CollectiveEpilogueFwdINS6_IJS8_S8_S9_EEENS6_IJNS7_ILi1EEESH_SH_EEESB_SD_Li128ELb1ELb1ELb0ELb0EEENS1_19SingleTileSchedulerILb1ELb0ELb1ELi128EEEEEEEEEvNT_6ParamsE)
        /*01dc*/ 	.word	0x00000000


	//----- nvinfo : EIATTR_REGCOUNT
	.align		4
.L_90:
        /*01e0*/ 	.byte	0x04, 0x2f
        /*01e2*/ 	.short	(.L_92 - .L_91)
	.align		4
.L_91:
        /*01e4*/ 	.word	index@(_ZN7cutlass13device_kernelIN5flash19enable_sm80_to_sm89INS1_16FlashAttnFwdSm80INS1_25CollectiveMainloopFwdSm80ILi4ELi1ELb0EN4cute5tupleIJNS5_1CILi128EEENS7_ILi64EEES8_EEELi128ENS_10bfloat16_tEfNS_4arch4Sm80ELb1ELb0ELb1ELb0ELb0ELb0ELb1ELb0EEENS1_21CollectiveEpilogueFwdINS6_IJS8_S8_S9_EEENS6_IJNS7_ILi1EEESH_SH_EEESB_SD_Li128ELb0ELb1ELb0ELb0EEENS1_30DynamicPersistentTileSchedulerILi128ELi128ELb0ELb1ELb0EEEEEEEEEvNT_6ParamsE)
        /*01e8*/ 	.word	0x00000004


	//----- nvinfo : EIATTR_FRAME_SIZE
	.align		4
.L_92:
        /*01ec*/ 	.byte	0x04, 0x11
        /*01ee*/ 	.short	(.L_94 - .L_93)
	.align		4
.L_93:
        /*01f0*/ 	.word	index@(_ZN7cutlass13device_kernelIN5flash19enable_sm80_to_sm89INS1_16FlashAttnFwdSm80INS1_25CollectiveMainloopFwdSm80ILi4ELi1ELb0EN4cute5tupleIJNS5_1CILi128EEENS7_ILi64EEES8_EEELi128ENS_10bfloat16_tEfNS_4arch4Sm80ELb1ELb0ELb1ELb0ELb0ELb0ELb1ELb0EEENS1_21CollectiveEpilogueFwdINS6_IJS8_S8_S9_EEENS6_IJNS7_ILi1EEESH_SH_EEESB_SD_Li128ELb0ELb1ELb0ELb0EEENS1_30DynamicPersistentTileSchedulerILi128ELi128ELb0ELb1ELb0EEEEEEEEEvNT_6ParamsE)
        /*01f4*/ 	.word	0x00000000


	//----- nvinfo : EIATTR_REGCOUNT
	.align		4
.L_94:
        /*01f8*/ 	.byte	0x04, 0x2f
        /*01fa*/ 	.short	(.L_96 - .L_95)
	.align		4
.L_95:
        /*01fc*/ 	.word	index@(_ZN7cutlass13device_kernelIN5flash19enable_sm80_to_sm89INS1_16FlashAttnFwdSm80INS1_25CollectiveMainloopFwdSm80ILi4ELi1ELb0EN4cute5tupleIJNS5_1CILi128EEENS7_ILi48EEES8_EEELi128ENS_10bfloat16_tEfNS_4arch4Sm80ELb0ELb1ELb1ELb1ELb0ELb1ELb1ELb0EEENS1_21CollectiveEpilogueFwdINS6_IJS8_S8_S9_EEENS6_IJNS7_ILi1EEESH_SH_EEESB_SD_Li128ELb1ELb1ELb0ELb0EEENS1_19SingleTileSchedulerILb1ELb0ELb1ELi128EEEEEEEEEvNT_6ParamsE)
        /*0200*/ 	.word	0x00000004


	//----- nvinfo : EIATTR_FRAME_SIZE
	.align		4
.L_96:
        /*0204*/ 	.byte	0x04, 0x11
        /*0206*/ 	.short	(.L_98 - .L_97)
	.align		4
.L_97:
        /*0208*/ 	.word	index@(_ZN7cutlass13device_kernelIN5flash19enable_sm80_to_sm89INS1_16FlashAttnFwdSm80INS1_25CollectiveMainloopFwdSm80ILi4ELi1ELb0EN4cute5tupleIJNS5_1CILi128EEENS7_ILi48EEES8_EEELi128ENS_10bfloat16_tEfNS_4arch4Sm80ELb0ELb1ELb1ELb1ELb0ELb1ELb1ELb0EEENS1_21CollectiveEpilogueFwdINS6_IJS8_S8_S9_EEENS6_IJNS7_ILi1EEESH_SH_EEESB_SD_Li128ELb1ELb1ELb0ELb0EEENS1_19SingleTileSchedulerILb1ELb0ELb1ELi128EEEEEEEEEvNT_6ParamsE)
        /*020c*/ 	.word	0x00000000


	//----- nvinfo : EIATTR_REGCOUNT
	.align		4
.L_98:
        /*0210*/ 	.byte	0x04, 0x2f
        /*0212*/ 	.short	(.L_100 - .L_99)
	.align		4
.L_99:
        /*0214*/ 	.word	index@(_ZN7cutlass13device_kernelIN5flash19enable_sm80_to_sm89INS1_16FlashAttnFwdSm80INS1_25CollectiveMainloopFwdSm80ILi4ELi1ELb0EN4cute5tupleIJNS5_1CILi128EEENS7_ILi48EEES8_EEELi128ENS_10bfloat16_tEfNS_4arch4Sm80ELb0ELb1ELb1ELb1ELb0ELb0ELb1ELb0EEENS1_21CollectiveEpilogueFwdINS6_IJS8_S8_S9_EEENS6_IJNS7_ILi1EEESH_SH_EEESB_SD_Li128ELb1ELb1ELb0ELb0EEENS1_19SingleTileSchedulerILb1ELb0ELb1ELi128EEEEEEEEEvNT_6ParamsE)
        /*0218*/ 	.word	0x00000004


	//----- nvinfo : EIATTR_FRAME_SIZE
	.align		4
.L_100:
        /*021c*/ 	.byte	0x04, 0x11
        /*021e*/ 	.short	(.L_102 - .L_101)
	.align		4
.L_101:
        /*0220*/ 	.word	index@(_ZN7cutlass13device_kernelIN5flash19enable_sm80_to_sm89INS1_16FlashAttnFwdSm80INS1_25CollectiveMainloopFwdSm80ILi4ELi1ELb0EN4cute5tupleIJNS5_1CILi128EEENS7_ILi48EEES8_EEELi128ENS_10bfloat16_tEfNS_4arch4Sm80ELb0ELb1ELb1ELb1ELb0ELb0ELb1ELb0EEENS1_21CollectiveEpilogueFwdINS6_IJS8_S8_S9_EEENS6_IJNS7_ILi1EEESH_SH_EEESB_SD_Li128ELb1ELb1ELb0ELb0EEENS1_19SingleTileSchedulerILb1ELb0ELb1ELi128EEEEEEEEEvNT_6ParamsE)
        /*0224*/ 	.word	0x00000000


	//----- nvinfo : EIATTR_REGCOUNT
	.align		4
.L_102:
        /*0228*/ 	.byte	0x04, 0x2f
        /*022a*/ 	.short	(.L_104 - .L_103)
	.align		4
.L_103:
        /*022c*/ 	.word	index@(_ZN7cutlass13device_kernelIN5flash19enable_sm80_to_sm89INS1_16FlashAttnFwdSm80INS1_25CollectiveMainloopFwdSm80ILi4ELi1ELb0EN4cute5tupleIJNS5_1CILi128EEENS7_ILi48EEES8_EEELi128ENS_10bfloat16_tEfNS_4arch4Sm80ELb0ELb1ELb1ELb0ELb0ELb0ELb1ELb0EEENS1_21CollectiveEpilogueFwdINS6_IJS8_S8_S9_EEENS6_IJNS7_ILi1EEESH_SH_EEESB_SD_Li128ELb0ELb1ELb0ELb0EEENS1_19SingleTileSchedulerILb0ELb0ELb1ELi128EEEEEEEEEvNT_6ParamsE)
        /*0230*/ 	.word	0x00000004


	//----- nvinfo : EIATTR_FRAME_SIZE
	.align		4
.L_104:
        /*0234*/ 	.byte	0x04, 0x11
        /*0236*/ 	.short	(.L_106 - .L_105)
	.align		4
.L_105:
        /*0238*/ 	.word	index@(_ZN7cutlass13device_kernelIN5flash19enable_sm80_to_sm89INS1_16FlashAttnFwdSm80INS1_25CollectiveMainloopFwdSm80ILi4ELi1ELb0EN4cute5tupleIJNS5_1CILi128EEENS7_ILi48EEES8_EEELi128ENS_10bfloat16_tEfNS_4arch4Sm80ELb0ELb1ELb1ELb0ELb0ELb0ELb1ELb0EEENS1_21CollectiveEpilogueFwdINS6_IJS8_S8_S9_EEENS6_IJNS7_ILi1EEESH_SH_EEESB_SD_Li128ELb0ELb1ELb0ELb0EEENS1_19SingleTileSchedulerILb0ELb0ELb1ELi128EEEEEEEEEvNT_6ParamsE)
        /*023c*/ 	.word	0x00000000


	//----- nvinfo : EIATTR_REGCOUNT
	.align		4
.L_106:
        /*0240*/ 	.byte	0x04, 0x2f
        /*0242*/ 	.short	(.L_108 - .L_107)
	.align		4
.L_107:
        /*0244*/ 	.word	index@(_ZN7cutlass13device_kernelIN5flash19enable_sm80_to_sm89INS1_16FlashAttnFwdSm80INS1_25CollectiveMainloopFwdSm80ILi4ELi1ELb0EN4cute5tupleIJNS5_1CILi128EEENS7_ILi64EEES8_EEELi128ENS_10bfloat16_tEfNS_4arch4Sm80ELb0ELb0ELb1ELb1ELb0ELb1ELb1ELb0EEENS1_21CollectiveEpilogueFwdINS6_IJS8_S8_S9_EEENS6_IJNS7_ILi1EEESH_SH_EEESB_SD_Li128ELb1ELb1ELb0ELb0EEENS1_19SingleTileSchedulerILb1ELb0ELb1ELi128EEEEEEEEEvNT_6ParamsE)
        /*0248*/ 	.word	0x00000004


	//----- nvinfo : EIATTR_FRAME_SIZE
	.align		4
.L_108:
        /*024c*/ 	.byte	0x04, 0x11
        /*024e*/ 	.short	(.L_110 - .L_109)
	.align		4
.L_109:
        /*0250*/ 	.word	index@(_ZN7cutlass13device_kernelIN5flash19enable_sm80_to_sm89INS1_16FlashAttnFwdSm80INS1_25CollectiveMainloopFwdSm80ILi4ELi1ELb0EN4cute5tupleIJNS5_1CILi128EEENS7_ILi64EEES8_EEELi128ENS_10bfloat16_tEfNS_4arch4Sm80ELb0ELb0ELb1ELb1ELb0ELb1ELb1ELb0EEENS1_21CollectiveEpilogueFwdINS6_IJS8_S8_S9_EEENS6_IJNS7_ILi1EEESH_SH_EEESB_SD_Li128ELb1ELb1ELb0ELb0EEENS1_19SingleTileSchedulerILb1ELb0ELb1ELi128EEEEEEEEEvNT_6ParamsE)
        /*0254*/ 	.word	0x00000000


	//----- nvinfo : EIATTR_REGCOUNT
	.align		4
.L_110:
        /*0258*/ 	.byte	0x04, 0x2f
        /*025a*/ 	.short	(.L_112 - .L_111)
	.align		4
.L_111:
        /*025c*/ 	.word	index@(_ZN7cutlass13device_kernelIN5flash19enable_sm80_to_sm89INS1_16FlashAttnFwdSm80INS1_25CollectiveMainloopFwdSm80ILi4ELi1ELb0EN4cute5tupleIJNS5_1CILi128EEENS7_ILi64EEES8_EEELi128ENS_10bfloat16_tEfNS_4arch4Sm80ELb0ELb0ELb1ELb1ELb0ELb0ELb1ELb0EEENS1_21CollectiveEpilogueFwdINS6_IJS8_S8_S9_EEENS6_IJNS7_ILi1EEESH_SH_EEESB_SD_Li128ELb1ELb1ELb0ELb0EEENS1_19SingleTileSchedulerILb1ELb0ELb1ELi128EEEEEEEEEvNT_6ParamsE)
        /*0260*/ 	.word	0x00000004


	//----- nvinfo : EIATTR_FRAME_SIZE
	.align		4
.L_112:
        /*0264*/ 	.byte	0x04, 0x11
        /*0266*/ 	.short	(.L_114 - .L_113)
	.align		4
.L_113:
        /*0268*/ 	.word	index@(_ZN7cutlass13device_kernelIN5flash19enable_sm80_to_sm89INS1_16FlashAttnFwdSm80INS1_25CollectiveMainloopFwdSm80ILi4ELi1ELb0EN4cute5tupleIJNS5_1CILi128EEENS7_ILi64EEES8_EEELi128ENS_10bfloat16_tEfNS_4arch4Sm80ELb0ELb0ELb1ELb1ELb0ELb0ELb1ELb0EEENS1_21CollectiveEpilogueFwdINS6_IJS8_S8_S9_EEENS6_IJNS7_ILi1EEESH_SH_EEESB_SD_Li128ELb1ELb1ELb0ELb0EEENS1_19SingleTileSchedulerILb1ELb0ELb1ELi128EEEEEEEEEvNT_6ParamsE)
        /*026c*/ 	.word	0x00000000


	//----- nvinfo : EIATTR_REGCOUNT
	.align		4
.L_114:
        /*0270*/ 	.byte	0x04, 0x2f
        /*0272*/ 	.short	(.L_116 - .L_115)
	.align		4
.L_115:
        /*0274*/ 	.word	index@(_ZN7cutlass13device_kernelIN5flash19enable_sm80_to_sm89INS1_16FlashAttnFwdSm80INS1_25CollectiveMainloopFwdSm80ILi4ELi1ELb0EN4cute5tupleIJNS5_1CILi128EEENS7_ILi64EEES8_EEELi128ENS_10bfloat16_tEfNS_4arch4Sm80ELb0ELb0ELb1ELb0ELb0ELb0ELb1ELb0EEENS1_21CollectiveEpilogueFwdINS6_IJS8_S8_S9_EEENS6_IJNS7_ILi1EEESH_SH_EEESB_SD_Li128ELb0ELb1ELb0ELb0EEENS1_19SingleTileSchedulerILb0ELb0ELb1ELi128EEEEEEEEEvNT_6ParamsE)
        /*0278*/ 	.word	0x00000004


	//----- nvinfo : EIATTR_FRAME_SIZE
	.align		4
.L_116:
        /*027c*/ 	.byte	0x04, 0x11
        /*027e*/ 	.short	(.L_118 - .L_117)
	.align		4
.L_117:
        /*0280*/ 	.word	index@(_ZN7cutlass13device_kernelIN5flash19enable_sm80_to_sm89INS1_16FlashAttnFwdSm80INS1_25CollectiveMainloopFwdSm80ILi4ELi1ELb0EN4cute5tupleIJNS5_1CILi128EEENS7_ILi64EEES8_EEELi128ENS_10bfloat16_tEfNS_4arch4Sm80ELb0ELb0ELb1ELb0ELb0ELb0ELb1ELb0EEENS1_21CollectiveEpilogueFwdINS6_IJS8_S8_S9_EEENS6_IJNS7_ILi1EEESH_SH_EEESB_SD_Li128ELb0ELb1ELb0ELb0EEENS1_19SingleTileSchedulerILb0ELb0ELb1ELi128EEEEEEEEEvNT_6ParamsE)
        /*0284*/ 	.word	0x00000000


	//----- nvinfo : EIATTR_REGCOUNT
	.align		4
.L_118:
        /*0288*/ 	.byte	0x04, 0x2f
        /*028a*/ 	.short	(.L_120 - .L_119)
	.align		4
.L_119:
        /*028c*/ 	.word	index@(_ZN7cutlass13device_kernelIN5flash19enable_sm80_to_sm89INS1_16FlashAttnFwdSm80INS1_25CollectiveMainloopFwdSm80ILi8ELi1ELb1EN4cute5tupleIJNS5_1CILi128EEES8_S8_EEELi128ENS_10bfloat16_tEfNS_4arch4Sm80ELb1ELb0ELb1ELb1ELb0ELb1ELb1ELb0EEENS1_21CollectiveEpilogueFwdIS9_NS6_IJNS7_ILi1EEESF_SF_EEESA_SC_Li256ELb1ELb1ELb0ELb0EEENS1_19SingleTileSchedulerILb1ELb0ELb1ELi128EEEEEEEEEvNT_6ParamsE)
        /*0290*/ 	.word	0x00000004


	//----- nvinfo : EIATTR_FRAME_SIZE
	.align		4
.L_120:
        /*0294*/ 	.byte	0x04, 0x11
        /*0296*/ 	.short	(.L_122 - .L_121)
	.align		4
.L_121:
        /*0298*/ 	.word	index@(_ZN7cutlass13device_kernelIN5flash19enable_sm80_to_sm89INS1_16FlashAttnFwdSm80INS1_25CollectiveMainloopFwdSm80ILi8ELi1ELb1EN4cute5tupleIJNS5_1CILi128EEES8_S8_EEELi128ENS_10bfloat16_tEfNS_4arch4Sm80ELb1ELb0ELb1ELb1ELb0ELb1ELb1ELb0EEENS1_21CollectiveEpilogueFwdIS9_NS6_IJNS7_ILi1EEESF_SF_EEESA_SC_Li256ELb1ELb1ELb0ELb0EEENS1_19SingleTileSchedulerILb1ELb0ELb1ELi128EEEEEEEEEvNT_6ParamsE)
        /*029c*/ 	.word	0x00000000


	//----- nvinfo : EIATTR_REGCOUNT
	.align		4
.L_122:
        /*02a0*/ 	.byte	0x04, 0x2f
        /*02a2*/ 	.short	(.L_124 - .L_123)
	.align		4
.L_123:
        /*02a4*/ 	.word	index@(_ZN7cutlass13device_kernelIN5flash19enable_sm80_to_sm89INS1_16FlashAttnFwdSm80INS1_25CollectiveMainloopFwdSm80ILi8ELi1ELb1EN4cute5tupleIJNS5_1CILi128EEES8_S8_EEELi128ENS_10bfloat16_tEfNS_4arch4Sm80ELb1ELb0ELb1ELb1ELb0ELb0ELb1ELb0EEENS1_21CollectiveEpilogueFwdIS9_NS6_IJNS7_ILi1EEESF_SF_EEESA_SC_Li256ELb1ELb1ELb0ELb0EEENS1_19SingleTileSchedulerILb1ELb0ELb1ELi128EEEEEEEEEvNT_6ParamsE)
        /*02a8*/ 	.word	0x00000004


	//----- nvinfo : EIATTR_FRAME_SIZE
	.align		4
.L_124:
        /*02ac*/ 	.byte	0x04, 0x11
        /*02ae*/ 	.short	(.L_126 - .L_125)
	.align		4
.L_125:
        /*02b0*/ 	.word	index@(_ZN7cutlass13device_kernelIN5flash19enable_sm80_to_sm89INS1_16FlashAttnFwdSm80INS1_25CollectiveMainloopFwdSm80ILi8ELi1ELb1EN4cute5tupleIJNS5_1CILi128EEES8_S8_EEELi128ENS_10bfloat16_tEfNS_4arch4Sm80ELb1ELb0ELb1ELb1ELb0ELb0ELb1ELb0EEENS1_21CollectiveEpilogueFwdIS9_NS6_IJNS7_ILi1EEESF_SF_EEESA_SC_Li256ELb1ELb1ELb0ELb0EEENS1_19SingleTileSchedulerILb1ELb0ELb1ELi128EEEEEEEEEvNT_6ParamsE)
        /*02b4*/ 	.word	0x00000000


	//----- nvinfo : EIATTR_REGCOUNT
	.align		4
.L_126:
        /*02b8*/ 	.byte	0x04, 0x2f
        /*02ba*/ 	.short	(.L_128 - .L_127)
	.align		4
.L_127:
        /*02bc*/ 	.word	index@(_ZN7cutlass13device_kernelIN5flash19enable_sm80_to_sm89INS1_16FlashAttnFwdSm80INS1_25CollectiveMainloopFwdSm80ILi8ELi1ELb1EN4cute5tupleIJNS5_1CILi128EEES8_S8_EEELi128ENS_10bfloat16_tEfNS_4arch4Sm80ELb1ELb0ELb1ELb0ELb0ELb0ELb1ELb0EEENS1_21CollectiveEpilogueFwdIS9_NS6_IJNS7_ILi1EEESF_SF_EEESA_SC_Li256ELb0ELb1ELb0ELb0EEENS1_30DynamicPersistentTileSchedulerILi256ELi256ELb0ELb1ELb0EEEEEEEEEvNT_6ParamsE)
        /*02c0*/ 	.word	0x00000004


	//----- nvinfo : EIATTR_FRAME_SIZE
	.align		4
.L_128:
        /*02c4*/ 	.byte	0x04, 0x11
        /*02c6*/ 	.short	(.L_130 - .L_129)
	.align		4
.L_129:
        /*02c8*/ 	.word	index@(_ZN7cutlass13device_kernelIN5flash19enable_sm80_to_sm89INS1_16FlashAttnFwdSm80INS1_25CollectiveMainloopFwdSm80ILi8ELi1ELb1EN4cute5tupleIJNS5_1CILi128EEES8_S8_EEELi128ENS_10bfloat16_tEfNS_4arch4Sm80ELb1ELb0ELb1ELb0ELb0ELb0ELb1ELb0EEENS1_21CollectiveEpilogueFwdIS9_NS6_IJNS7_ILi1EEESF_SF_EEESA_SC_Li256ELb0ELb1ELb0ELb0EEENS1_30DynamicPersistentTileSchedulerILi256ELi256ELb0ELb1ELb0EEEEEEEEEvNT_6ParamsE)
        /*02cc*/ 	.word	0x00000000


	//----- nvinfo : EIATTR_REGCOUNT
	.align		4
.L_130:
        /*02d0*/ 	.byte	0x04, 0x2f
        /*02d2*/ 	.short	(.L_132 - .L_131)
	.align		4
.L_131:
        /*02d4*/ 	.word	index@(_ZN7cutlass13device_kernelIN5flash19enable_sm80_to_sm89INS1_16FlashAttnFwdSm80INS1_25CollectiveMainloopFwdSm80ILi8ELi1ELb1EN4cute5tupleIJNS5_1CILi128EEENS7_ILi96EEES8_EEELi128ENS_10bfloat16_tEfNS_4arch4Sm80ELb0ELb1ELb1ELb1ELb0ELb1ELb1ELb0EEENS1_21CollectiveEpilogueFwdINS6_IJS8_S8_S9_EEENS6_IJNS7_ILi1EEESH_SH_EEESB_SD_Li256ELb1ELb1ELb0ELb0EEENS1_19SingleTileSchedulerILb1ELb0ELb1ELi128EEEEEEEEEvNT_6ParamsE)
        /*02d8*/ 	.word	0x00000004


	//----- nvinfo : EIATTR_FRAME_SIZE
	.align		4
.L_132:
        /*02dc*/ 	.byte	0x04, 0x11
        /*02de*/ 	.short	(.L_134 - .L_133)
	.align		4
.L_133:
        /*02e0*/ 	.word	index@(_ZN7cutlass13device_kernelIN5flash19enable_sm80_to_sm89INS1_16FlashAttnFwdSm80INS1_25CollectiveMainloopFwdSm80ILi8ELi1ELb1EN4cute5tupleIJNS5_1CILi128EEENS7_ILi96EEES8_EEELi128ENS_10bfloat16_tEfNS_4arch4Sm80ELb0ELb1ELb1ELb1ELb0ELb1ELb1ELb0EEENS1_21CollectiveEpilogueFwdINS6_IJS8_S8_S9_EEENS6_IJNS7_ILi1EEESH_SH_EEESB_SD_Li256ELb1ELb1ELb0ELb0EEENS1_19SingleTileSchedulerILb1ELb0ELb1ELi128EEEEEEEEEvNT_6ParamsE)
        /*02e4*/ 	.word	0x00000000


	//----- nvinfo : EIATTR_REGCOUNT
	.align		4
.L_134:
        /*02e8*/ 	.byte	0x04, 0x2f
        /*02ea*/ 	.short	(.L_136 - .L_135)
	.align		4
.L_135:
        /*02ec*/ 	.word	index@(_ZN7cutlass13device_kernelIN5flash19enable_sm80_to_sm89INS1_16FlashAttnFwdSm80INS1_25CollectiveMainloopFwdSm80ILi8ELi1ELb1EN4cute5tupleIJNS5_1CILi128EEENS7_ILi96EEES8_EEELi128ENS_10bfloat16_tEfNS_4arch4Sm80ELb0ELb1ELb1ELb1ELb0ELb0ELb1ELb0EEENS1_21CollectiveEpilogueFwdINS6_IJS8_S8_S9_EEENS6_IJNS7_ILi1EEESH_SH_EEESB_SD_Li256ELb1ELb1ELb0ELb0EEENS1_19SingleTileSchedulerILb1ELb0ELb1ELi128EEEEEEEEEvNT_6ParamsE)
        /*02f0*/ 	.word	0x00000004


	//----- nvinfo : EIATTR_FRAME_SIZE
	.align		4
.L_136:
        /*02f4*/ 	.byte	0x04, 0x11
        /*02f6*/ 	.short	(.L_138 - .L_137)
	.align		4
.L_137:
        /*02f8*/ 	.word	index@(_ZN7cutlass13device_kernelIN5flash19enable_sm80_to_sm89INS1_16FlashAttnFwdSm80INS1_25CollectiveMainloopFwdSm80ILi8ELi1ELb1EN4cute5tupleIJNS5_1CILi128EEENS7_ILi96EEES8_EEELi128ENS_10bfloat16_tEfNS_4arch4Sm80ELb0ELb1ELb1ELb1ELb0ELb0ELb1ELb0EEENS1_21CollectiveEpilogueFwdINS6_IJS8_S8_S9_EEENS6_IJNS7_ILi1EEESH_SH_EEESB_SD_Li256ELb1ELb1ELb0ELb0EEENS1_19SingleTileSchedulerILb1ELb0ELb1ELi128EEEEEEEEEvNT_6ParamsE)
        /*02fc*/ 	.word	0x00000000


	//----- nvinfo : EIATTR_REGCOUNT
	.align		4
.L_138:
        /*0300*/ 	.byte	0x04, 0x2f
        /*0302*/ 	.short	(.L_140 - .L_139)
	.align		4
.L_139:
        /*0304*/ 	.word	index@(_ZN7cutlass13device_kernelIN5flash19enable_sm80_to_sm89INS1_16FlashAttnFwdSm80INS1_25CollectiveMainloopFwdSm80ILi8ELi1ELb1EN4cute5tupleIJNS5_1CILi128EEENS7_ILi96EEES8_EEELi128ENS_10bfloat16_tEfNS_4arch4Sm80ELb0ELb1ELb1ELb0ELb0ELb0ELb1ELb0EEENS1_21CollectiveEpilogueFwdINS6_IJS8_S8_S9_EEENS6_IJNS7_ILi1EEESH_SH_EEESB_SD_Li256ELb0ELb1ELb0ELb0EEENS1_19SingleTileSchedulerILb0ELb0ELb1ELi128EEEEEEEEEvNT_6ParamsE)
        /*0308*/ 	.word	0x00000004


	//----- nvinfo : EIATTR_FRAME_SIZE
	.align		4
.L_140:
        /*030c*/ 	.byte	0x04, 0x11
        /*030e*/ 	.short	(.L_142 - .L_141)
	.align		4
.L_141:
        /*0310*/ 	.word	index@(_ZN7cutlass13device_kernelIN5flash19enable_sm80_to_sm89INS1_16FlashAttnFwdSm80INS1_25CollectiveMainloopFwdSm80ILi8ELi1ELb1EN4cute5tupleIJNS5_1CILi128EEENS7_ILi96EEES8_EEELi128ENS_10bfloat16_tEfNS_4arch4Sm80ELb0ELb1ELb1ELb0ELb0ELb0ELb1ELb0EEENS1_21CollectiveEpilogueFwdINS6_IJS8_S8_S9_EEENS6_IJNS7_ILi1EEESH_SH_EEESB_SD_Li256ELb0ELb1ELb0ELb0EEENS1_19SingleTileSchedulerILb0ELb0ELb1ELi128EEEEEEEEEvNT_6ParamsE)
        /*0314*/ 	.word	0x00000000


	//----- nvinfo : EIATTR_REGCOUNT
	.align		4
.L_142:
        /*0318*/ 	.byte	0x04, 0x2f
        /*031a*/ 	.short	(.L_144 - .L_143)
	.align		4
.L_143:
        /*031c*/ 	.word	index@(_ZN7cutlass13device_kernelIN5flash19enable_sm80_to_sm89INS1_16FlashAttnFwdSm80INS1_25CollectiveMainloopFwdSm80ILi8ELi1ELb1EN4cute5tupleIJNS5_1CILi128EEES8_S8_EEELi128ENS_10bfloat16_tEfNS_4arch4Sm80ELb0ELb0ELb1ELb1ELb0ELb1ELb1ELb0EEENS1_21CollectiveEpilogueFwdIS9_NS6_IJNS7_ILi1EEESF_SF_EEESA_SC_Li256ELb1ELb1ELb0ELb0EEENS1_19SingleTileSchedulerILb1ELb0ELb1ELi128EEEEEEEEEvNT_6ParamsE)
        /*0320*/ 	.word	0x00000004


	//----- nvinfo : EIATTR_FRAME_SIZE
	.align		4
.L_144:
        /*0324*/ 	.byte	0x04, 0x11
        /*0326*/ 	.short	(.L_146 - .L_145)
	.align		4
.L_145:
        /*0328*/ 	.word	index@(_ZN7cutlass13device_kernelIN5flash19enable_sm80_to_sm89INS1_16FlashAttnFwdSm80INS1_25CollectiveMainloopFwdSm80ILi8ELi1ELb1EN4cute5tupleIJNS5_1CILi128EEES8_S8_EEELi128ENS_10bfloat16_tEfNS_4arch4Sm80ELb0ELb0ELb1ELb1ELb0ELb1ELb1ELb0EEENS1_21CollectiveEpilogueFwdIS9_NS6_IJNS7_ILi1EEESF_SF_EEESA_SC_Li256ELb1ELb1ELb0ELb0EEENS1_19SingleTileSchedulerILb1ELb0ELb1ELi128EEEEEEEEEvNT_6ParamsE)
        /*032c*/ 	.word	0x00000000


	//----- nvinfo : EIATTR_REGCOUNT
	.align		4
.L_146:
        /*0330*/ 	.byte	0x04, 0x2f
        /*0332*/ 	.short	(.L_148 - .L_147)
	.align		4
.L_147:
        /*0334*/ 	.word	index@(_ZN7cutlass13device_kernelIN5flash19enable_sm80_to_sm89INS1_16FlashAttnFwdSm80INS1_25CollectiveMainloopFwdSm80ILi8ELi1ELb1EN4cute5tupleIJNS5_1CILi128EEES8_S8_EEELi128ENS_10bfloat16_tEfNS_4arch4Sm80ELb0ELb0ELb1ELb1ELb0ELb0ELb1ELb0EEENS1_21CollectiveEpilogueFwdIS9_NS6_IJNS7_ILi1EEESF_SF_EEESA_SC_Li256ELb1ELb1ELb0ELb0EEENS1_19SingleTileSchedulerILb1ELb0ELb1ELi128EEEEEEEEEvNT_6ParamsE)
        /*0338*/ 	.word	0x00000004


	//----- nvinfo : EIATTR_FRAME_SIZE
	.align		4
.L_148:
        /*033c*/ 	.byte	0x04, 0x11
        /*033e*/ 	.short	(.L_150 - .L_149)
	.align		4
.L_149:
        /*0340*/ 	.word	index@(_ZN7cutlass13device_kernelIN5flash19enable_sm80_to_sm89INS1_16FlashAttnFwdSm80INS1_25CollectiveMainloopFwdSm80ILi8ELi1ELb1EN4cute5tupleIJNS5_1CILi128EEES8_S8_EEELi128ENS_10bfloat16_tEfNS_4arch4Sm80ELb0ELb0ELb1ELb1ELb0ELb0ELb1ELb0EEENS1_21CollectiveEpilogueFwdIS9_NS6_IJNS7_ILi1EEESF_SF_EEESA_SC_Li256ELb1ELb1ELb0ELb0EEENS1_19SingleTileSchedulerILb1ELb0ELb1ELi128EEEEEEEEEvNT_6ParamsE)
        /*0344*/ 	.word	0x00000000


	//----- nvinfo : EIATTR_REGCOUNT
	.align		4
.L_150:
        /*0348*/ 	.byte	0x04, 0x2f
        /*034a*/ 	.short	(.L_152 - .L_151)
	.align		4
.L_151:
        /*034c*/ 	.word	index@(_ZN7cutlass13device_kernelIN5flash19enable_sm80_to_sm89INS1_16FlashAttnFwdSm80INS1_25CollectiveMainloopFwdSm80ILi8ELi1ELb1EN4cute5tupleIJNS5_1CILi128EEES8_S8_EEELi128ENS_10bfloat16_tEfNS_4arch4Sm80ELb0ELb0ELb1ELb0ELb0ELb0ELb1ELb0EEENS1_21CollectiveEpilogueFwdIS9_NS6_IJNS7_ILi1EEESF_SF_EEESA_SC_Li256ELb0ELb1ELb0ELb0EEENS1_19SingleTileSchedulerILb0ELb0ELb1ELi128EEEEEEEEEvNT_6ParamsE)
        /*0350*/ 	.word	0x00000004


	//----- nvinfo : EIATTR_FRAME_SIZE
	.align		4
.L_152:
        /*0354*/ 	.byte	0x04, 0x11
        /*0356*/ 	.short	(.L_154 - .L_153)
	.align		4
.L_153:
        /*0358*/ 	.word	index@(_ZN7cutlass13device_kernelIN5flash19enable_sm80_to_sm89INS1_16FlashAttnFwdSm80INS1_25CollectiveMainloopFwdSm80ILi8ELi1ELb1EN4cute5tupleIJNS5_1CILi128EEES8_S8_EEELi128ENS_10bfloat16_tEfNS_4arch4Sm80ELb0ELb0ELb1ELb0ELb0ELb0ELb1ELb0EEENS1_21CollectiveEpilogueFwdIS9_NS6_IJNS7_ILi1EEESF_SF_EEESA_SC_Li256ELb0ELb1ELb0ELb0EEENS1_19SingleTileSchedulerILb0ELb0ELb1ELi128EEEEEEEEEvNT_6ParamsE)
        /*035c*/ 	.word	0x00000000


	//----- nvinfo : EIATTR_MIN_STACK_SIZE
	.align		4
.L_154:
        /*0360*/ 	.byte	0x04, 0x12
        /*0362*/ 	.short	(.L_156 - .L_155)
	.align		4
.L_155:
        /*0364*/ 	.word	index@(_ZN7cutlass13device_kernelIN5flash19enable_sm80_to_sm89INS1_16FlashAttnFwdSm80INS1_25CollectiveMainloopFwdSm80ILi8ELi1ELb1EN4cute5tupleIJNS5_1CILi128EEES8_S8_EEELi128ENS_10bfloat16_tEfNS_4arch4Sm80ELb0ELb0ELb1ELb0ELb0ELb0ELb1ELb0EEENS1_21CollectiveEpilogueFwdIS9_NS6_IJNS7_ILi1EEESF_SF_EEESA_SC_Li256ELb0ELb1ELb0ELb0EEENS1_19SingleTileSchedulerILb0ELb0ELb1ELi128EEEEEEEEEvNT_6ParamsE)
        /*0368*/ 	.word	0x00000000


	//----- nvinfo : EIATTR_MIN_STACK_SIZE
	.align		4
.L_156:
        /*036c*/ 	.byte	0x04, 0x12
        /*036e*/ 	.short	(.L_158 - .L_157)
	.align		4
.L_157:
        /*0370*/ 	.word	index@(_ZN7cutlass13device_kernelIN5flash19enable_sm80_to_sm89INS1_16FlashAttnFwdSm80INS1_25CollectiveMainloopFwdSm80ILi8ELi1ELb1EN4cute5tupleIJNS5_1CILi128EEES8_S8_EEELi128ENS_10bfloat16_tEfNS_4arch4Sm80ELb0ELb0ELb1ELb1ELb0ELb0ELb1ELb0EEENS1_21CollectiveEpilogueFwdIS9_NS6_IJNS7_ILi1EEESF_SF_EEESA_SC_Li256ELb1ELb1ELb0ELb0EEENS1_19SingleTileSchedulerILb1ELb0ELb1ELi128EEEEEEEEEvNT_6ParamsE)
        /*0374*/ 	.word	0x00000000


	//----- nvinfo : EIATTR_MIN_STACK_SIZE
	.align		4
.L_158:
        /*0378*/ 	.byte	0x04, 0x12
        /*037a*/ 	.short	(.L_160 - .L_159)
	.align		4
.L_159:
        /*037c*/ 	.word	index@(_ZN7cutlass13device_kernelIN5flash19enable_sm80_to_sm89INS1_16FlashAttnFwdSm80INS1_25CollectiveMainloopFwdSm80ILi8ELi1ELb1EN4cute5tupleIJNS5_1CILi128EEES8_S8_EEELi128ENS_10bfloat16_tEfNS_4arch4Sm80ELb0ELb0ELb1ELb1ELb0ELb1ELb1ELb0EEENS1_21CollectiveEpilogueFwdIS9_NS6_IJNS7_ILi1EEESF_SF_EEESA_SC_Li256ELb1ELb1ELb0ELb0EEENS1_19SingleTileSchedulerILb1ELb0ELb1ELi128EEEEEEEEEvNT_6ParamsE)
        /*0380*/ 	.word	0x00000000


	//----- nvinfo : EIATTR_MIN_STACK_SIZE
	.align		4
.L_160:
        /*0384*/ 	.byte	0x04, 0x12
        /*0386*/ 	.short	(.L_162 - .L_161)
	.align		4
.L_161:
        /*0388*/ 	.word	index@(_ZN7cutlass13device_kernelIN5flash19enable_sm80_to_sm89INS1_16FlashAttnFwdSm80INS1_25CollectiveMainloopFwdSm80ILi8ELi1ELb1EN4cute5tupleIJNS5_1CILi128EEENS7_ILi96EEES8_EEELi128ENS_10bfloat16_tEfNS_4arch4Sm80ELb0ELb1ELb1ELb0ELb0ELb0ELb1ELb0EEENS1_21CollectiveEpilogueFwdINS6_IJS8_S8_S9_EEENS6_IJNS7_ILi1EEESH_SH_EEESB_SD_Li256ELb0ELb1ELb0ELb0EEENS1_19SingleTileSchedulerILb0ELb0ELb1ELi128EEEEEEEEEvNT_6ParamsE)
        /*038c*/ 	.word	0x00000000


	//----- nvinfo : EIATTR_MIN_STACK_SIZE
	.align		4
.L_162:
        /*0390*/ 	.byte	0x04, 0x12
        /*0392*/ 	.short	(.L_164 - .L_163)
	.align		4
.L_163:
        /*0394*/ 	.word	index@(_ZN7cutlass13device_kernelIN5flash19enable_sm80_to_sm89INS1_16FlashAttnFwdSm80INS1_25CollectiveMainloopFwdSm80ILi8ELi1ELb1EN4cute5tupleIJNS5_1CILi128EEENS7_ILi96EEES8_EEELi128ENS_10bfloat16_tEfNS_4arch4Sm80ELb0ELb1ELb1ELb1ELb0ELb0ELb1ELb0EEENS1_21CollectiveEpilogueFwdINS6_IJS8_S8_S9_EEENS6_IJNS7_ILi1EEESH_SH_EEESB_SD_Li256ELb1ELb1ELb0ELb0EEENS1_19SingleTileSchedulerILb1ELb0ELb1ELi128EEEEEEEEEvNT_6ParamsE)
        /*0398*/ 	.word	0x00000000


	//----- nvinfo : EIATTR_MIN_STACK_SIZE
	.align		4
.L_164:
        /*039c*/ 	.byte	0x04, 0x12
        /*039e*/ 	.short	(.L_166 - .L_165)
	.align		4
.L_165:
        /*03a0*/ 	.word	index@(_ZN7cutlass13device_kernelIN5flash19enable_sm80_to_sm89INS1_16FlashAttnFwdSm80INS1_25CollectiveMainloopFwdSm80ILi8ELi1ELb1EN4cute5tupleIJNS5_1CILi128EEENS7_ILi96EEES8_EEELi128ENS_10bfloat16_tEfNS_4arch4Sm80ELb0ELb1ELb1ELb1ELb0ELb1ELb1ELb0EEENS1_21CollectiveEpilogueFwdINS6_IJS8_S8_S9_EEENS6_IJNS7_ILi1EEESH_SH_EEESB_SD_Li256ELb1ELb1ELb0ELb0EEENS1_19SingleTileSchedulerILb1ELb0ELb1ELi128EEEEEEEEEvNT_6ParamsE)
        /*03a4*/ 	.word	0x00000000


	//----- nvinfo : EIATTR_MIN_STACK_SIZE
	.align		4
.L_166:
        /*03a8*/ 	.byte	0x04, 0x12
        /*03aa*/ 	.short	(.L_168 - .L_167)
	.align		4
.L_167:
        /*03ac*/ 	.word	index@(_ZN7cutlass13device_kernelIN5flash19enable_sm80_to_sm89INS1_16FlashAttnFwdSm80INS1_25CollectiveMainloopFwdSm80ILi8ELi1ELb1EN4cute5tupleIJNS5_1CILi128EEES8_S8_EEELi128ENS_10bfloat16_tEfNS_4arch4Sm80ELb1ELb0ELb1ELb0ELb0ELb0ELb1ELb0EEENS1_21CollectiveEpilogueFwdIS9_NS6_IJNS7_ILi1EEESF_SF_EEESA_SC_Li256ELb0ELb1ELb0ELb0EEENS1_30DynamicPersistentTileSchedulerILi256ELi256ELb0ELb1ELb0EEEEEEEEEvNT_6ParamsE)
        /*03b0*/ 	.word	0x00000000


	//----- nvinfo : EIATTR_MIN_STACK_SIZE
	.align		4
.L_168:
        /*03b4*/ 	.byte	0x04, 0x12
        /*03b6*/ 	.short	(.L_170 - .L_169)
	.align		4
.L_169:
        /*03b8*/ 	.word	index@(_ZN7cutlass13device_kernelIN5flash19enable_sm80_to_sm89INS1_16FlashAttnFwdSm80INS1_25CollectiveMainloopFwdSm80ILi8ELi1ELb1EN4cute5tupleIJNS5_1CILi128EEES8_S8_EEELi128ENS_10bfloat16_tEfNS_4arch4Sm80ELb1ELb0ELb1ELb1ELb0ELb0ELb1ELb0EEENS1_21CollectiveEpilogueFwdIS9_NS6_IJNS7_ILi1EEESF_SF_EEESA_SC_Li256ELb1ELb1ELb0ELb0EEENS1_19SingleTileSchedulerILb1ELb0ELb1ELi128EEEEEEEEEvNT_6ParamsE)
        /*03bc*/ 	.word	0x00000000


	//----- nvinfo : EIATTR_MIN_STACK_SIZE
	.align		4
.L_170:
        /*03c0*/ 	.byte	0x04, 0x12
        /*03c2*/ 	.short	(.L_172 - .L_171)
	.align		4
.L_171:
        /*03c4*/ 	.word	index@(_ZN7cutlass13device_kernelIN5flash19enable_sm80_to_sm89INS1_16FlashAttnFwdSm80INS1_25CollectiveMainloopFwdSm80ILi8ELi1ELb1EN4cute5tupleIJNS5_1CILi128EEES8_S8_EEELi128ENS_10bfloat16_tEfNS_4arch4Sm80ELb1ELb0ELb1ELb1ELb0ELb1ELb1ELb0EEENS1_21CollectiveEpilogueFwdIS9_NS6_IJNS7_ILi1EEESF_SF_EEESA_SC_Li256ELb1ELb1ELb0ELb0EEENS1_19SingleTileSchedulerILb1ELb0ELb1ELi128EEEEEEEEEvNT_6ParamsE)
        /*03c8*/ 	.word	0x00000000


	//----- nvinfo : EIATTR_MIN_STACK_SIZE
	.align		4
.L_172:
        /*03cc*/ 	.byte	0x04, 0x12
        /*03ce*/ 	.short	(.L_174 - .L_173)
	.align		4
.L_173:
        /*03d0*/ 	.word	index@(_ZN7cutlass13device_kernelIN5flash19enable_sm80_to_sm89INS1_16FlashAttnFwdSm80INS1_25CollectiveMainloopFwdSm80ILi4ELi1ELb0EN4cute5tupleIJNS5_1CILi128EEENS7_ILi64EEES8_EEELi128ENS_10bfloat16_tEfNS_4arch4Sm80ELb0ELb0ELb1ELb0ELb0ELb0ELb1ELb0EEENS1_21CollectiveEpilogueFwdINS6_IJS8_S8_S9_EEENS6_IJNS7_ILi1EEESH_SH_EEESB_SD_Li128ELb0ELb1ELb0ELb0EEENS1_19SingleTileSchedulerILb0ELb0ELb1ELi128EEEEEEEEEvNT_6ParamsE)
        /*03d4*/ 	.word	0x00000000


	//----- nvinfo : EIATTR_MIN_STACK_SIZE
	.align		4
.L_174:
        /*03d8*/ 	.byte	0x04, 0x12
        /*03da*/ 	.short	(.L_176 - .L_175)
	.align		4
.L_175:
        /*03dc*/ 	.word	index@(_ZN7cutlass13device_kernelIN5flash19enable_sm80_to_sm89INS1_16FlashAttnFwdSm80INS1_25CollectiveMainloopFwdSm80ILi4ELi1ELb0EN4cute5tupleIJNS5_1CILi128EEENS7_ILi64EEES8_EEELi128ENS_10bfloat16_tEfNS_4arch4Sm80ELb0ELb0ELb1ELb1ELb0ELb0ELb1ELb0EEENS1_21CollectiveEpilogueFwdINS6_IJS8_S8_S9_EEENS6_IJNS7_ILi1EEESH_SH_EEESB_SD_Li128ELb1ELb1ELb0ELb0EEENS1_19SingleTileSchedulerILb1ELb0ELb1ELi128EEEEEEEEEvNT_6ParamsE)
        /*03e0*/ 	.word	0x00000000


	//----- nvinfo : EIATTR_MIN_STACK_SIZE
	.align		4
.L_176:
        /*03e4*/ 	.byte	0x04, 0x12
        /*03e6*/ 	.short	(.L_178 - .L_177)
	.align		4
.L_177:
        /*03e8*/ 	.word	index@(_ZN7cutlass13device_kernelIN5flash19enable_sm80_to_sm89INS1_16FlashAttnFwdSm80INS1_25CollectiveMainloopFwdSm80ILi4ELi1ELb0EN4cute5tupleIJNS5_1CILi128EEENS7_ILi64EEES8_EEELi128ENS_10bfloat16_tEfNS_4arch4Sm80ELb0ELb0ELb1ELb1ELb0ELb1ELb1ELb0EEENS1_21CollectiveEpilogueFwdINS6_IJS8_S8_S9_EEENS6_IJNS7_ILi1EEESH_SH_EEESB_SD_Li128ELb1ELb1ELb0ELb0EEENS1_19SingleTileSchedulerILb1ELb0ELb1ELi128EEEEEEEEEvNT_6ParamsE)
        /*03ec*/ 	.word	0x00000000


	//----- nvinfo : EIATTR_MIN_STACK_SIZE
	.align		4
.L_178:
        /*03f0*/ 	.byte	0x04, 0x12
        /*03f2*/ 	.short	(.L_180 - .L_179)
	.align		4
.L_179:
        /*03f4*/ 	.word	index@(_ZN7cutlass13device_kernelIN5flash19enable_sm80_to_sm89INS1_16FlashAttnFwdSm80INS1_25CollectiveMainloopFwdSm80ILi4ELi1ELb0EN4cute5tupleIJNS5_1CILi128EEENS7_ILi48EEES8_EEELi128ENS_10bfloat16_tEfNS_4arch4Sm80ELb0ELb1ELb1ELb0ELb0ELb0ELb1ELb0EEENS1_21CollectiveEpilogueFwdINS6_IJS8_S8_S9_EEENS6_IJNS7_ILi1EEESH_SH_EEESB_SD_Li128ELb0ELb1ELb0ELb0EEENS1_19SingleTileSchedulerILb0ELb0ELb1ELi128EEEEEEEEEvNT_6ParamsE)
        /*03f8*/ 	.word	0x00000000


	//----- nvinfo : EIATTR_MIN_STACK_SIZE
	.align		4
.L_180:
        /*03fc*/ 	.byte	0x04, 0x12
        /*03fe*/ 	.short	(.L_182 - .L_181)
	.align		4
.L_181:
        /*0400*/ 	.word	index@(_ZN7cutlass13device_kernelIN5flash19enable_sm80_to_sm89INS1_16FlashAttnFwdSm80INS1_25CollectiveMainloopFwdSm80ILi4ELi1ELb0EN4cute5tupleIJNS5_1CILi128EEENS7_ILi48EEES8_EEELi128ENS_10bfloat16_tEfNS_4arch4Sm80ELb0ELb1ELb1ELb1ELb0ELb0ELb1ELb0EEENS1_21CollectiveEpilogueFwdINS6_IJS8_S8_S9_EEENS6_IJNS7_ILi1EEESH_SH_EEESB_SD_Li128ELb1ELb1ELb0ELb0EEENS1_19SingleTileSchedulerILb1ELb0ELb1ELi128EEEEEEEEEvNT_6ParamsE)
        /*0404*/ 	.word	0x00000000


	//----- nvinfo : EIATTR_MIN_STACK_SIZE
	.align		4
.L_182:
        /*0408*/ 	.byte	0x04, 0x12
        /*040a*/ 	.short	(.L_184 - .L_183)
	.align		4
.L_183:
        /*040c*/ 	.word	index@(_ZN7cutlass13device_kernelIN5flash19enable_sm80_to_sm89INS1_16FlashAttnFwdSm80INS1_25CollectiveMainloopFwdSm80ILi4ELi1ELb0EN4cute5tupleIJNS5_1CILi128EEENS7_ILi48EEES8_EEELi128ENS_10bfloat16_tEfNS_4arch4Sm80ELb0ELb1ELb1ELb1ELb0ELb1ELb1ELb0EEENS1_21CollectiveEpilogueFwdINS6_IJS8_S8_S9_EEENS6_IJNS7_ILi1EEESH_SH_EEESB_SD_Li128ELb1ELb1ELb0ELb0EEENS1_19SingleTileSchedulerILb1ELb0ELb1ELi128EEEEEEEEEvNT_6ParamsE)
        /*0410*/ 	.word	0x00000000


	//----- nvinfo : EIATTR_MIN_STACK_SIZE
	.align		4
.L_184:
        /*0414*/ 	.byte	0x04, 0x12
        /*0416*/ 	.short	(.L_186 - .L_185)
	.align		4
.L_185:
        /*0418*/ 	.word	index@(_ZN7cutlass13device_kernelIN5flash19enable_sm80_to_sm89INS1_16FlashAttnFwdSm80INS1_25CollectiveMainloopFwdSm80ILi4ELi1ELb0EN4cute5tupleIJNS5_1CILi128EEENS7_ILi64EEES8_EEELi128ENS_10bfloat16_tEfNS_4arch4Sm80ELb1ELb0ELb1ELb0ELb0ELb0ELb1ELb0EEENS1_21CollectiveEpilogueFwdINS6_IJS8_S8_S9_EEENS6_IJNS7_ILi1EEESH_SH_EEESB_SD_Li128ELb0ELb1ELb0ELb0EEENS1_30DynamicPersistentTileSchedulerILi128ELi128ELb0ELb1ELb0EEEEEEEEEvNT_6ParamsE)
        /*041c*/ 	.word	0x00000000


	//----- nvinfo : EIATTR_MIN_STACK_SIZE
	.align		4
.L_186:
        /*0420*/ 	.byte	0x04, 0x12
        /*0422*/ 	.short	(.L_188 - .L_187)
	.align		4
.L_187:
        /*0424*/ 	.word	index@(_ZN7cutlass13device_kernelIN5flash19enable_sm80_to_sm89INS1_16FlashAttnFwdSm80INS1_25CollectiveMainloopFwdSm80ILi4ELi1ELb0EN4cute5tupleIJNS5_1CILi128EEENS7_ILi64EEES8_EEELi128ENS_10bfloat16_tEfNS_4arch4Sm80ELb1ELb0ELb1ELb1ELb0ELb0ELb1ELb0EEENS1_21CollectiveEpilogueFwdINS6_IJS8_S8_S9_EEENS6_IJNS7_ILi1EEESH_SH_EEESB_SD_Li128ELb1ELb1ELb0ELb0EEENS1_19SingleTileSchedulerILb1ELb0ELb1ELi128EEEEEEEEEvNT_6ParamsE)
        /*0428*/ 	.word	0x00000000


	//----- nvinfo : EIATTR_MIN_STACK_SIZE
	.align		4
.L_188:
        /*042c*/ 	.byte	0x04, 0x12
        /*042e*/ 	.short	(.L_190 - .L_189)
	.align		4
.L_189:
        /*0430*/ 	.word	index@(_ZN7cutlass13device_kernelIN5flash19enable_sm80_to_sm89INS1_16FlashAttnFwdSm80INS1_25CollectiveMainloopFwdSm80ILi4ELi1ELb0EN4cute5tupleIJNS5_1CILi128EEENS7_ILi64EEES8_EEELi128ENS_10bfloat16_tEfNS_4arch4Sm80ELb1ELb0ELb1ELb1ELb0ELb1ELb1ELb0EEENS1_21CollectiveEpilogueFwdINS6_IJS8_S8_S9_EEENS6_IJNS7_ILi1EEESH_SH_EEESB_SD_Li128ELb1ELb1ELb0ELb0EEENS1_19SingleTileSchedulerILb1ELb0ELb1ELi128EEEEEEEEEvNT_6ParamsE)
        /*0434*/ 	.word	0x00000000


	//----- nvinfo : EIATTR_MIN_STACK_SIZE
	.align		4
.L_190:
        /*0438*/ 	.byte	0x04, 0x12
        /*043a*/ 	.short	(.L_192 - .L_191)
	.align		4
.L_191:
        /*043c*/ 	.word	index@(_ZN7cutlass13device_kernelIN5flash19enable_sm80_to_sm89INS1_16FlashAttnFwdSm80INS1_25CollectiveMainloopFwdSm80ILi8ELi1ELb1EN4cute5tupleIJNS5_1CILi128EEES8_S8_EEELi128ENS_10bfloat16_tEfNS_4arch4Sm80ELb0ELb0ELb0ELb0ELb0ELb0ELb1ELb0EEENS1_21CollectiveEpilogueFwdIS9_NS6_IJNS7_ILi1EEESF_SF_EEESA_SC_Li256ELb0ELb1ELb0ELb0EEENS1_19SingleTileSchedulerILb0ELb0ELb1ELi128EEEEEEEEEvNT_6ParamsE)
        /*0440*/ 	.word	0x00000000


	//----- nvinfo : EIATTR_MIN_STACK_SIZE
	.align		4
.L_192:
        /*0444*/ 	.byte	0x04, 0x12
        /*0446*/ 	.short	(.L_194 - .L_193)
	.align		4
.L_193:
        /*0448*/ 	.word	index@(_ZN7cutlass13device_kernelIN5flash19enable_sm80_to_sm89INS1_16FlashAttnFwdSm80INS1_25CollectiveMainloopFwdSm80ILi8ELi1ELb1EN4cute5tupleIJNS5_1CILi128EEES8_S8_EEELi128ENS_10bfloat16_tEfNS_4arch4Sm80ELb0ELb0ELb0ELb1ELb0ELb0ELb1ELb0EEENS1_21CollectiveEpilogueFwdIS9_NS6_IJNS7_ILi1EEESF_SF_EEESA_SC_Li256ELb1ELb1ELb0ELb0EEENS1_19SingleTileSchedulerILb1ELb0ELb1ELi128EEEEEEEEEvNT_6ParamsE)
        /*044c*/ 	.word	0x00000000


	//----- nvinfo : EIATTR_MIN_STACK_SIZE
	.align		4
.L_194:
        /*0450*/ 	.byte	0x04, 0x12
        /*0452*/ 	.short	(.L_196 - .L_195)
	.align		4
.L_195:
        /*0454*/ 	.word	index@(_ZN7cutlass13device_kernelIN5flash19enable_sm80_to_sm89INS1_16FlashAttnFwdSm80INS1_25CollectiveMainloopFwdSm80ILi8ELi1ELb1EN4cute5tupleIJNS5_1CILi128EEES8_S8_EEELi128ENS_10bfloat16_tEfNS_4arch4Sm80ELb0ELb0ELb0ELb1ELb0ELb1ELb1ELb0EEENS1_21CollectiveEpilogueFwdIS9_NS6_IJNS7_ILi1EEESF_SF_EEESA_SC_Li256ELb1ELb1ELb0ELb0EEENS1_19SingleTileSchedulerILb1ELb0ELb1ELi128EEEEEEEEEvNT_6ParamsE)
        /*0458*/ 	.word	0x00000000


	//----- nvinfo : EIATTR_MIN_STACK_SIZE
	.align		4
.L_196:
        /*045c*/ 	.byte	0x04, 0x12
        /*045e*/ 	.short	(.L_198 - .L_197)
	.align		4
.L_197:
        /*0460*/ 	.word	index@(_ZN7cutlass13device_kernelIN5flash19enable_sm80_to_sm89INS1_16FlashAttnFwdSm80INS1_25CollectiveMainloopFwdSm80ILi8ELi1ELb1EN4cute5tupleIJNS5_1CILi128EEENS7_ILi96EEES8_EEELi128ENS_10bfloat16_tEfNS_4arch4Sm80ELb0ELb1ELb0ELb0ELb0ELb0ELb1ELb0EEENS1_21CollectiveEpilogueFwdINS6_IJS8_S8_S9_EEENS6_IJNS7_ILi1EEESH_SH_EEESB_SD_Li256ELb0ELb1ELb0ELb0EEENS1_19SingleTileSchedulerILb0ELb0ELb1ELi128EEEEEEEEEvNT_6ParamsE)
        /*0464*/ 	.word	0x00000000


	//----- nvinfo : EIATTR_MIN_STACK_SIZE
	.align		4
.L_198:
        /*0468*/ 	.byte	0x04, 0x12
        /*046a*/ 	.short	(.L_200 - .L_199)
	.align		4
.L_199:
        /*046c*/ 	.word	index@(_ZN7cutlass13device_kernelIN5flash19enable_sm80_to_sm89INS1_16FlashAttnFwdSm80INS1_25CollectiveMainloopFwdSm80ILi8ELi1ELb1EN4cute5tupleIJNS5_1CILi128EEENS7_ILi96EEES8_EEELi128ENS_10bfloat16_tEfNS_4arch4Sm80ELb0ELb1ELb0ELb1ELb0ELb0ELb1ELb0EEENS1_21CollectiveEpilogueFwdINS6_IJS8_S8_S9_EEENS6_IJNS7_ILi1EEESH_SH_EEESB_SD_Li256ELb1ELb1ELb0ELb0EEENS1_19SingleTileSchedulerILb1ELb0ELb1ELi128EEEEEEEEEvNT_6ParamsE)
        /*0470*/ 	.word	0x00000000


	//----- nvinfo : EIATTR_MIN_STACK_SIZE
	.align		4
.L_200:
        /*0474*/ 	.byte	0x04, 0x12
        /*0476*/ 	.short	(.L_202 - .L_201)
	.align		4
.L_201:
        /*0478*/ 	.word	index@(_ZN7cutlass13device_kernelIN5flash19enable_sm80_to_sm89INS1_16FlashAttnFwdSm80INS1_25CollectiveMainloopFwdSm80ILi8ELi1ELb1EN4cute5tupleIJNS5_1CILi128EEENS7_ILi96EEES8_EEELi128ENS_10bfloat16_tEfNS_4arch4Sm80ELb0ELb1ELb0ELb1ELb0ELb1ELb1ELb0EEENS1_21CollectiveEpilogueFwdINS6_IJS8_S8_S9_EEENS6_IJNS7_ILi1EEESH_SH_EEESB_SD_Li256ELb1ELb1ELb0ELb0EEENS1_19SingleTileSchedulerILb1ELb0ELb1ELi128EEEEEEEEEvNT_6ParamsE)
        /*047c*/ 	.word	0x00000000


	//----- nvinfo : EIATTR_MIN_STACK_SIZE
	.align		4
.L_202:
        /*0480*/ 	.byte	0x04, 0x12
        /*0482*/ 	.short	(.L_204 - .L_203)
	.align		4
.L_203:
        /*0484*/ 	.word	index@(_ZN7cutlass13device_kernelIN5flash19enable_sm80_to_sm89INS1_16FlashAttnFwdSm80INS1_25CollectiveMainloopFwdSm80ILi8ELi1ELb1EN4cute5tupleIJNS5_1CILi128EEES8_S8_EEELi128ENS_10bfloat16_tEfNS_4arch4Sm80ELb1ELb0ELb0ELb0ELb0ELb0ELb1ELb0EEENS1_21CollectiveEpilogueFwdIS9_NS6_IJNS7_ILi1EEESF_SF_EEESA_SC_Li256ELb0ELb1ELb0ELb0EEENS1_30DynamicPersistentTileSchedulerILi256ELi256ELb0ELb1ELb0EEEEEEEEEvNT_6ParamsE)
        /*0488*/ 	.word	0x00000000


	//----- nvinfo : EIATTR_MIN_STACK_SIZE
	.align		4
.L_204:
        /*048c*/ 	.byte	0x04, 0x12
        /*048e*/ 	.short	(.L_206 - .L_205)
	.align		4
.L_205:
        /*0490*/ 	.word	index@(_ZN7cutlass13device_kernelIN5flash19enable_sm80_to_sm89INS1_16FlashAttnFwdSm80INS1_25CollectiveMainloopFwdSm80ILi8ELi1ELb1EN4cute5tupleIJNS5_1CILi128EEES8_S8_EEELi128ENS_10bfloat16_tEfNS_4arch4Sm80ELb1ELb0ELb0ELb1ELb0ELb0ELb1ELb0EEENS1_21CollectiveEpilogueFwdIS9_NS6_IJNS7_ILi1EEESF_SF_EEESA_SC_Li256ELb1ELb1ELb0ELb0EEENS1_19SingleTileSchedulerILb1ELb0ELb1ELi128EEEEEEEEEvNT_6ParamsE)
        /*0494*/ 	.word	0x00000000


	//----- nvinfo : EIATTR_MIN_STACK_SIZE
	.align		4
.L_206:
        /*0498*/ 	.byte	0x04, 0x12
        /*049a*/ 	.short	(.L_208 - .L_207)
	.align		4
.L_207:
        /*049c*/ 	.word	index@(_ZN7cutlass13device_kernelIN5flash19enable_sm80_to_sm89INS1_16FlashAttnFwdSm80INS1_25CollectiveMainloopFwdSm80ILi8ELi1ELb1EN4cute5tupleIJNS5_1CILi128EEES8_S8_EEELi128ENS_10bfloat16_tEfNS_4arch4Sm80ELb1ELb0ELb0ELb1ELb0ELb1ELb1ELb0EEENS1_21CollectiveEpilogueFwdIS9_NS6_IJNS7_ILi1EEESF_SF_EEESA_SC_Li256ELb1ELb1ELb0ELb0EEENS1_19SingleTileSchedulerILb1ELb0ELb1ELi128EEEEEEEEEvNT_6ParamsE)
        /*04a0*/ 	.word	0x00000000


	//----- nvinfo : EIATTR_MIN_STACK_SIZE
	.align		4
.L_208:
        /*04a4*/ 	.byte	0x04, 0x12
        /*04a6*/ 	.short	(.L_210 - .L_209)
	.align		4
.L_209:
        /*04a8*/ 	.word	index@(_ZN7cutlass13device_kernelIN5flash19enable_sm80_to_sm89INS1_16FlashAttnFwdSm80INS1_25CollectiveMainloopFwdSm80ILi4ELi1ELb0EN4cute5tupleIJNS5_1CILi128EEENS7_ILi64EEES8_EEELi128ENS_10bfloat16_tEfNS_4arch4Sm80ELb0ELb0ELb0ELb0ELb0ELb0ELb1ELb0EEENS1_21CollectiveEpilogueFwdINS6_IJS8_S8_S9_EEENS6_IJNS7_ILi1EEESH_SH_EEESB_SD_Li128ELb0ELb1ELb0ELb0EEENS1_19SingleTileSchedulerILb0ELb0ELb1ELi128EEEEEEEEEvNT_6ParamsE)
        /*04ac*/ 	.word	0x00000000


	//----- nvinfo : EIATTR_MIN_STACK_SIZE
	.align		4
.L_210:
        /*04b0*/ 	.byte	0x04, 0x12
        /*04b2*/ 	.short	(.L_212 - .L_211)
	.align		4
.L_211:
        /*04b4*/ 	.word	index@(_ZN7cutlass13device_kernelIN5flash19enable_sm80_to_sm89INS1_16FlashAttnFwdSm80INS1_25CollectiveMainloopFwdSm80ILi4ELi1ELb0EN4cute5tupleIJNS5_1CILi128EEENS7_ILi64EEES8_EEELi128ENS_10bfloat16_tEfNS_4arch4Sm80ELb0ELb0ELb0ELb1ELb0ELb0ELb1ELb0EEENS1_21CollectiveEpilogueFwdINS6_IJS8_S8_S9_EEENS6_IJNS7_ILi1EEESH_SH_EEESB_SD_Li128ELb1ELb1ELb0ELb0EEENS1_19SingleTileSchedulerILb1ELb0ELb1ELi128EEEEEEEEEvNT_6ParamsE)
        /*04b8*/ 	.word	0x00000000


	//----- nvinfo : EIATTR_MIN_STACK_SIZE
	.align		4
.L_212:
        /*04bc*/ 	.byte	0x04, 0x12
        /*04be*/ 	.short	(.L_214 - .L_213)
	.align		4
.L_213:
        /*04c0*/ 	.word	index@(_ZN7cutlass13device_kernelIN5flash19enable_sm80_to_sm89INS1_16FlashAttnFwdSm80INS1_25CollectiveMainloopFwdSm80ILi4ELi1ELb0EN4cute5tupleIJNS5_1CILi128EEENS7_ILi64EEES8_EEELi128ENS_10bfloat16_tEfNS_4arch4Sm80ELb0ELb0ELb0ELb1ELb0ELb1ELb1ELb0EEENS1_21CollectiveEpilogueFwdINS6_IJS8_S8_S9_EEENS6_IJNS7_ILi1EEESH_SH_EEESB_SD_Li128ELb1ELb1ELb0ELb0EEENS1_19SingleTileSchedulerILb1ELb0ELb1ELi128EEEEEEEEEvNT_6ParamsE)
        /*04c4*/ 	.word	0x00000000


	//----- nvinfo : EIATTR_MIN_STACK_SIZE
	.align		4
.L_214:
        /*04c8*/ 	.byte	0x04, 0x12
        /*04ca*/ 	.short	(.L_216 - .L_215)
	.align		4
.L_215:
        /*04cc*/ 	.word	index@(_ZN7cutlass13device_kernelIN5flash19enable_sm80_to_sm89INS1_16FlashAttnFwdSm80INS1_25CollectiveMainloopFwdSm80ILi4ELi1ELb0EN4cute5tupleIJNS5_1CILi128EEENS7_ILi48EEES8_EEELi128ENS_10bfloat16_tEfNS_4arch4Sm80ELb0ELb1ELb0ELb0ELb0ELb0ELb1ELb0EEENS1_21CollectiveEpilogueFwdINS6_IJS8_S8_S9_EEENS6_IJNS7_ILi1EEESH_SH_EEESB_SD_Li128ELb0ELb1ELb0ELb0EEENS1_19SingleTileSchedulerILb0ELb0ELb1ELi128EEEEEEEEEvNT_6ParamsE)
        /*04d0*/ 	.word	0x00000000


	//----- nvinfo : EIATTR_MIN_STACK_SIZE
	.align		4
.L_216:
        /*04d4*/ 	.byte	0x04, 0x12
        /*04d6*/ 	.short	(.L_218 - .L_217)
	.align		4
.L_217:
        /*04d8*/ 	.word	index@(_ZN7cutlass13device_kernelIN5flash19enable_sm80_to_sm89INS1_16FlashAttnFwdSm80INS1_25CollectiveMainloopFwdSm80ILi4ELi1ELb0EN4cute5tupleIJNS5_1CILi128EEENS7_ILi48EEES8_EEELi128ENS_10bfloat16_tEfNS_4arch4Sm80ELb0ELb1ELb0ELb1ELb0ELb0ELb1ELb0EEENS1_21CollectiveEpilogueFwdINS6_IJS8_S8_S9_EEENS6_IJNS7_ILi1EEESH_SH_EEESB_SD_Li128ELb1ELb1ELb0ELb0EEENS1_19SingleTileSchedulerILb1ELb0ELb1ELi128EEEEEEEEEvNT_6ParamsE)
        /*04dc*/ 	.word	0x00000000


	//----- nvinfo : EIATTR_MIN_STACK_SIZE
	.align		4
.L_218:
        /*04e0*/ 	.byte	0x04, 0x12
        /*04e2*/ 	.short	(.L_220 - .L_219)
	.align		4
.L_219:
        /*04e4*/ 	.word	index@(_ZN7cutlass13device_kernelIN5flash19enable_sm80_to_sm89INS1_16FlashAttnFwdSm80INS1_25CollectiveMainloopFwdSm80ILi4ELi1ELb0EN4cute5tupleIJNS5_1CILi128EEENS7_ILi48EEES8_EEELi128ENS_10bfloat16_tEfNS_4arch4Sm80ELb0ELb1ELb0ELb1ELb0ELb1ELb1ELb0EEENS1_21CollectiveEpilogueFwdINS6_IJS8_S8_S9_EEENS6_IJNS7_ILi1EEESH_SH_EEESB_SD_Li128ELb1ELb1ELb0ELb0EEENS1_19SingleTileSchedulerILb1ELb0ELb1ELi128EEEEEEEEEvNT_6ParamsE)
        /*04e8*/ 	.word	0x00000000


	//----- nvinfo : EIATTR_MIN_STACK_SIZE
	.align		4
.L_220:
        /*04ec*/ 	.byte	0x04, 0x12
        /*04ee*/ 	.short	(.L_222 - .L_221)
	.align		4
.L_221:
        /*04f0*/ 	.word	index@(_ZN7cutlass13device_kernelIN5flash19enable_sm80_to_sm89INS1_16FlashAttnFwdSm80INS1_25CollectiveMainloopFwdSm80ILi4ELi1ELb0EN4cute5tupleIJNS5_1CILi128EEENS7_ILi64EEES8_EEELi128ENS_10bfloat16_tEfNS_4arch4Sm80ELb1ELb0ELb0ELb0ELb0ELb0ELb1ELb0EEENS1_21CollectiveEpilogueFwdINS6_IJS8_S8_S9_EEENS6_IJNS7_ILi1EEESH_SH_EEESB_SD_Li128ELb0ELb1ELb0ELb0EEENS1_30DynamicPersistentTileSchedulerILi128ELi128ELb0ELb1ELb0EEEEEEEEEvNT_6ParamsE)
        /*04f4*/ 	.word	0x00000000


	//----- nvinfo : EIATTR_MIN_STACK_SIZE
	.align		4
.L_222:
        /*04f8*/ 	.byte	0x04, 0x12
        /*04fa*/ 	.short	(.L_224 - .L_223)
	.align		4
.L_223:
        /*04fc*/ 	.word	index@(_ZN7cutlass13device_kernelIN5flash19enable_sm80_to_sm89INS1_16FlashAttnFwdSm80INS1_25CollectiveMainloopFwdSm80ILi4ELi1ELb0EN4cute5tupleIJNS5_1CILi128EEENS7_ILi64EEES8_EEELi128ENS_10bfloat16_tEfNS_4arch4Sm80ELb1ELb0ELb0ELb1ELb0ELb0ELb1ELb0EEENS1_21CollectiveEpilogueFwdINS6_IJS8_S8_S9_EEENS6_IJNS7_ILi1EEESH_SH_EEESB_SD_Li128ELb1ELb1ELb0ELb0EEENS1_19SingleTileSchedulerILb1ELb0ELb1ELi128EEEEEEEEEvNT_6ParamsE)
        /*0500*/ 	.word	0x00000000


	//----- nvinfo : EIATTR_MIN_STACK_SIZE
	.align		4
.L_224:
        /*0504*/ 	.byte	0x04, 0x12
        /*0506*/ 	.short	(.L_226 - .L_225)
	.align		4
.L_225:
        /*0508*/ 	.word	index@(_ZN7cutlass13device_kernelIN5flash19enable_sm80_to_sm89INS1_16FlashAttnFwdSm80INS1_25CollectiveMainloopFwdSm80ILi4ELi1ELb0EN4cute5tupleIJNS5_1CILi128EEENS7_ILi64EEES8_EEELi128ENS_10bfloat16_tEfNS_4arch4Sm80ELb1ELb0ELb0ELb1ELb0ELb1ELb1ELb0EEENS1_21CollectiveEpilogueFwdINS6_IJS8_S8_S9_EEENS6_IJNS7_ILi1EEESH_SH_EEESB_SD_Li128ELb1ELb1ELb0ELb0EEENS1_19SingleTileSchedulerILb1ELb0ELb1ELi128EEEEEEEEEvNT_6ParamsE)
        /*050c*/ 	.word	0x00000000
.L_226:


//--------------------- .nv.compat                --------------------------
	.section	.nv.compat,"",@"SHT_CUDA_COMPAT_INFO"
	.align	4
        /*0000*/ 	.byte	0x02, 0x09, 0x01, 0x00, 0x02, 0x02, 0x01, 0x00, 0x02, 0x05, 0x05, 0x00, 0x03, 0x07, 0x01, 0x01
        /*0010*/ 	.byte	0x02, 0x03, 0x00, 0x00, 0x02, 0x06, 0x01, 0x00, 0x04, 0x0b, 0x08, 0x00, 0x09, 0x00, 0x00, 0x00
        /*0020*/ 	.byte	0x00, 0x00, 0x00, 0x00


//--------------------- .nv.info._ZN7cutlass13device_kernelIN5flash19enable_sm80_to_sm89INS1_16FlashAttnFwdSm80INS1_25CollectiveMainloopFwdSm80ILi8ELi1ELb1EN4cute5tupleIJNS5_1CILi128EEES8_S8_EEELi128ENS_10bfloat16_tEfNS_4arch4Sm80ELb0ELb0ELb1ELb0ELb0ELb0ELb1ELb0EEENS1_21CollectiveEpilogueFwdIS9_NS6_IJNS7_ILi1EEESF_SF_EEESA_SC_Li256ELb0ELb1ELb0ELb0EEENS1_19SingleTileSchedulerILb0ELb0ELb1ELi128EEEEEEEEEvNT_6ParamsE --------------------------
	.section	.nv.info._ZN7cutlass13device_kernelIN5flash19enable_sm80_to_sm89INS1_16FlashAttnFwdSm80INS1_25CollectiveMainloopFwdSm80ILi8ELi1ELb1EN4cute5tupleIJNS5_1CILi128EEES8_S8_EEELi128ENS_10bfloat16_tEfNS_4arch4Sm80ELb0ELb0ELb1ELb0ELb0ELb0ELb1ELb0EEENS1_21CollectiveEpilogueFwdIS9_NS6_IJNS7_ILi1EEESF_SF_EEESA_SC_Li256ELb0ELb1ELb0ELb0EEENS1_19SingleTileSchedulerILb0ELb0ELb1ELi128EEEEEEEEEvNT_6ParamsE,"",@"SHT_CUDA_INFO"
	.sectionflags	@""
	.align	4


	//----- nvinfo : EIATTR_CUDA_API_VERSION
	.align		4
        /*0000*/ 	.byte	0x04, 0x37
        /*0002*/ 	.short	(.L_228 - .L_227)
.L_227:
        /*0004*/ 	.word	0x00000082


	//----- nvinfo : EIATTR_KPARAM_INFO
	.align		4
.L_228:
        /*0008*/ 	.byte	0x04, 0x17
        /*000a*/ 	.short	(.L_230 - .L_229)
.L_229:
        /*000c*/ 	.word	0x00000000
        /*0010*/ 	.short	0x0000
        /*0012*/ 	.short	0x0000
        /*0014*/ 	.byte	0x00, 0xf0, 0x61, 0x10


	//----- nvinfo : EIATTR_SPARSE_MMA_MASK
	.align		4
.L_230:
        /*0018*/ 	.byte	0x03, 0x50
        /*001a*/ 	.short	0x0000


	//----- nvinfo : EIATTR_MAXREG_COUNT
	.align		4
        /*001c*/ 	.byte	0x03, 0x1b
        /*001e*/ 	.short	0x00ff


	//----- nvinfo : EIATTR_MERCURY_ISA_VERSION
	.align		4
        /*0020*/ 	.byte	0x03, 0x5f
        /*0022*/ 	.short	0x0101


	//----- nvinfo : EIATTR_VRC_CTA_INIT_COUNT
	.align		4
        /*0024*/ 	.byte	0x02, 0x4a
	.zero		1
	.zero		1


	//----- nvinfo : EIATTR_EXIT_INSTR_OFFSETS
	.align		4
        /*0028*/ 	.byte	0x04, 0x1c
        /*002a*/ 	.short	(.L_232 - .L_231)


	//   ....[0]....
.L_231:
        /*002c*/ 	.word	0x00000010


	//----- nvinfo : EIATTR_MAX_THREADS
	.align		4
.L_232:
        /*0030*/ 	.byte	0x04, 0x05
        /*0032*/ 	.short	(.L_234 - .L_233)
.L_233:
        /*0034*/ 	.word	0x00000100
        /*0038*/ 	.word	0x00000001
        /*003c*/ 	.word	0x00000001


	//----- nvinfo : EIATTR_CBANK_PARAM_SIZE
	.align		4
.L_234:
        /*0040*/ 	.byte	0x03, 0x19
        /*0042*/ 	.short	0x0418


	//----- nvinfo : EIATTR_PARAM_CBANK
	.align		4
        /*0044*/ 	.byte	0x04, 0x0a
        /*0046*/ 	.short	(.L_236 - .L_235)
	.align		4
.L_235:
        /*0048*/ 	.word	index@(.nv.constant0._ZN7cutlass13device_kernelIN5flash19enable_sm80_to_sm89INS1_16FlashAttnFwdSm80INS1_25CollectiveMainloopFwdSm80ILi8ELi1ELb1EN4cute5tupleIJNS5_1CILi128EEES8_S8_EEELi128ENS_10bfloat16_tEfNS_4arch4Sm80ELb0ELb0ELb1ELb0ELb0ELb0ELb1ELb0EEENS1_21CollectiveEpilogueFwdIS9_NS6_IJNS7_ILi1EEESF_SF_EEESA_SC_Li256ELb0ELb1ELb0ELb0EEENS1_19SingleTileSchedulerILb0ELb0ELb1ELi128EEEEEEEEEvNT_6ParamsE)
        /*004c*/ 	.short	0x0380
        /*004e*/ 	.short	0x0418


	//----- nvinfo : EIATTR_SW_WAR
	.align		4
.L_236:
        /*0050*/ 	.byte	0x04, 0x36
        /*0052*/ 	.short	(.L_238 - .L_237)
.L_237:
        /*0054*/ 	.word	0x00000008
.L_238:


//--------------------- .nv.info._ZN7cutlass13device_kernelIN5flash19enable_sm80_to_sm89INS1_16FlashAttnFwdSm80INS1_25CollectiveMainloopFwdSm80ILi8ELi1ELb1EN4cute5tupleIJNS5_1CILi128EEES8_S8_EEELi128ENS_10bfloat16_tEfNS_4arch4Sm80ELb0ELb0ELb1ELb1ELb0ELb0ELb1ELb0EEENS1_21CollectiveEpilogueFwdIS9_NS6_IJNS7_ILi1EEESF_SF_EEESA_SC_Li256ELb1ELb1ELb0ELb0EEENS1_19SingleTileSchedulerILb1ELb0ELb1ELi128EEEEEEEEEvNT_6ParamsE --------------------------
	.section	.nv.info._ZN7cutlass13device_kernelIN5flash19enable_sm80_to_sm89INS1_16FlashAttnFwdSm80INS1_25CollectiveMainloopFwdSm80ILi8ELi1ELb1EN4cute5tupleIJNS5_1CILi128EEES8_S8_EEELi128ENS_10bfloat16_tEfNS_4arch4Sm80ELb0ELb0ELb1ELb1ELb0ELb0ELb1ELb0EEENS1_21CollectiveEpilogueFwdIS9_NS6_IJNS7_ILi1EEESF_SF_EEESA_SC_Li256ELb1ELb1ELb0ELb0EEENS1_19SingleTileSchedulerILb1ELb0ELb1ELi128EEEEEEEEEvNT_6ParamsE,"",@"SHT_CUDA_INFO"
	.sectionflags	@""
	.align	4


	//----- nvinfo : EIATTR_CUDA_API_VERSION
	.align		4
        /*0000*/ 	.byte	0x04, 0x37
        /*0002*/ 	.short	(.L_240 - .L_239)
.L_239:
        /*0004*/ 	.word	0x00000082


	//----- nvinfo : EIATTR_KPARAM_INFO
	.align		4
.L_240:
        /*0008*/ 	.byte	0x04, 0x17
        /*000a*/ 	.short	(.L_242 - .L_241)
.L_241:
        /*000c*/ 	.word	0x00000000
        /*0010*/ 	.short	0x0000
        /*0012*/ 	.short	0x0000
        /*0014*/ 	.byte	0x00, 0xf0, 0x61, 0x10


	//----- nvinfo : EIATTR_SPARSE_MMA_MASK
	.align		4
.L_242:
        /*0018*/ 	.byte	0x03, 0x50
        /*001a*/ 	.short	0x0000


	//----- nvinfo : EIATTR_MAXREG_COUNT
	.align		4
        /*001c*/ 	.byte	0x03, 0x1b
        /*001e*/ 	.short	0x00ff


	//----- nvinfo : EIATTR_MERCURY_ISA_VERSION
	.align		4
        /*0020*/ 	.byte	0x03, 0x5f
        /*0022*/ 	.short	0x0101


	//----- nvinfo : EIATTR_VRC_CTA_INIT_COUNT
	.align		4
        /*0024*/ 	.byte	0x02, 0x4a
	.zero		1
	.zero		1


	//----- nvinfo : EIATTR_EXIT_INSTR_OFFSETS
	.align		4
        /*0028*/ 	.byte	0x04, 0x1c
        /*002a*/ 	.short	(.L_244 - .L_243)


	//   ....[0]....
.L_243:
        /*002c*/ 	.word	0x00000010


	//----- nvinfo : EIATTR_MAX_THREADS
	.align		4
.L_244:
        /*0030*/ 	.byte	0x04, 0x05
        /*0032*/ 	.short	(.L_246 - .L_245)
.L_245:
        /*0034*/ 	.word	0x00000100
        /*0038*/ 	.word	0x00000001
        /*003c*/ 	.word	0x00000001


	//----- nvinfo : EIATTR_CBANK_PARAM_SIZE
	.align		4
.L_246:
        /*0040*/ 	.byte	0x03, 0x19
        /*0042*/ 	.short	0x0418


	//----- nvinfo : EIATTR_PARAM_CBANK
	.align		4
        /*0044*/ 	.byte	0x04, 0x0a
        /*0046*/ 	.short	(.L_248 - .L_247)
	.align		4
.L_247:
        /*0048*/ 	.word	index@(.nv.constant0._ZN7cutlass13device_kernelIN5flash19enable_sm80_to_sm89INS1_16FlashAttnFwdSm80INS1_25CollectiveMainloopFwdSm80ILi8ELi1ELb1EN4cute5tupleIJNS5_1CILi128EEES8_S8_EEELi128ENS_10bfloat16_tEfNS_4arch4Sm80ELb0ELb0ELb1ELb1ELb0ELb0ELb1ELb0EEENS1_21CollectiveEpilogueFwdIS9_NS6_IJNS7_ILi1EEESF_SF_EEESA_SC_Li256ELb1ELb1ELb0ELb0EEENS1_19SingleTileSchedulerILb1ELb0ELb1ELi128EEEEEEEEEvNT_6ParamsE)
        /*004c*/ 	.short	0x0380
        /*004e*/ 	.short	0x0418


	//----- nvinfo : EIATTR_SW_WAR
	.align		4
.L_248:
        /*0050*/ 	.byte	0x04, 0x36
        /*0052*/ 	.short	(.L_250 - .L_249)
.L_249:
        /*0054*/ 	.word	0x00000008
.L_250:


//--------------------- .nv.info._ZN7cutlass13device_kernelIN5flash19enable_sm80_to_sm89INS1_16FlashAttnFwdSm80INS1_25CollectiveMainloopFwdSm80ILi8ELi1ELb1EN4cute5tupleIJNS5_1CILi128EEES8_S8_EEELi128ENS_10bfloat16_tEfNS_4arch4Sm80ELb0ELb0ELb1ELb1ELb0ELb1ELb1ELb0EEENS1_21CollectiveEpilogueFwdIS9_NS6_IJNS7_ILi1EEESF_SF_EEESA_SC_Li256ELb1ELb1ELb0ELb0EEENS1_19SingleTileSchedulerILb1ELb0ELb1ELi128EEEEEEEEEvNT_6ParamsE --------------------------
	.section	.nv.info._ZN7cutlass13device_kernelIN5flash19enable_sm80_to_sm89INS1_16FlashAttnFwdSm80INS1_25CollectiveMainloopFwdSm80ILi8ELi1ELb1EN4cute5tupleIJNS5_1CILi128EEES8_S8_EEELi128ENS_10bfloat16_tEfNS_4arch4Sm80ELb0ELb0ELb1ELb1ELb0ELb1ELb1ELb0EEENS1_21CollectiveEpilogueFwdIS9_NS6_IJNS7_ILi1EEESF_SF_EEESA_SC_Li256ELb1ELb1ELb0ELb0EEENS1_19SingleTileSchedulerILb1ELb0ELb1ELi128EEEEEEEEEvNT_6ParamsE,"",@"SHT_CUDA_INFO"
	.sectionflags	@""
	.align	4


	//----- nvinfo : EIATTR_CUDA_API_VERSION
	.align		4
        /*0000*/ 	.byte	0x04, 0x37
        /*0002*/ 	.short	(.L_252 - .L_251)
.L_251:
        /*0004*/ 	.word	0x00000082


	//----- nvinfo : EIATTR_KPARAM_INFO
	.align		4
.L_252:
        /*0008*/ 	.byte	0x04, 0x17
        /*000a*/ 	.short	(.L_254 - .L_253)
.L_253:
        /*000c*/ 	.word	0x00000000
        /*0010*/ 	.short	0x0000
        /*0012*/ 	.short	0x0000
        /*0014*/ 	.byte	0x00, 0xf0, 0x61, 0x10


	//----- nvinfo : EIATTR_SPARSE_MMA_MASK
	.align		4
.L_254:
        /*0018*/ 	.byte	0x03, 0x50
        /*001a*/ 	.short	0x0000


	//----- nvinfo : EIATTR_MAXREG_COUNT
	.align		4
        /*001c*/ 	.byte	0x03, 0x1b
        /*001e*/ 	.short	0x00ff


	//----- nvinfo : EIATTR_MERCURY_ISA_VERSION
	.align		4
        /*0020*/ 	.byte	0x03, 0x5f
        /*0022*/ 	.short	0x0101


	//----- nvinfo : EIATTR_VRC_CTA_INIT_COUNT
	.align		4
        /*0024*/ 	.byte	0x02, 0x4a
	.zero		1
	.zero		1


	//----- nvinfo : EIATTR_EXIT_INSTR_OFFSETS
	.align		4
        /*0028*/ 	.byte	0x04, 0x1c
        /*002a*/ 	.short	(.L_256 - .L_255)


	//   ....[0]....
.L_255:
        /*002c*/ 	.word	0x00000010


	//----- nvinfo : EIATTR_MAX_THREADS
	.align		4
.L_256:
        /*0030*/ 	.byte	0x04, 0x05
        /*0032*/ 	.short	(.L_258 - .L_257)
.L_257:
        /*0034*/ 	.word	0x00000100
        /*0038*/ 	.word	0x00000001
        /*003c*/ 	.word	0x00000001


	//----- nvinfo : EIATTR_CBANK_PARAM_SIZE
	.align		4
.L_258:
        /*0040*/ 	.byte	0x03, 0x19
        /*0042*/ 	.short	0x0418


	//----- nvinfo : EIATTR_PARAM_CBANK
	.align		4
        /*0044*/ 	.byte	0x04, 0x0a
        /*0046*/ 	.short	(.L_260 - .L_259)
	.align		4
.L_259:
        /*0048*/ 	.word	index@(.nv.constant0._ZN7cutlass13device_kernelIN5flash19enable_sm80_to_sm89INS1_16FlashAttnFwdSm80INS1_25CollectiveMainloopFwdSm80ILi8ELi1ELb1EN4cute5tupleIJNS5_1CILi128EEES8_S8_EEELi128ENS_10bfloat16_tEfNS_4arch4Sm80ELb0ELb0ELb1ELb1ELb0ELb1ELb1ELb0EEENS1_21CollectiveEpilogueFwdIS9_NS6_IJNS7_ILi1EEESF_SF_EEESA_SC_Li256ELb1ELb1ELb0ELb0EEENS1_19SingleTileSchedulerILb1ELb0ELb1ELi128EEEEEEEEEvNT_6ParamsE)
        /*004c*/ 	.short	0x0380
        /*004e*/ 	.short	0x0418


	//----- nvinfo : EIATTR_SW_WAR
	.align		4
.L_260:
        /*0050*/ 	.byte	0x04, 0x36
        /*0052*/ 	.short	(.L_262 - .L_261)
.L_261:
        /*0054*/ 	.word	0x00000008
.L_262:


//--------------------- .nv.info._ZN7cutlass13device_kernelIN5flash19enable_sm80_to_sm89INS1_16FlashAttnFwdSm80INS1_25CollectiveMainloopFwdSm80ILi8ELi1ELb1EN4cute5tupleIJNS5_1CILi128EEENS7_ILi96EEES8_EEELi128ENS_10bfloat16_tEfNS_4arch4Sm80ELb0ELb1ELb1ELb0ELb0ELb0ELb1ELb0EEENS1_21CollectiveEpilogueFwdINS6_IJS8_S8_S9_EEENS6_IJNS7_ILi1EEESH_SH_EEESB_SD_Li256ELb0ELb1ELb0ELb0EEENS1_19SingleTileSchedulerILb0ELb0ELb1ELi128EEEEEEEEEvNT_6ParamsE --------------------------
	.section	.nv.info._ZN7cutlass13device_kernelIN5flash19enable_sm80_to_sm89INS1_16FlashAttnFwdSm80INS1_25CollectiveMainloopFwdSm80ILi8ELi1ELb1EN4cute5tupleIJNS5_1CILi128EEENS7_ILi96EEES8_EEELi128ENS_10bfloat16_tEfNS_4arch4Sm80ELb0ELb1ELb1ELb0ELb0ELb0ELb1ELb0EEENS1_21CollectiveEpilogueFwdINS6_IJS8_S8_S9_EEENS6_IJNS7_ILi1EEESH_SH_EEESB_SD_Li256ELb0ELb1ELb0ELb0EEENS1_19SingleTileSchedulerILb0ELb0ELb1ELi128EEEEEEEEEvNT_6ParamsE,"",@"SHT_CUDA_INFO"
	.sectionflags	@""
	.align	4


	//----- nvinfo : EIATTR_CUDA_API_VERSION
	.align		4
        /*0000*/ 	.byte	0x04, 0x37
        /*0002*/ 	.short	(.L_264 - .L_263)
.L_263:
        /*0004*/ 	.word	0x00000082


	//----- nvinfo : EIATTR_KPARAM_INFO
	.align		4
.L_264:
        /*0008*/ 	.byte	0x04, 0x17
        /*000a*/ 	.short	(.L_266 - .L_265)
.L_265:
        /*000c*/ 	.word	0x00000000
        /*0010*/ 	.short	0x0000
        /*0012*/ 	.short	0x0000
        /*0014*/ 	.byte	0x00, 0xf0, 0x61, 0x10


	//----- nvinfo : EIATTR_SPARSE_MMA_MASK
	.align		4
.L_266:
        /*0018*/ 	.byte	0x03, 0x50
        /*001a*/ 	.short	0x0000


	//----- nvinfo : EIATTR_MAXREG_COUNT
	.align		4
        /*001c*/ 	.byte	0x03, 0x1b
        /*001e*/ 	.short	0x00ff


	//----- nvinfo : EIATTR_MERCURY_ISA_VERSION
	.align		4
        /*0020*/ 	.byte	0x03, 0x5f
        /*0022*/ 	.short	0x0101


	//----- nvinfo : EIATTR_VRC_CTA_INIT_COUNT
	.align		4
        /*0024*/ 	.byte	0x02, 0x4a
	.zero		1
	.zero		1


	//----- nvinfo : EIATTR_EXIT_INSTR_OFFSETS
	.align		4
        /*0028*/ 	.byte	0x04, 0x1c
        /*002a*/ 	.short	(.L_268 - .L_267)


	//   ....[0]....
.L_267:
        /*002c*/ 	.word	0x00000010


	//----- nvinfo : EIATTR_MAX_THREADS
	.align		4
.L_268:
        /*0030*/ 	.byte	0x04, 0x05
        /*0032*/ 	.short	(.L_270 - .L_269)
.L_269:
        /*0034*/ 	.word	0x00000100
        /*0038*/ 	.word	0x00000001
        /*003c*/ 	.word	0x00000001


	//----- nvinfo : EIATTR_CBANK_PARAM_SIZE
	.align		4
.L_270:
        /*0040*/ 	.byte	0x03, 0x19
        /*0042*/ 	.short	0x0418


	//----- nvinfo : EIATTR_PARAM_CBANK
	.align		4
        /*0044*/ 	.byte	0x04, 0x0a
        /*0046*/ 	.short	(.L_272 - .L_271)
	.align		4
.L_271:
        /*0048*/ 	.word	index@(.nv.constant0._ZN7cutlass13device_kernelIN5flash19enable_sm80_to_sm89INS1_16FlashAttnFwdSm80INS1_25CollectiveMainloopFwdSm80ILi8ELi1ELb1EN4cute5tupleIJNS5_1CILi128EEENS7_ILi96EEES8_EEELi128ENS_10bfloat16_tEfNS_4arch4Sm80ELb0ELb1ELb1ELb0ELb0ELb0ELb1ELb0EEENS1_21CollectiveEpilogueFwdINS6_IJS8_S8_S9_EEENS6_IJNS7_ILi1EEESH_SH_EEESB_SD_Li256ELb0ELb1ELb0ELb0EEENS1_19SingleTileSchedulerILb0ELb0ELb1ELi128EEEEEEEEEvNT_6ParamsE)
        /*004c*/ 	.short	0x0380
        /*004e*/ 	.short	0x0418


	//----- nvinfo : EIATTR_SW_WAR
	.align		4
.L_272:
        /*0050*/ 	.byte	0x04, 0x36
        /*0052*/ 	.short	(.L_274 - .L_273)
.L_273:
        /*0054*/ 	.word	0x00000008
.L_274:


//--------------------- .nv.info._ZN7cutlass13device_kernelIN5flash19enable_sm80_to_sm89INS1_16FlashAttnFwdSm80INS1_25CollectiveMainloopFwdSm80ILi8ELi1ELb1EN4cute5tupleIJNS5_1CILi128EEENS7_ILi96EEES8_EEELi128ENS_10bfloat16_tEfNS_4arch4Sm80ELb0ELb1ELb1ELb1ELb0ELb0ELb1ELb0EEENS1_21CollectiveEpilogueFwdINS6_IJS8_S8_S9_EEENS6_IJNS7_ILi1EEESH_SH_EEESB_SD_Li256ELb1ELb1ELb0ELb0EEENS1_19SingleTileSchedulerILb1ELb0ELb1ELi128EEEEEEEEEvNT_6ParamsE --------------------------
	.section	.nv.info._ZN7cutlass13device_kernelIN5flash19enable_sm80_to_sm89INS1_16FlashAttnFwdSm80INS1_25CollectiveMainloopFwdSm80ILi8ELi1ELb1EN4cute5tupleIJNS5_1CILi128EEENS7_ILi96EEES8_EEELi128ENS_10bfloat16_tEfNS_4arch4Sm80ELb0ELb1ELb1ELb1ELb0ELb0ELb1ELb0EEENS1_21CollectiveEpilogueFwdINS6_IJS8_S8_S9_EEENS6_IJNS7_ILi1EEESH_SH_EEESB_SD_Li256ELb1ELb1ELb0ELb0EEENS1_19SingleTileSchedulerILb1ELb0ELb1ELi128EEEEEEEEEvNT_6ParamsE,"",@"SHT_CUDA_INFO"
	.sectionflags	@""
	.align	4


	//----- nvinfo : EIATTR_CUDA_API_VERSION
	.align		4
        /*0000*/ 	.byte	0x04, 0x37
        /*0002*/ 	.short	(.L_276 - .L_275)
.L_275:
        /*0004*/ 	.word	0x00000082


	//----- nvinfo : EIATTR_KPARAM_INFO
	.align		4
.L_276:
        /*0008*/ 	.byte	0x04, 0x17
        /*000a*/ 	.short	(.L_278 - .L_277)
.L_277:
        /*000c*/ 	.word	0x00000000
        /*0010*/ 	.short	0x0000
        /*0012*/ 	.short	0x0000
        /*0014*/ 	.byte	0x00, 0xf0, 0x61, 0x10


	//----- nvinfo : EIATTR_SPARSE_MMA_MASK
	.align		4
.L_278:
        /*0018*/ 	.byte	0x03, 0x50
        /*001a*/ 	.short	0x0000


	//----- nvinfo : EIATTR_MAXREG_COUNT
	.align		4
        /*001c*/ 	.byte	0x03, 0x1b
        /*001e*/ 	.short	0x00ff


	//----- nvinfo : EIATTR_MERCURY_ISA_VERSION
	.align		4
        /*0020*/ 	.byte	0x03, 0x5f
        /*0022*/ 	.short	0x0101


	//----- nvinfo : EIATTR_VRC_CTA_INIT_COUNT
	.align		4
        /*0024*/ 	.byte	0x02, 0x4a
	.zero		1
	.zero		1


	//----- nvinfo : EIATTR_EXIT_INSTR_OFFSETS
	.align		4
        /*0028*/ 	.byte	0x04, 0x1c
        /*002a*/ 	.short	(.L_280 - .L_279)


	//   ....[0]....
.L_279:
        /*002c*/ 	.word	0x00000010


	//----- nvinfo : EIATTR_MAX_THREADS
	.align		4
.L_280:
        /*0030*/ 	.byte	0x04, 0x05
        /*0032*/ 	.short	(.L_282 - .L_281)
.L_281:
        /*0034*/ 	.word	0x00000100
        /*0038*/ 	.word	0x00000001
        /*003c*/ 	.word	0x00000001


	//----- nvinfo : EIATTR_CBANK_PARAM_SIZE
	.align		4
.L_282:
        /*0040*/ 	.byte	0x03, 0x19
        /*0042*/ 	.short	0x0418


	//----- nvinfo : EIATTR_PARAM_CBANK
	.align		4
        /*0044*/ 	.byte	0x04, 0x0a
        /*0046*/ 	.short	(.L_284 - .L_283)
	.align		4
.L_283:
        /*0048*/ 	.word	index@(.nv.constant0._ZN7cutlass13device_kernelIN5flash19enable_sm80_to_sm89INS1_16FlashAttnFwdSm80INS1_25CollectiveMainloopFwdSm80ILi8ELi1ELb1EN4cute5tupleIJNS5_1CILi128EEENS7_ILi96EEES8_EEELi128ENS_10bfloat16_tEfNS_4arch4Sm80ELb0ELb1ELb1ELb1ELb0ELb0ELb1ELb0EEENS1_21CollectiveEpilogueFwdINS6_IJS8_S8_S9_EEENS6_IJNS7_ILi1EEESH_SH_EEESB_SD_Li256ELb1ELb1ELb0ELb0EEENS1_19SingleTileSchedulerILb1ELb0ELb1ELi128EEEEEEEEEvNT_6ParamsE)
        /*004c*/ 	.short	0x0380
        /*004e*/ 	.short	0x0418


	//----- nvinfo : EIATTR_SW_WAR
	.align		4
.L_284:
        /*0050*/ 	.byte	0x04, 0x36
        /*0052*/ 	.short	(.L_286 - .L_285)
.L_285:
        /*0054*/ 	.word	0x00000008
.L_286:


//--------------------- .nv.info._ZN7cutlass13device_kernelIN5flash19enable_sm80_to_sm89INS1_16FlashAttnFwdSm80INS1_25CollectiveMainloopFwdSm80ILi8ELi1ELb1EN4cute5tupleIJNS5_1CILi128EEENS7_ILi96EEES8_EEELi128ENS_10bfloat16_tEfNS_4arch4Sm80ELb0ELb1ELb1ELb1ELb0ELb1ELb1ELb0EEENS1_21CollectiveEpilogueFwdINS6_IJS8_S8_S9_EEENS6_IJNS7_ILi1EEESH_SH_EEESB_SD_Li256ELb1ELb1ELb0ELb0EEENS1_19SingleTileSchedulerILb1ELb0ELb1ELi128EEEEEEEEEvNT_6ParamsE --------------------------
	.section	.nv.info._ZN7cutlass13device_kernelIN5flash19enable_sm80_to_sm89INS1_16FlashAttnFwdSm80INS1_25CollectiveMainloopFwdSm80ILi8ELi1ELb1EN4cute5tupleIJNS5_1CILi128EEENS7_ILi96EEES8_EEELi128ENS_10bfloat16_tEfNS_4arch4Sm80ELb0ELb1ELb1ELb1ELb0ELb1ELb1ELb0EEENS1_21CollectiveEpilogueFwdINS6_IJS8_S8_S9_EEENS6_IJNS7_ILi1EEESH_SH_EEESB_SD_Li256ELb1ELb1ELb0ELb0EEENS1_19SingleTileSchedulerILb1ELb0ELb1ELi128EEEEEEEEEvNT_6ParamsE,"",@"SHT_CUDA_INFO"
	.sectionflags	@""
	.align	4


	//----- nvinfo : EIATTR_CUDA_API_VERSION
	.align		4
        /*0000*/ 	.byte	0x04, 0x37
        /*0002*/ 	.short	(.L_288 - .L_287)
.L_287:
        /*0004*/ 	.word	0x00000082


	//----- nvinfo : EIATTR_KPARAM_INFO
	.align		4
.L_288:
        /*0008*/ 	.byte	0x04, 0x17
        /*000a*/ 	.short	(.L_290 - .L_289)
.L_289:
        /*000c*/ 	.word	0x00000000
        /*0010*/ 	.short	0x0000
        /*0012*/ 	.short	0x0000
        /*0014*/ 	.byte	0x00, 0xf0, 0x61, 0x10


	//----- nvinfo : EIATTR_SPARSE_MMA_MASK
	.align		4
.L_290:
        /*0018*/ 	.byte	0x03, 0x50
        /*001a*/ 	.short	0x0000


	//----- nvinfo : EIATTR_MAXREG_COUNT
	.align		4
        /*001c*/ 	.byte	0x03, 0x1b
        /*001e*/ 	.short	0x00ff


	//----- nvinfo : EIATTR_MERCURY_ISA_VERSION
	.align		4
        /*0020*/ 	.byte	0x03, 0x5f
        /*0022*/ 	.short	0x0101


	//----- nvinfo : EIATTR_VRC_CTA_INIT_COUNT
	.align		4
        /*0024*/ 	.byte	0x02, 0x4a
	.zero		1
	.zero		1


	//----- nvinfo : EIATTR_EXIT_INSTR_OFFSETS
	.align		4
        /*0028*/ 	.byte	0x04, 0x1c
        /*002a*/ 	.short	(.L_292 - .L_291)


	//   ....[0]....
.L_291:
        /*002c*/ 	.word	0x00000010


	//----- nvinfo : EIATTR_MAX_THREADS
	.align		4
.L_292:
        /*0030*/ 	.byte	0x04, 0x05
        /*0032*/ 	.short	(.L_294 - .L_293)
.L_293:
        /*0034*/ 	.word	0x00000100
        /*0038*/ 	.word	0x00000001
        /*003c*/ 	.word	0x00000001


	//----- nvinfo : EIATTR_CBANK_PARAM_SIZE
	.align		4
.L_294:
        /*0040*/ 	.byte	0x03, 0x19
        /*0042*/ 	.short	0x0418


	//----- nvinfo : EIATTR_PARAM_CBANK
	.align		4
        /*0044*/ 	.byte	0x04, 0x0a
        /*0046*/ 	.short	(.L_296 - .L_295)
	.align		4
.L_295:
        /*0048*/ 	.word	index@(.nv.constant0._ZN7cutlass13device_kernelIN5flash19enable_sm80_to_sm89INS1_16FlashAttnFwdSm80INS1_25CollectiveMainloopFwdSm80ILi8ELi1ELb1EN4cute5tupleIJNS5_1CILi128EEENS7_ILi96EEES8_EEELi128ENS_10bfloat16_tEfNS_4arch4Sm80ELb0ELb1ELb1ELb1ELb0ELb1ELb1ELb0EEENS1_21CollectiveEpilogueFwdINS6_IJS8_S8_S9_EEENS6_IJNS7_ILi1EEESH_SH_EEESB_SD_Li256ELb1ELb1ELb0ELb0EEENS1_19SingleTileSchedulerILb1ELb0ELb1ELi128EEEEEEEEEvNT_6ParamsE)
        /*004c*/ 	.short	0x0380
        /*004e*/ 	.short	0x0418


	//----- nvinfo : EIATTR_SW_WAR
	.align		4
.L_296:
        /*0050*/ 	.byte	0x04, 0x36
        /*0052*/ 	.short	(.L_298 - .L_297)
.L_297:
        /*0054*/ 	.word	0x00000008
.L_298:


//--------------------- .nv.info._ZN7cutlass13device_kernelIN5flash19enable_sm80_to_sm89INS1_16FlashAttnFwdSm80INS1_25CollectiveMainloopFwdSm80ILi8ELi1ELb1EN4cute5tupleIJNS5_1CILi128EEES8_S8_EEELi128ENS_10bfloat16_tEfNS_4arch4Sm80ELb1ELb0ELb1ELb0ELb0ELb0ELb1ELb0EEENS1_21CollectiveEpilogueFwdIS9_NS6_IJNS7_ILi1EEESF_SF_EEESA_SC_Li256ELb0ELb1ELb0ELb0EEENS1_30DynamicPersistentTileSchedulerILi256ELi256ELb0ELb1ELb0EEEEEEEEEvNT_6ParamsE --------------------------
	.section	.nv.info._ZN7cutlass13device_kernelIN5flash19enable_sm80_to_sm89INS1_16FlashAttnFwdSm80INS1_25CollectiveMainloopFwdSm80ILi8ELi1ELb1EN4cute5tupleIJNS5_1CILi128EEES8_S8_EEELi128ENS_10bfloat16_tEfNS_4arch4Sm80ELb1ELb0ELb1ELb0ELb0ELb0ELb1ELb0EEENS1_21CollectiveEpilogueFwdIS9_NS6_IJNS7_ILi1EEESF_SF_EEESA_SC_Li256ELb0ELb1ELb0ELb0EEENS1_30DynamicPersistentTileSchedulerILi256ELi256ELb0ELb1ELb0EEEEEEEEEvNT_6ParamsE,"",@"SHT_CUDA_INFO"
	.sectionflags	@""
	.align	4


	//----- nvinfo : EIATTR_CUDA_API_VERSION
	.align		4
        /*0000*/ 	.byte	0x04, 0x37
        /*0002*/ 	.short	(.L_300 - .L_299)
.L_299:
        /*0004*/ 	.word	0x00000082


	//----- nvinfo : EIATTR_KPARAM_INFO
	.align		4
.L_300:
        /*0008*/ 	.byte	0x04, 0x17
        /*000a*/ 	.short	(.L_302 - .L_301)
.L_301:
        /*000c*/ 	.word	0x00000000
        /*0010*/ 	.short	0x0000
        /*0012*/ 	.short	0x0000
        /*0014*/ 	.byte	0x00, 0xf0, 0xa1, 0x10


	//----- nvinfo : EIATTR_SPARSE_MMA_MASK
	.align		4
.L_302:
        /*0018*/ 	.byte	0x03, 0x50
        /*001a*/ 	.short	0x0000


	//----- nvinfo : EIATTR_MAXREG_COUNT
	.align		4
        /*001c*/ 	.byte	0x03, 0x1b
        /*001e*/ 	.short	0x00ff


	//----- nvinfo : EIATTR_MERCURY_ISA_VERSION
	.align		4
        /*0020*/ 	.byte	0x03, 0x5f
        /*0022*/ 	.short	0x0101


	//----- nvinfo : EIATTR_VRC_CTA_INIT_COUNT
	.align		4
        /*0024*/ 	.byte	0x02, 0x4a
	.zero		1
	.zero		1


	//----- nvinfo : EIATTR_EXIT_INSTR_OFFSETS
	.align		4
        /*0028*/ 	.byte	0x04, 0x1c
        /*002a*/ 	.short	(.L_304 - .L_303)


	//   ....[0]....
.L_303:
        /*002c*/ 	.word	0x00000010


	//----- nvinfo : EIATTR_MAX_THREADS
	.align		4
.L_304:
        /*0030*/ 	.byte	0x04, 0x05
        /*0032*/ 	.short	(.L_306 - .L_305)
.L_305:
        /*0034*/ 	.word	0x00000100
        /*0038*/ 	.word	0x00000001
        /*003c*/ 	.word	0x00000001


	//----- nvinfo : EIATTR_CBANK_PARAM_SIZE
	.align		4
.L_306:
        /*0040*/ 	.byte	0x03, 0x19
        /*0042*/ 	.short	0x0428


	//----- nvinfo : EIATTR_PARAM_CBANK
	.align		4
        /*0044*/ 	.byte	0x04, 0x0a
        /*0046*/ 	.short	(.L_308 - .L_307)
	.align		4
.L_307:
        /*0048*/ 	.word	index@(.nv.constant0._ZN7cutlass13device_kernelIN5flash19enable_sm80_to_sm89INS1_16FlashAttnFwdSm80INS1_25CollectiveMainloopFwdSm80ILi8ELi1ELb1EN4cute5tupleIJNS5_1CILi128EEES8_S8_EEELi128ENS_10bfloat16_tEfNS_4arch4Sm80ELb1ELb0ELb1ELb0ELb0ELb0ELb1ELb0EEENS1_21CollectiveEpilogueFwdIS9_NS6_IJNS7_ILi1EEESF_SF_EEESA_SC_Li256ELb0ELb1ELb0ELb0EEENS1_30DynamicPersistentTileSchedulerILi256ELi256ELb0ELb1ELb0EEEEEEEEEvNT_6ParamsE)
        /*004c*/ 	.short	0x0380
        /*004e*/ 	.short	0x0428


	//----- nvinfo : EIATTR_SW_WAR
	.align		4
.L_308:
        /*0050*/ 	.byte	0x04, 0x36
        /*0052*/ 	.short	(.L_310 - .L_309)
.L_309:
        /*0054*/ 	.word	0x00000008
.L_310:


//--------------------- .nv.info._ZN7cutlass13device_kernelIN5flash19enable_sm80_to_sm89INS1_16FlashAttnFwdSm80INS1_25CollectiveMainloopFwdSm80ILi8ELi1ELb1EN4cute5tupleIJNS5_1CILi128EEES8_S8_EEELi128ENS_10bfloat16_tEfNS_4arch4Sm80ELb1ELb0ELb1ELb1ELb0ELb0ELb1ELb0EEENS1_21CollectiveEpilogueFwdIS9_NS6_IJNS7_ILi1EEESF_SF_EEESA_SC_Li256ELb1ELb1ELb0ELb0EEENS1_19SingleTileSchedulerILb1ELb0ELb1ELi128EEEEEEEEEvNT_6ParamsE --------------------------
	.section	.nv.info._ZN7cutlass13device_kernelIN5flash19enable_sm80_to_sm89INS1_16FlashAttnFwdSm80INS1_25CollectiveMainloopFwdSm80ILi8ELi1ELb1EN4cute5tupleIJNS5_1CILi128EEES8_S8_EEELi128ENS_10bfloat16_tEfNS_4arch4Sm80ELb1ELb0ELb1ELb1ELb0ELb0ELb1ELb0EEENS1_21CollectiveEpilogueFwdIS9_NS6_IJNS7_ILi1EEESF_SF_EEESA_SC_Li256ELb1ELb1ELb0ELb0EEENS1_19SingleTileSchedulerILb1ELb0ELb1ELi128EEEEEEEEEvNT_6ParamsE,"",@"SHT_CUDA_INFO"
	.sectionflags	@""
	.align	4


	//----- nvinfo : EIATTR_CUDA_API_VERSION
	.align		4
        /*0000*/ 	.byte	0x04, 0x37
        /*0002*/ 	.short	(.L_312 - .L_311)
.L_311:
        /*0004*/ 	.word	0x00000082


	//----- nvinfo : EIATTR_KPARAM_INFO
	.align		4
.L_312:
        /*0008*/ 	.byte	0x04, 0x17
        /*000a*/ 	.short	(.L_314 - .L_313)
.L_313:
        /*000c*/ 	.word	0x00000000
        /*0010*/ 	.short	0x0000
        /*0012*/ 	.short	0x0000
        /*0014*/ 	.byte	0x00, 0xf0, 0x61, 0x10


	//----- nvinfo : EIATTR_SPARSE_MMA_MASK
	.align		4
.L_314:
        /*0018*/ 	.byte	0x03, 0x50
        /*001a*/ 	.short	0x0000


	//----- nvinfo : EIATTR_MAXREG_COUNT
	.align		4
        /*001c*/ 	.byte	0x03, 0x1b
        /*001e*/ 	.short	0x00ff


	//----- nvinfo : EIATTR_MERCURY_ISA_VERSION
	.align		4
        /*0020*/ 	.byte	0x03, 0x5f
        /*0022*/ 	.short	0x0101


	//----- nvinfo : EIATTR_VRC_CTA_INIT_COUNT
	.align		4
        /*0024*/ 	.byte	0x02, 0x4a
	.zero		1
	.zero		1


	//----- nvinfo : EIATTR_EXIT_INSTR_OFFSETS
	.align		4
        /*0028*/ 	.byte	0x04, 0x1c
        /*002a*/ 	.short	(.L_316 - .L_315)


	//   ....[0]....
.L_315:
        /*002c*/ 	.word	0x00000010


	//----- nvinfo : EIATTR_MAX_THREADS
	.align		4
.L_316:
        /*0030*/ 	.byte	0x04, 0x05
        /*0032*/ 	.short	(.L_318 - .L_317)
.L_317:
        /*0034*/ 	.word	0x00000100
        /*0038*/ 	.word	0x00000001
        /*003c*/ 	.word	0x00000001


	//----- nvinfo : EIATTR_CBANK_PARAM_SIZE
	.align		4
.L_318:
        /*0040*/ 	.byte	0x03, 0x19
        /*0042*/ 	.short	0x0418


	//----- nvinfo : EIATTR_PARAM_CBANK
	.align		4
        /*0044*/ 	.byte	0x04, 0x0a
        /*0046*/ 	.short	(.L_320 - .L_319)
	.align		4
.L_319:
        /*0048*/ 	.word	index@(.nv.constant0._ZN7cutlass13device_kernelIN5flash19enable_sm80_to_sm89INS1_16FlashAttnFwdSm80INS1_25CollectiveMainloopFwdSm80ILi8ELi1ELb1EN4cute5tupleIJNS5_1CILi128EEES8_S8_EEELi128ENS_10bfloat16_tEfNS_4arch4Sm80ELb1ELb0ELb1ELb1ELb0ELb0ELb1ELb0EEENS1_21CollectiveEpilogueFwdIS9_NS6_IJNS7_ILi1EEESF_SF_EEESA_SC_Li256ELb1ELb1ELb0ELb0EEENS1_19SingleTileSchedulerILb1ELb0ELb1ELi128EEEEEEEEEvNT_6ParamsE)
        /*004c*/ 	.short	0x0380
        /*004e*/ 	.short	0x0418


	//----- nvinfo : EIATTR_SW_WAR
	.align		4
.L_320:
        /*0050*/ 	.byte	0x04, 0x36
        /*0052*/ 	.short	(.L_322 - .L_321)
.L_321:
        /*0054*/ 	.word	0x00000008
.L_322:


//--------------------- .nv.info._ZN7cutlass13device_kernelIN5flash19enable_sm80_to_sm89INS1_16FlashAttnFwdSm80INS1_25CollectiveMainloopFwdSm80ILi8ELi1ELb1EN4cute5tupleIJNS5_1CILi128EEES8_S8_EEELi128ENS_10bfloat16_tEfNS_4arch4Sm80ELb1ELb0ELb1ELb1ELb0ELb1ELb1ELb0EEENS1_21CollectiveEpilogueFwdIS9_NS6_IJNS7_ILi1EEESF_SF_EEESA_SC_Li256ELb1ELb1ELb0ELb0EEENS1_19SingleTileSchedulerILb1ELb0ELb1ELi128EEEEEEEEEvNT_6ParamsE --------------------------
	.section	.nv.info._ZN7cutlass13device_kernelIN5flash19enable_sm80_to_sm89INS1_16FlashAttnFwdSm80INS1_25CollectiveMainloopFwdSm80ILi8ELi1ELb1EN4cute5tupleIJNS5_1CILi128EEES8_S8_EEELi128ENS_10bfloat16_tEfNS_4arch4Sm80ELb1ELb0ELb1ELb1ELb0ELb1ELb1ELb0EEENS1_21CollectiveEpilogueFwdIS9_NS6_IJNS7_ILi1EEESF_SF_EEESA_SC_Li256ELb1ELb1ELb0ELb0EEENS1_19SingleTileSchedulerILb1ELb0ELb1ELi128EEEEEEEEEvNT_6ParamsE,"",@"SHT_CUDA_INFO"
	.sectionflags	@""
	.align	4


	//----- nvinfo : EIATTR_CUDA_API_VERSION
	.align		4
        /*0000*/ 	.byte	0x04, 0x37
        /*0002*/ 	.short	(.L_324 - .L_323)
.L_323:
        /*0004*/ 	.word	0x00000082


	//----- nvinfo : EIATTR_KPARAM_INFO
	.align		4
.L_324:
        /*0008*/ 	.byte	0x04, 0x17
        /*000a*/ 	.short	(.L_326 - .L_325)
.L_325:
        /*000c*/ 	.word	0x00000000
        /*0010*/ 	.short	0x0000
        /*0012*/ 	.short	0x0000
        /*0014*/ 	.byte	0x00, 0xf0, 0x61, 0x10


	//----- nvinfo : EIATTR_SPARSE_MMA_MASK
	.align		4
.L_326:
        /*0018*/ 	.byte	0x03, 0x50
        /*001a*/ 	.short	0x0000


	//----- nvinfo : EIATTR_MAXREG_COUNT
	.align		4
        /*001c*/ 	.byte	0x03, 0x1b
        /*001e*/ 	.short	0x00ff


	//----- nvinfo : EIATTR_MERCURY_ISA_VERSION
	.align		4
        /*0020*/ 	.byte	0x03, 0x5f
        /*0022*/ 	.short	0x0101


	//----- nvinfo : EIATTR_VRC_CTA_INIT_COUNT
	.align		4
        /*0024*/ 	.byte	0x02, 0x4a
	.zero		1
	.zero		1


	//----- nvinfo : EIATTR_EXIT_INSTR_OFFSETS
	.align		4
        /*0028*/ 	.byte	0x04, 0x1c
        /*002a*/ 	.short	(.L_328 - .L_327)


	//   ....[0]....
.L_327:
        /*002c*/ 	.word	0x00000010


	//----- nvinfo : EIATTR_MAX_THREADS
	.align		4
.L_328:
        /*0030*/ 	.byte	0x04, 0x05
        /*0032*/ 	.short	(.L_330 - .L_329)
.L_329:
        /*0034*/ 	.word	0x00000100
        /*0038*/ 	.word	0x00000001
        /*003c*/ 	.word	0x00000001


	//----- nvinfo : EIATTR_CBANK_PARAM_SIZE
	.align		4
.L_330:
        /*0040*/ 	.byte	0x03, 0x19
        /*0042*/ 	.short	0x0418


	//----- nvinfo : EIATTR_PARAM_CBANK
	.align		4
        /*0044*/ 	.byte	0x04, 0x0a
        /*0046*/ 	.short	(.L_332 - .L_331)
	.align		4
.L_331:
        /*0048*/ 	.word	index@(.nv.constant0._ZN7cutlass13device_kernelIN5flash19enable_sm80_to_sm89INS1_16FlashAttnFwdSm80INS1_25CollectiveMainloopFwdSm80ILi8ELi1ELb1EN4cute5tupleIJNS5_1CILi128EEES8_S8_EEELi128ENS_10bfloat16_tEfNS_4arch4Sm80ELb1ELb0ELb1ELb1ELb0ELb1ELb1ELb0EEENS1_21CollectiveEpilogueFwdIS9_NS6_IJNS7_ILi1EEESF_SF_EEESA_SC_Li256ELb1ELb1ELb0ELb0EEENS1_19SingleTileSchedulerILb1ELb0ELb1ELi128EEEEEEEEEvNT_6ParamsE)
        /*004c*/ 	.short	0x0380
        /*004e*/ 	.short	0x0418


	//----- nvinfo : EIATTR_SW_WAR
	.align		4
.L_332:
        /*0050*/ 	.byte	0x04, 0x36
        /*0052*/ 	.short	(.L_334 - .L_333)
.L_333:
        /*0054*/ 	.word	0x00000008
.L_334:


//--------------------- .nv.info._ZN7cutlass13device_kernelIN5flash19enable_sm80_to_sm89INS1_16FlashAttnFwdSm80INS1_25CollectiveMainloopFwdSm80ILi4ELi1ELb0EN4cute5tupleIJNS5_1CILi128EEENS7_ILi64EEES8_EEELi128ENS_10bfloat16_tEfNS_4arch4Sm80ELb0ELb0ELb1ELb0ELb0ELb0ELb1ELb0EEENS1_21CollectiveEpilogueFwdINS6_IJS8_S8_S9_EEENS6_IJNS7_ILi1EEESH_SH_EEESB_SD_Li128ELb0ELb1ELb0ELb0EEENS1_19SingleTileSchedulerILb0ELb0ELb1ELi128EEEEEEEEEvNT_6ParamsE --------------------------
	.section	.nv.info._ZN7cutlass13device_kernelIN5flash19enable_sm80_to_sm89INS1_16FlashAttnFwdSm80INS1_25CollectiveMainloopFwdSm80ILi4ELi1ELb0EN4cute5tupleIJNS5_1CILi128EEENS7_ILi64EEES8_EEELi128ENS_10bfloat16_tEfNS_4arch4Sm80ELb0ELb0ELb1ELb0ELb0ELb0ELb1ELb0EEENS1_21CollectiveEpilogueFwdINS6_IJS8_S8_S9_EEENS6_IJNS7_ILi1EEESH_SH_EEESB_SD_Li128ELb0ELb1ELb0ELb0EEENS1_19SingleTileSchedulerILb0ELb0ELb1ELi128EEEEEEEEEvNT_6ParamsE,"",@"SHT_CUDA_INFO"
	.sectionflags	@""
	.align	4


	//----- nvinfo : EIATTR_CUDA_API_VERSION
	.align		4
        /*0000*/ 	.byte	0x04, 0x37
        /*0002*/ 	.short	(.L_336 - .L_335)
.L_335:
        /*0004*/ 	.word	0x00000082


	//----- nvinfo : EIATTR_KPARAM_INFO
	.align		4
.L_336:
        /*0008*/ 	.byte	0x04, 0x17
        /*000a*/ 	.short	(.L_338 - .L_337)
.L_337:
        /*000c*/ 	.word	0x00000000
        /*0010*/ 	.short	0x0000
        /*0012*/ 	.short	0x0000
        /*0014*/ 	.byte	0x00, 0xf0, 0x61, 0x10


	//----- nvinfo : EIATTR_SPARSE_MMA_MASK
	.align		4
.L_338:
        /*0018*/ 	.byte	0x03, 0x50
        /*001a*/ 	.short	0x0000


	//----- nvinfo : EIATTR_MAXREG_COUNT
	.align		4
        /*001c*/ 	.byte	0x03, 0x1b
        /*001e*/ 	.short	0x00ff


	//----- nvinfo : EIATTR_MERCURY_ISA_VERSION
	.align		4
        /*0020*/ 	.byte	0x03, 0x5f
        /*0022*/ 	.short	0x0101


	//----- nvinfo : EIATTR_VRC_CTA_INIT_COUNT
	.align		4
        /*0024*/ 	.byte	0x02, 0x4a
	.zero		1
	.zero		1


	//----- nvinfo : EIATTR_EXIT_INSTR_OFFSETS
	.align		4
        /*0028*/ 	.byte	0x04, 0x1c
        /*002a*/ 	.short	(.L_340 - .L_339)


	//   ....[0]....
.L_339:
        /*002c*/ 	.word	0x00000010


	//----- nvinfo : EIATTR_MAX_THREADS
	.align		4
.L_340:
        /*0030*/ 	.byte	0x04, 0x05
        /*0032*/ 	.short	(.L_342 - .L_341)
.L_341:
        /*0034*/ 	.word	0x00000080
        /*0038*/ 	.word	0x00000001
        /*003c*/ 	.word	0x00000001


	//----- nvinfo : EIATTR_CBANK_PARAM_SIZE
	.align		4
.L_342:
        /*0040*/ 	.byte	0x03, 0x19
        /*0042*/ 	.short	0x0418


	//----- nvinfo : EIATTR_PARAM_CBANK
	.align		4
        /*0044*/ 	.byte	0x04, 0x0a
        /*0046*/ 	.short	(.L_344 - .L_343)
	.align		4
.L_343:
        /*0048*/ 	.word	index@(.nv.constant0._ZN7cutlass13device_kernelIN5flash19enable_sm80_to_sm89INS1_16FlashAttnFwdSm80INS1_25CollectiveMainloopFwdSm80ILi4ELi1ELb0EN4cute5tupleIJNS5_1CILi128EEENS7_ILi64EEES8_EEELi128ENS_10bfloat16_tEfNS_4arch4Sm80ELb0ELb0ELb1ELb0ELb0ELb0ELb1ELb0EEENS1_21CollectiveEpilogueFwdINS6_IJS8_S8_S9_EEENS6_IJNS7_ILi1EEESH_SH_EEESB_SD_Li128ELb0ELb1ELb0ELb0EEENS1_19SingleTileSchedulerILb0ELb0ELb1ELi128EEEEEEEEEvNT_6ParamsE)
        /*004c*/ 	.short	0x0380
        /*004e*/ 	.short	0x0418


	//----- nvinfo : EIATTR_SW_WAR
	.align		4
.L_344:
        /*0050*/ 	.byte	0x04, 0x36
        /*0052*/ 	.short	(.L_346 - .L_345)
.L_345:
        /*0054*/ 	.word	0x00000008
.L_346:


//--------------------- .nv.info._ZN7cutlass13device_kernelIN5flash19enable_sm80_to_sm89INS1_16FlashAttnFwdSm80INS1_25CollectiveMainloopFwdSm80ILi4ELi1ELb0EN4cute5tupleIJNS5_1CILi128EEENS7_ILi64EEES8_EEELi128ENS_10bfloat16_tEfNS_4arch4Sm80ELb0ELb0ELb1ELb1ELb0ELb0ELb1ELb0EEENS1_21CollectiveEpilogueFwdINS6_IJS8_S8_S9_EEENS6_IJNS7_ILi1EEESH_SH_EEESB_SD_Li128ELb1ELb1ELb0ELb0EEENS1_19SingleTileSchedulerILb1ELb0ELb1ELi128EEEEEEEEEvNT_6ParamsE --------------------------
	.section	.nv.info._ZN7cutlass13device_kernelIN5flash19enable_sm80_to_sm89INS1_16FlashAttnFwdSm80INS1_25CollectiveMainloopFwdSm80ILi4ELi1ELb0EN4cute5tupleIJNS5_1CILi128EEENS7_ILi64EEES8_EEELi128ENS_10bfloat16_tEfNS_4arch4Sm80ELb0ELb0ELb1ELb1ELb0ELb0ELb1ELb0EEENS1_21CollectiveEpilogueFwdINS6_IJS8_S8_S9_EEENS6_IJNS7_ILi1EEESH_SH_EEESB_SD_Li128ELb1ELb1ELb0ELb0EEENS1_19SingleTileSchedulerILb1ELb0ELb1ELi128EEEEEEEEEvNT_6ParamsE,"",@"SHT_CUDA_INFO"
	.sectionflags	@""
	.align	4


	//----- nvinfo : EIATTR_CUDA_API_VERSION
	.align		4
        /*0000*/ 	.byte	0x04, 0x37
        /*0002*/ 	.short	(.L_348 - .L_347)
.L_347:
        /*0004*/ 	.word	0x00000082


	//----- nvinfo : EIATTR_KPARAM_INFO
	.align		4
.L_348:
        /*0008*/ 	.byte	0x04, 0x17
        /*000a*/ 	.short	(.L_350 - .L_349)
.L_349:
        /*000c*/ 	.word	0x00000000
        /*0010*/ 	.short	0x0000
        /*0012*/ 	.short	0x0000
        /*0014*/ 	.byte	0x00, 0xf0, 0x61, 0x10


	//----- nvinfo : EIATTR_SPARSE_MMA_MASK
	.align		4
.L_350:
        /*0018*/ 	.byte	0x03, 0x50
        /*001a*/ 	.short	0x0000


	//----- nvinfo : EIATTR_MAXREG_COUNT
	.align		4
        /*001c*/ 	.byte	0x03, 0x1b
        /*001e*/ 	.short	0x00ff


	//----- nvinfo : EIATTR_MERCURY_ISA_VERSION
	.align		4
        /*0020*/ 	.byte	0x03, 0x5f
        /*0022*/ 	.short	0x0101


	//----- nvinfo : EIATTR_VRC_CTA_INIT_COUNT
	.align		4
        /*0024*/ 	.byte	0x02, 0x4a
	.zero		1
	.zero		1


	//----- nvinfo : EIATTR_EXIT_INSTR_OFFSETS
	.align		4
        /*0028*/ 	.byte	0x04, 0x1c
        /*002a*/ 	.short	(.L_352 - .L_351)


	//   ....[0]....
.L_351:
        /*002c*/ 	.word	0x00000010


	//----- nvinfo : EIATTR_MAX_THREADS
	.align		4
.L_352:
        /*0030*/ 	.byte	0x04, 0x05
        /*0032*/ 	.short	(.L_354 - .L_353)
.L_353:
        /*0034*/ 	.word	0x00000080
        /*0038*/ 	.word	0x00000001
        /*003c*/ 	.word	0x00000001


	//----- nvinfo : EIATTR_CBANK_PARAM_SIZE
	.align		4
.L_354:
        /*0040*/ 	.byte	0x03, 0x19
        /*0042*/ 	.short	0x0418


	//----- nvinfo : EIATTR_PARAM_CBANK
	.align		4
        /*0044*/ 	.byte	0x04, 0x0a
        /*0046*/ 	.short	(.L_356 - .L_355)
	.align		4
.L_355:
        /*0048*/ 	.word	index@(.nv.constant0._ZN7cutlass13device_kernelIN5flash19enable_sm80_to_sm89INS1_16FlashAttnFwdSm80INS1_25CollectiveMainloopFwdSm80ILi4ELi1ELb0EN4cute5tupleIJNS5_1CILi128EEENS7_ILi64EEES8_EEELi128ENS_10bfloat16_tEfNS_4arch4Sm80ELb0ELb0ELb1ELb1ELb0ELb0ELb1ELb0EEENS1_21CollectiveEpilogueFwdINS6_IJS8_S8_S9_EEENS6_IJNS7_ILi1EEESH_SH_EEESB_SD_Li128ELb1ELb1ELb0ELb0EEENS1_19SingleTileSchedulerILb1ELb0ELb1ELi128EEEEEEEEEvNT_6ParamsE)
        /*004c*/ 	.short	0x0380
        /*004e*/ 	.short	0x0418


	//----- nvinfo : EIATTR_SW_WAR
	.align		4
.L_356:
        /*0050*/ 	.byte	0x04, 0x36
        /*0052*/ 	.short	(.L_358 - .L_357)
.L_357:
        /*0054*/ 	.word	0x00000008
.L_358:


//--------------------- .nv.info._ZN7cutlass13device_kernelIN5flash19enable_sm80_to_sm89INS1_16FlashAttnFwdSm80INS1_25CollectiveMainloopFwdSm80ILi4ELi1ELb0EN4cute5tupleIJNS5_1CILi128EEENS7_ILi64EEES8_EEELi128ENS_10bfloat16_tEfNS_4arch4Sm80ELb0ELb0ELb1ELb1ELb0ELb1ELb1ELb0EEENS1_21CollectiveEpilogueFwdINS6_IJS8_S8_S9_EEENS6_IJNS7_ILi1EEESH_SH_EEESB_SD_Li128ELb1ELb1ELb0ELb0EEENS1_19SingleTileSchedulerILb1ELb0ELb1ELi128EEEEEEEEEvNT_6ParamsE --------------------------
	.section	.nv.info._ZN7cutlass13device_kernelIN5flash19enable_sm80_to_sm89INS1_16FlashAttnFwdSm80INS1_25CollectiveMainloopFwdSm80ILi4ELi1ELb0EN4cute5tupleIJNS5_1CILi128EEENS7_ILi64EEES8_EEELi128ENS_10bfloat16_tEfNS_4arch4Sm80ELb0ELb0ELb1ELb1ELb0ELb1ELb1ELb0EEENS1_21CollectiveEpilogueFwdINS6_IJS8_S8_S9_EEENS6_IJNS7_ILi1EEESH_SH_EEESB_SD_Li128ELb1ELb1ELb0ELb0EEENS1_19SingleTileSchedulerILb1ELb0ELb1ELi128EEEEEEEEEvNT_6ParamsE,"",@"SHT_CUDA_INFO"
	.sectionflags	@""
	.align	4


	//----- nvinfo : EIATTR_CUDA_API_VERSION
	.align		4
        /*0000*/ 	.byte	0x04, 0x37
        /*0002*/ 	.short	(.L_360 - .L_359)
.L_359:
        /*0004*/ 	.word	0x00000082


	//----- nvinfo : EIATTR_KPARAM_INFO
	.align		4
.L_360:
        /*0008*/ 	.byte	0x04, 0x17
        /*000a*/ 	.short	(.L_362 - .L_361)
.L_361:
        /*000c*/ 	.word	0x00000000
        /*0010*/ 	.short	0x0000
        /*0012*/ 	.short	0x0000
        /*0014*/ 	.byte	0x00, 0xf0, 0x61, 0x10


	//----- nvinfo : EIATTR_SPARSE_MMA_MASK
	.align		4
.L_362:
        /*0018*/ 	.byte	0x03, 0x50
        /*001a*/ 	.short	0x0000


	//----- nvinfo : EIATTR_MAXREG_COUNT
	.align		4
        /*001c*/ 	.byte	0x03, 0x1b
        /*001e*/ 	.short	0x00ff


	//----- nvinfo : EIATTR_MERCURY_ISA_VERSION
	.align		4
        /*0020*/ 	.byte	0x03, 0x5f
        /*0022*/ 	.short	0x0101


	//----- nvinfo : EIATTR_VRC_CTA_INIT_COUNT
	.align		4
        /*0024*/ 	.byte	0x02, 0x4a
	.zero		1
	.zero		1


	//----- nvinfo : EIATTR_EXIT_INSTR_OFFSETS
	.align		4
        /*0028*/ 	.byte	0x04, 0x1c
        /*002a*/ 	.short	(.L_364 - .L_363)


	//   ....[0]....
.L_363:
        /*002c*/ 	.word	0x00000010


	//----- nvinfo : EIATTR_MAX_THREADS
	.align		4
.L_364:
        /*0030*/ 	.byte	0x04, 0x05
        /*0032*/ 	.short	(.L_366 - .L_365)
.L_365:
        /*0034*/ 	.word	0x00000080
        /*0038*/ 	.word	0x00000001
        /*003c*/ 	.word	0x00000001


	//----- nvinfo : EIATTR_CBANK_PARAM_SIZE
	.align		4
.L_366:
        /*0040*/ 	.byte	0x03, 0x19
        /*0042*/ 	.short	0x0418


	//----- nvinfo : EIATTR_PARAM_CBANK
	.align		4
        /*0044*/ 	.byte	0x04, 0x0a
        /*0046*/ 	.short	(.L_368 - .L_367)
	.align		4
.L_367:
        /*0048*/ 	.word	index@(.nv.constant0._ZN7cutlass13device_kernelIN5flash19enable_sm80_to_sm89INS1_16FlashAttnFwdSm80INS1_25CollectiveMainloopFwdSm80ILi4ELi1ELb0EN4cute5tupleIJNS5_1CILi128EEENS7_ILi64EEES8_EEELi128ENS_10bfloat16_tEfNS_4arch4Sm80ELb0ELb0ELb1ELb1ELb0ELb1ELb1ELb0EEENS1_21CollectiveEpilogueFwdINS6_IJS8_S8_S9_EEENS6_IJNS7_ILi1EEESH_SH_EEESB_SD_Li128ELb1ELb1ELb0ELb0EEENS1_19SingleTileSchedulerILb1ELb0ELb1ELi128EEEEEEEEEvNT_6ParamsE)
        /*004c*/ 	.short	0x0380
        /*004e*/ 	.short	0x0418


	//----- nvinfo : EIATTR_SW_WAR
	.align		4
.L_368:
        /*0050*/ 	.byte	0x04, 0x36
        /*0052*/ 	.short	(.L_370 - .L_369)
.L_369:
        /*0054*/ 	.word	0x00000008
.L_370:


//--------------------- .nv.info._ZN7cutlass13device_kernelIN5flash19enable_sm80_to_sm89INS1_16FlashAttnFwdSm80INS1_25CollectiveMainloopFwdSm80ILi4ELi1ELb0EN4cute5tupleIJNS5_1CILi128EEENS7_ILi48EEES8_EEELi128ENS_10bfloat16_tEfNS_4arch4Sm80ELb0ELb1ELb1ELb0ELb0ELb0ELb1ELb0EEENS1_21CollectiveEpilogueFwdINS6_IJS8_S8_S9_EEENS6_IJNS7_ILi1EEESH_SH_EEESB_SD_Li128ELb0ELb1ELb0ELb0EEENS1_19SingleTileSchedulerILb0ELb0ELb1ELi128EEEEEEEEEvNT_6ParamsE --------------------------
	.section	.nv.info._ZN7cutlass13device_kernelIN5flash19enable_sm80_to_sm89INS1_16FlashAttnFwdSm80INS1_25CollectiveMainloopFwdSm80ILi4ELi1ELb0EN4cute5tupleIJNS5_1CILi128EEENS7_ILi48EEES8_EEELi128ENS_10bfloat16_tEfNS_4arch4Sm80ELb0ELb1ELb1ELb0ELb0ELb0ELb1ELb0EEENS1_21CollectiveEpilogueFwdINS6_IJS8_S8_S9_EEENS6_IJNS7_ILi1EEESH_SH_EEESB_SD_Li128ELb0ELb1ELb0ELb0EEENS1_19SingleTileSchedulerILb0ELb0ELb1ELi128EEEEEEEEEvNT_6ParamsE,"",@"SHT_CUDA_INFO"
	.sectionflags	@""
	.align	4


	//----- nvinfo : EIATTR_CUDA_API_VERSION
	.align		4
        /*0000*/ 	.byte	0x04, 0x37
        /*0002*/ 	.short	(.L_372 - .L_371)
.L_371:
        /*0004*/ 	.word	0x00000082


	//----- nvinfo : EIATTR_KPARAM_INFO
	.align		4
.L_372:
        /*0008*/ 	.byte	0x04, 0x17
        /*000a*/ 	.short	(.L_374 - .L_373)
.L_373:
        /*000c*/ 	.word	0x00000000
        /*0010*/ 	.short	0x0000
        /*0012*/ 	.short	0x0000
        /*0014*/ 	.byte	0x00, 0xf0, 0x61, 0x10


	//----- nvinfo : EIATTR_SPARSE_MMA_MASK
	.align		4
.L_374:
        /*0018*/ 	.byte	0x03, 0x50
        /*001a*/ 	.short	0x0000


	//----- nvinfo : EIATTR_MAXREG_COUNT
	.align		4
        /*001c*/ 	.byte	0x03, 0x1b
        /*001e*/ 	.short	0x00ff


	//----- nvinfo : EIATTR_MERCURY_ISA_VERSION
	.align		4
        /*0020*/ 	.byte	0x03, 0x5f
        /*0022*/ 	.short	0x0101


	//----- nvinfo : EIATTR_VRC_CTA_INIT_COUNT
	.align		4
        /*0024*/ 	.byte	0x02, 0x4a
	.zero		1
	.zero		1


	//----- nvinfo : EIATTR_EXIT_INSTR_OFFSETS
	.align		4
        /*0028*/ 	.byte	0x04, 0x1c
        /*002a*/ 	.short	(.L_376 - .L_375)


	//   ....[0]....
.L_375:
        /*002c*/ 	.word	0x00000010


	//----- nvinfo : EIATTR_MAX_THREADS
	.align		4
.L_376:
        /*0030*/ 	.byte	0x04, 0x05
        /*0032*/ 	.short	(.L_378 - .L_377)
.L_377:
        /*0034*/ 	.word	0x00000080
        /*0038*/ 	.word	0x00000001
        /*003c*/ 	.word	0x00000001


	//----- nvinfo : EIATTR_CBANK_PARAM_SIZE
	.align		4
.L_378:
        /*0040*/ 	.byte	0x03, 0x19
        /*0042*/ 	.short	0x0418


	//----- nvinfo : EIATTR_PARAM_CBANK
	.align		4
        /*0044*/ 	.byte	0x04, 0x0a
        /*0046*/ 	.short	(.L_380 - .L_379)
	.align		4
.L_379:
        /*0048*/ 	.word	index@(.nv.constant0._ZN7cutlass13device_kernelIN5flash19enable_sm80_to_sm89INS1_16FlashAttnFwdSm80INS1_25CollectiveMainloopFwdSm80ILi4ELi1ELb0EN4cute5tupleIJNS5_1CILi128EEENS7_ILi48EEES8_EEELi128ENS_10bfloat16_tEfNS_4arch4Sm80ELb0ELb1ELb1ELb0ELb0ELb0ELb1ELb0EEENS1_21CollectiveEpilogueFwdINS6_IJS8_S8_S9_EEENS6_IJNS7_ILi1EEESH_SH_EEESB_SD_Li128ELb0ELb1ELb0ELb0EEENS1_19SingleTileSchedulerILb0ELb0ELb1ELi128EEEEEEEEEvNT_6ParamsE)
        /*004c*/ 	.short	0x0380
        /*004e*/ 	.short	0x0418


	//----- nvinfo : EIATTR_SW_WAR
	.align		4
.L_380:
        /*0050*/ 	.byte	0x04, 0x36
        /*0052*/ 	.short	(.L_382 - .L_381)
.L_381:
        /*0054*/ 	.word	0x00000008
.L_382:


//--------------------- .nv.info._ZN7cutlass13device_kernelIN5flash19enable_sm80_to_sm89INS1_16FlashAttnFwdSm80INS1_25CollectiveMainloopFwdSm80ILi4ELi1ELb0EN4cute5tupleIJNS5_1CILi128EEENS7_ILi48EEES8_EEELi128ENS_10bfloat16_tEfNS_4arch4Sm80ELb0ELb1ELb1ELb1ELb0ELb0ELb1ELb0EEENS1_21CollectiveEpilogueFwdINS6_IJS8_S8_S9_EEENS6_IJNS7_ILi1EEESH_SH_EEESB_SD_Li128ELb1ELb1ELb0ELb0EEENS1_19SingleTileSchedulerILb1ELb0ELb1ELi128EEEEEEEEEvNT_6ParamsE --------------------------
	.section	.nv.info._ZN7cutlass13device_kernelIN5flash19enable_sm80_to_sm89INS1_16FlashAttnFwdSm80INS1_25CollectiveMainloopFwdSm80ILi4ELi1ELb0EN4cute5tupleIJNS5_1CILi128EEENS7_ILi48EEES8_EEELi128ENS_10bfloat16_tEfNS_4arch4Sm80ELb0ELb1ELb1ELb1ELb0ELb0ELb1ELb0EEENS1_21CollectiveEpilogueFwdINS6_IJS8_S8_S9_EEENS6_IJNS7_ILi1EEESH_SH_EEESB_SD_Li128ELb1ELb1ELb0ELb0EEENS1_19SingleTileSchedulerILb1ELb0ELb1ELi128EEEEEEEEEvNT_6ParamsE,"",@"SHT_CUDA_INFO"
	.sectionflags	@""
	.align	4


	//----- nvinfo : EIATTR_CUDA_API_VERSION
	.align		4
        /*0000*/ 	.byte	0x04, 0x37
        /*0002*/ 	.short	(.L_384 - .L_383)
.L_383:
        /*0004*/ 	.word	0x00000082


	//----- nvinfo : EIATTR_KPARAM_INFO
	.align		4
.L_384:
        /*0008*/ 	.byte	0x04, 0x17
        /*000a*/ 	.short	(.L_386 - .L_385)
.L_385:
        /*000c*/ 	.word	0x00000000
        /*0010*/ 	.short	0x0000
        /*0012*/ 	.short	0x0000
        /*0014*/ 	.byte	0x00, 0xf0, 0x61, 0x10


	//----- nvinfo : EIATTR_SPARSE_MMA_MASK
	.align		4
.L_386:
        /*0018*/ 	.byte	0x03, 0x50
        /*001a*/ 	.short	0x0000


	//----- nvinfo : EIATTR_MAXREG_COUNT
	.align		4
        /*001c*/ 	.byte	0x03, 0x1b
        /*001e*/ 	.short	0x00ff


	//----- nvinfo : EIATTR_MERCURY_ISA_VERSION
	.align		4
        /*0020*/ 	.byte	0x03, 0x5f
        /*0022*/ 	.short	0x0101


	//----- nvinfo : EIATTR_VRC_CTA_INIT_COUNT
	.align		4
        /*0024*/ 	.byte	0x02, 0x4a
	.zero		1
	.zero		1


	//----- nvinfo : EIATTR_EXIT_INSTR_OFFSETS
	.align		4
        /*0028*/ 	.byte	0x04, 0x1c
        /*002a*/ 	.short	(.L_388 - .L_387)


	//   ....[0]....
.L_387:
        /*002c*/ 	.word	0x00000010


	//----- nvinfo : EIATTR_MAX_THREADS
	.align		4
.L_388:
        /*0030*/ 	.byte	0x04, 0x05
        /*0032*/ 	.short	(.L_390 - .L_389)
.L_389:
        /*0034*/ 	.word	0x00000080
        /*0038*/ 	.word	0x00000001
        /*003c*/ 	.word	0x00000001


	//----- nvinfo : EIATTR_CBANK_PARAM_SIZE
	.align		4
.L_390:
        /*0040*/ 	.byte	0x03, 0x19
        /*0042*/ 	.short	0x0418


	//----- nvinfo : EIATTR_PARAM_CBANK
	.align		4
        /*0044*/ 	.byte	0x04, 0x0a
        /*0046*/ 	.short	(.L_392 - .L_391)
	.align		4
.L_391:
        /*0048*/ 	.word	index@(.nv.constant0._ZN7cutlass13device_kernelIN5flash19enable_sm80_to_sm89INS1_16FlashAttnFwdSm80INS1_25CollectiveMainloopFwdSm80ILi4ELi1ELb0EN4cute5tupleIJNS5_1CILi128EEENS7_ILi48EEES8_EEELi128ENS_10bfloat16_tEfNS_4arch4Sm80ELb0ELb1ELb1ELb1ELb0ELb0ELb1ELb0EEENS1_21CollectiveEpilogueFwdINS6_IJS8_S8_S9_EEENS6_IJNS7_ILi1EEESH_SH_EEESB_SD_Li128ELb1ELb1ELb0ELb0EEENS1_19SingleTileSchedulerILb1ELb0ELb1ELi128EEEEEEEEEvNT_6ParamsE)
        /*004c*/ 	.short	0x0380
        /*004e*/ 	.short	0x0418


	//----- nvinfo : EIATTR_SW_WAR
	.align		4
.L_392:
        /*0050*/ 	.byte	0x04, 0x36
        /*0052*/ 	.short	(.L_394 - .L_393)
.L_393:
        /*0054*/ 	.word	0x00000008
.L_394:


//--------------------- .nv.info._ZN7cutlass13device_kernelIN5flash19enable_sm80_to_sm89INS1_16FlashAttnFwdSm80INS1_25CollectiveMainloopFwdSm80ILi4ELi1ELb0EN4cute5tupleIJNS5_1CILi128EEENS7_ILi48EEES8_EEELi128ENS_10bfloat16_tEfNS_4arch4Sm80ELb0ELb1ELb1ELb1ELb0ELb1ELb1ELb0EEENS1_21CollectiveEpilogueFwdINS6_IJS8_S8_S9_EEENS6_IJNS7_ILi1EEESH_SH_EEESB_SD_Li128ELb1ELb1ELb0ELb0EEENS1_19SingleTileSchedulerILb1ELb0ELb1ELi128EEEEEEEEEvNT_6ParamsE --------------------------
	.section	.nv.info._ZN7cutlass13device_kernelIN5flash19enable_sm80_to_sm89INS1_16FlashAttnFwdSm80INS1_25CollectiveMainloopFwdSm80ILi4ELi1ELb0EN4cute5tupleIJNS5_1CILi128EEENS7_ILi48EEES8_EEELi128ENS_10bfloat16_tEfNS_4arch4Sm80ELb0ELb1ELb1ELb1ELb0ELb1ELb1ELb0EEENS1_21CollectiveEpilogueFwdINS6_IJS8_S8_S9_EEENS6_IJNS7_ILi1EEESH_SH_EEESB_SD_Li128ELb1ELb1ELb0ELb0EEENS1_19SingleTileSchedulerILb1ELb0ELb1ELi128EEEEEEEEEvNT_6ParamsE,"",@"SHT_CUDA_INFO"
	.sectionflags	@""
	.align	4


	//----- nvinfo : EIATTR_CUDA_API_VERSION
	.align		4
        /*0000*/ 	.byte	0x04, 0x37
        /*0002*/ 	.short	(.L_396 - .L_395)
.L_395:
        /*0004*/ 	.word	0x00000082


	//----- nvinfo : EIATTR_KPARAM_INFO
	.align		4
.L_396:
        /*0008*/ 	.byte	0x04, 0x17
        /*000a*/ 	.short	(.L_398 - .L_397)
.L_397:
        /*000c*/ 	.word	0x00000000
        /*0010*/ 	.short	0x0000
        /*0012*/ 	.short	0x0000
        /*0014*/ 	.byte	0x00, 0xf0, 0x61, 0x10


	//----- nvinfo : EIATTR_SPARSE_MMA_MASK
	.align		4
.L_398:
        /*0018*/ 	.byte	0x03, 0x50
        /*001a*/ 	.short	0x0000


	//----- nvinfo : EIATTR_MAXREG_COUNT
	.align		4
        /*001c*/ 	.byte	0x03, 0x1b
        /*001e*/ 	.short	0x00ff


	//----- nvinfo : EIATTR_MERCURY_ISA_VERSION
	.align		4
        /*0020*/ 	.byte	0x03, 0x5f
        /*0022*/ 	.short	0x0101


	//----- nvinfo : EIATTR_VRC_CTA_INIT_COUNT
	.align		4
        /*0024*/ 	.byte	0x02, 0x4a
	.zero		1
	.zero		1


	//----- nvinfo : EIATTR_EXIT_INSTR_OFFSETS
	.align		4
        /*0028*/ 	.byte	0x04, 0x1c
        /*002a*/ 	.short	(.L_400 - .L_399)


	//   ....[0]....
.L_399:
        /*002c*/ 	.word	0x00000010


	//----- nvinfo : EIATTR_MAX_THREADS
	.align		4
.L_400:
        /*0030*/ 	.byte	0x04, 0x05
        /*0032*/ 	.short	(.L_402 - .L_401)
.L_401:
        /*0034*/ 	.word	0x00000080
        /*0038*/ 	.word	0x00000001
        /*003c*/ 	.word	0x00000001


	//----- nvinfo : EIATTR_CBANK_PARAM_SIZE
	.align		4
.L_402:
        /*0040*/ 	.byte	0x03, 0x19
        /*0042*/ 	.short	0x0418


	//----- nvinfo : EIATTR_PARAM_CBANK
	.align		4
        /*0044*/ 	.byte	0x04, 0x0a
        /*0046*/ 	.short	(.L_404 - .L_403)
	.align		4
.L_403:
        /*0048*/ 	.word	index@(.nv.constant0._ZN7cutlass13device_kernelIN5flash19enable_sm80_to_sm89INS1_16FlashAttnFwdSm80INS1_25CollectiveMainloopFwdSm80ILi4ELi1ELb0EN4cute5tupleIJNS5_1CILi128EEENS7_ILi48EEES8_EEELi128ENS_10bfloat16_tEfNS_4arch4Sm80ELb0ELb1ELb1ELb1ELb0ELb1ELb1ELb0EEENS1_21CollectiveEpilogueFwdINS6_IJS8_S8_S9_EEENS6_IJNS7_ILi1EEESH_SH_EEESB_SD_Li128ELb1ELb1ELb0ELb0EEENS1_19SingleTileSchedulerILb1ELb0ELb1ELi128EEEEEEEEEvNT_6ParamsE)
        /*004c*/ 	.short	0x0380
        /*004e*/ 	.short	0x0418


	//----- nvinfo : EIATTR_SW_WAR
	.align		4
.L_404:
        /*0050*/ 	.byte	0x04, 0x36
        /*0052*/ 	.short	(.L_406 - .L_405)
.L_405:
        /*0054*/ 	.word	0x00000008
.L_406:


//--------------------- .nv.info._ZN7cutlass13device_kernelIN5flash19enable_sm80_to_sm89INS1_16FlashAttnFwdSm80INS1_25CollectiveMainloopFwdSm80ILi4ELi1ELb0EN4cute5tupleIJNS5_1CILi128EEENS7_ILi64EEES8_EEELi128ENS_10bfloat16_tEfNS_4arch4Sm80ELb1ELb0ELb1ELb0ELb0ELb0ELb1ELb0EEENS1_21CollectiveEpilogueFwdINS6_IJS8_S8_S9_EEENS6_IJNS7_ILi1EEESH_SH_EEESB_SD_Li128ELb0ELb1ELb0ELb0EEENS1_30DynamicPersistentTileSchedulerILi128ELi128ELb0ELb1ELb0EEEEEEEEEvNT_6ParamsE --------------------------
	.section	.nv.info._ZN7cutlass13device_kernelIN5flash19enable_sm80_to_sm89INS1_16FlashAttnFwdSm80INS1_25CollectiveMainloopFwdSm80ILi4ELi1ELb0EN4cute5tupleIJNS5_1CILi128EEENS7_ILi64EEES8_EEELi128ENS_10bfloat16_tEfNS_4arch4Sm80ELb1ELb0ELb1ELb0ELb0ELb0ELb1ELb0EEENS1_21CollectiveEpilogueFwdINS6_IJS8_S8_S9_EEENS6_IJNS7_ILi1EEESH_SH_EEESB_SD_Li128ELb0ELb1ELb0ELb0EEENS1_30DynamicPersistentTileSchedulerILi128ELi128ELb0ELb1ELb0EEEEEEEEEvNT_6ParamsE,"",@"SHT_CUDA_INFO"
	.sectionflags	@""
	.align	4


	//----- nvinfo : EIATTR_CUDA_API_VERSION
	.align		4
        /*0000*/ 	.byte	0x04, 0x37
        /*0002*/ 	.short	(.L_408 - .L_407)
.L_407:
        /*0004*/ 	.word	0x00000082


	//----- nvinfo : EIATTR_KPARAM_INFO
	.align		4
.L_408:
        /*0008*/ 	.byte	0x04, 0x17
        /*000a*/ 	.short	(.L_410 - .L_409)
.L_409:
        /*000c*/ 	.word	0x00000000
        /*0010*/ 	.short	0x0000
        /*0012*/ 	.short	0x0000
        /*0014*/ 	.byte	0x00, 0xf0, 0xa1, 0x10


	//----- nvinfo : EIATTR_SPARSE_MMA_MASK
	.align		4
.L_410:
        /*0018*/ 	.byte	0x03, 0x50
        /*001a*/ 	.short	0x0000


	//----- nvinfo : EIATTR_MAXREG_COUNT
	.align		4
        /*001c*/ 	.byte	0x03, 0x1b
        /*001e*/ 	.short	0x00ff


	//----- nvinfo : EIATTR_MERCURY_ISA_VERSION
	.align		4
        /*0020*/ 	.byte	0x03, 0x5f
        /*0022*/ 	.short	0x0101


	//----- nvinfo : EIATTR_VRC_CTA_INIT_COUNT
	.align		4
        /*0024*/ 	.byte	0x02, 0x4a
	.zero		1
	.zero		1


	//----- nvinfo : EIATTR_EXIT_INSTR_OFFSETS
	.align		4
        /*0028*/ 	.byte	0x04, 0x1c
        /*002a*/ 	.short	(.L_412 - .L_411)


	//   ....[0]....
.L_411:
        /*002c*/ 	.word	0x00000010


	//----- nvinfo : EIATTR_MAX_THREADS
	.align		4
.L_412:
        /*0030*/ 	.byte	0x04, 0x05
        /*0032*/ 	.short	(.L_414 - .L_413)
.L_413:
        /*0034*/ 	.word	0x00000080
        /*0038*/ 	.word	0x00000001
        /*003c*/ 	.word	0x00000001


	//----- nvinfo : EIATTR_CBANK_PARAM_SIZE
	.align		4
.L_414:
        /*0040*/ 	.byte	0x03, 0x19
        /*0042*/ 	.short	0x0428


	//----- nvinfo : EIATTR_PARAM_CBANK
	.align		4
        /*0044*/ 	.byte	0x04, 0x0a
        /*0046*/ 	.short	(.L_416 - .L_415)
	.align		4
.L_415:
        /*0048*/ 	.word	index@(.nv.constant0._ZN7cutlass13device_kernelIN5flash19enable_sm80_to_sm89INS1_16FlashAttnFwdSm80INS1_25CollectiveMainloopFwdSm80ILi4ELi1ELb0EN4cute5tupleIJNS5_1CILi128EEENS7_ILi64EEES8_EEELi128ENS_10bfloat16_tEfNS_4arch4Sm80ELb1ELb0ELb1ELb0ELb0ELb0ELb1ELb0EEENS1_21CollectiveEpilogueFwdINS6_IJS8_S8_S9_EEENS6_IJNS7_ILi1EEESH_SH_EEESB_SD_Li128ELb0ELb1ELb0ELb0EEENS1_30DynamicPersistentTileSchedulerILi128ELi128ELb0ELb1ELb0EEEEEEEEEvNT_6ParamsE)
        /*004c*/ 	.short	0x0380
        /*004e*/ 	.short	0x0428


	//----- nvinfo : EIATTR_SW_WAR
	.align		4
.L_416:
        /*0050*/ 	.byte	0x04, 0x36
        /*0052*/ 	.short	(.L_418 - .L_417)
.L_417:
        /*0054*/ 	.word	0x00000008
.L_418:


//--------------------- .nv.info._ZN7cutlass13device_kernelIN5flash19enable_sm80_to_sm89INS1_16FlashAttnFwdSm80INS1_25CollectiveMainloopFwdSm80ILi4ELi1ELb0EN4cute5tupleIJNS5_1CILi128EEENS7_ILi64EEES8_EEELi128ENS_10bfloat16_tEfNS_4arch4Sm80ELb1ELb0ELb1ELb1ELb0ELb0ELb1ELb0EEENS1_21CollectiveEpilogueFwdINS6_IJS8_S8_S9_EEENS6_IJNS7_ILi1EEESH_SH_EEESB_SD_Li128ELb1ELb1ELb0ELb0EEENS1_19SingleTileSchedulerILb1ELb0ELb1ELi128EEEEEEEEEvNT_6ParamsE --------------------------
	.section	.nv.info._ZN7cutlass13device_kernelIN5flash19enable_sm80_to_sm89INS1_16FlashAttnFwdSm80INS1_25CollectiveMainloopFwdSm80ILi4ELi1ELb0EN4cute5tupleIJNS5_1CILi128EEENS7_ILi64EEES8_EEELi128ENS_10bfloat16_tEfNS_4arch4Sm80ELb1ELb0ELb1ELb1ELb0ELb0ELb1ELb0EEENS1_21CollectiveEpilogueFwdINS6_IJS8_S8_S9_EEENS6_IJNS7_ILi1EEESH_SH_EEESB_SD_Li128ELb1ELb1ELb0ELb0EEENS1_19SingleTileSchedulerILb1ELb0ELb1ELi128EEEEEEEEEvNT_6ParamsE,"",@"SHT_CUDA_INFO"
	.sectionflags	@""
	.align	4


	//----- nvinfo : EIATTR_CUDA_API_VERSION
	.align		4
        /*0000*/ 	.byte	0x04, 0x37
        /*0002*/ 	.short	(.L_420 - .L_419)
.L_419:
        /*0004*/ 	.word	0x00000082


	//----- nvinfo : EIATTR_KPARAM_INFO
	.align		4
.L_420:
        /*0008*/ 	.byte	0x04, 0x17
        /*000a*/ 	.short	(.L_422 - .L_421)
.L_421:
        /*000c*/ 	.word	0x00000000
        /*0010*/ 	.short	0x0000
        /*0012*/ 	.short	0x0000
        /*0014*/ 	.byte	0x00, 0xf0, 0x61, 0x10


	//----- nvinfo : EIATTR_SPARSE_MMA_MASK
	.align		4
.L_422:
        /*0018*/ 	.byte	0x03, 0x50
        /*001a*/ 	.short	0x0000


	//----- nvinfo : EIATTR_MAXREG_COUNT
	.align		4
        /*001c*/ 	.byte	0x03, 0x1b
        /*001e*/ 	.short	0x00ff


	//----- nvinfo : EIATTR_MERCURY_ISA_VERSION
	.align		4
        /*0020*/ 	.byte	0x03, 0x5f
        /*0022*/ 	.short	0x0101


	//----- nvinfo : EIATTR_VRC_CTA_INIT_COUNT
	.align		4
        /*0024*/ 	.byte	0x02, 0x4a
	.zero		1
	.zero		1


	//----- nvinfo : EIATTR_EXIT_INSTR_OFFSETS
	.align		4
        /*0028*/ 	.byte	0x04, 0x1c
        /*002a*/ 	.short	(.L_424 - .L_423)


	//   ....[0]....
.L_423:
        /*002c*/ 	.word	0x00000010


	//----- nvinfo : EIATTR_MAX_THREADS
	.align		4
.L_424:
        /*0030*/ 	.byte	0x04, 0x05
        /*0032*/ 	.short	(.L_426 - .L_425)
.L_425:
        /*0034*/ 	.word	0x00000080
        /*0038*/ 	.word	0x00000001
        /*003c*/ 	.word	0x00000001


	//----- nvinfo : EIATTR_CBANK_PARAM_SIZE
	.align		4
.L_426:
        /*0040*/ 	.byte	0x03, 0x19
        /*0042*/ 	.short	0x0418


	//----- nvinfo : EIATTR_PARAM_CBANK
	.align		4
        /*0044*/ 	.byte	0x04, 0x0a
        /*0046*/ 	.short	(.L_428 - .L_427)
	.align		4
.L_427:
        /*0048*/ 	.word	index@(.nv.constant0._ZN7cutlass13device_kernelIN5flash19enable_sm80_to_sm89INS1_16FlashAttnFwdSm80INS1_25CollectiveMainloopFwdSm80ILi4ELi1ELb0EN4cute5tupleIJNS5_1CILi128EEENS7_ILi64EEES8_EEELi128ENS_10bfloat16_tEfNS_4arch4Sm80ELb1ELb0ELb1ELb1ELb0ELb0ELb1ELb0EEENS1_21CollectiveEpilogueFwdINS6_IJS8_S8_S9_EEENS6_IJNS7_ILi1EEESH_SH_EEESB_SD_Li128ELb1ELb1ELb0ELb0EEENS1_19SingleTileSchedulerILb1ELb0ELb1ELi128EEEEEEEEEvNT_6ParamsE)
        /*004c*/ 	.short	0x0380
        /*004e*/ 	.short	0x0418


	//----- nvinfo : EIATTR_SW_WAR
	.align		4
.L_428:
        /*0050*/ 	.byte	0x04, 0x36
        /*0052*/ 	.short	(.L_430 - .L_429)
.L_429:
        /*0054*/ 	.word	0x00000008
.L_430:


//--------------------- .nv.info._ZN7cutlass13device_kernelIN5flash19enable_sm80_to_sm89INS1_16FlashAttnFwdSm80INS1_25CollectiveMainloopFwdSm80ILi4ELi1ELb0EN4cute5tupleIJNS5_1CILi128EEENS7_ILi64EEES8_EEELi128ENS_10bfloat16_tEfNS_4arch4Sm80ELb1ELb0ELb1ELb1ELb0ELb1ELb1ELb0EEENS1_21CollectiveEpilogueFwdINS6_IJS8_S8_S9_EEENS6_IJNS7_ILi1EEESH_SH_EEESB_SD_Li128ELb1ELb1ELb0ELb0EEENS1_19SingleTileSchedulerILb1ELb0ELb1ELi128EEEEEEEEEvNT_6ParamsE --------------------------
	.section	.nv.info._ZN7cutlass13device_kernelIN5flash19enable_sm80_to_sm89INS1_16FlashAttnFwdSm80INS1_25CollectiveMainloopFwdSm80ILi4ELi1ELb0EN4cute5tupleIJNS5_1CILi128EEENS7_ILi64EEES8_EEELi128ENS_10bfloat16_tEfNS_4arch4Sm80ELb1ELb0ELb1ELb1ELb0ELb1ELb1ELb0EEENS1_21CollectiveEpilogueFwdINS6_IJS8_S8_S9_EEENS6_IJNS7_ILi1EEESH_SH_EEESB_SD_Li128ELb1ELb1ELb0ELb0EEENS1_19SingleTileSchedulerILb1ELb0ELb1ELi128EEEEEEEEEvNT_6ParamsE,"",@"SHT_CUDA_INFO"
	.sectionflags	@""
	.align	4


	//----- nvinfo : EIATTR_CUDA_API_VERSION
	.align		4
        /*0000*/ 	.byte	0x04, 0x37
        /*0002*/ 	.short	(.L_432 - .L_431)
.L_431:
        /*0004*/ 	.word	0x00000082


	//----- nvinfo : EIATTR_KPARAM_INFO
	.align		4
.L_432:
        /*0008*/ 	.byte	0x04, 0x17
        /*000a*/ 	.short	(.L_434 - .L_433)
.L_433:
        /*000c*/ 	.word	0x00000000
        /*0010*/ 	.short	0x0000
        /*0012*/ 	.short	0x0000
        /*0014*/ 	.byte	0x00, 0xf0, 0x61, 0x10


	//----- nvinfo : EIATTR_SPARSE_MMA_MASK
	.align		4
.L_434:
        /*0018*/ 	.byte	0x03, 0x50
        /*001a*/ 	.short	0x0000


	//----- nvinfo : EIATTR_MAXREG_COUNT
	.align		4
        /*001c*/ 	.byte	0x03, 0x1b
        /*001e*/ 	.short	0x00ff


	//----- nvinfo : EIATTR_MERCURY_ISA_VERSION
	.align		4
        /*0020*/ 	.byte	0x03, 0x5f
        /*0022*/ 	.short	0x0101


	//----- nvinfo : EIATTR_VRC_CTA_INIT_COUNT
	.align		4
        /*0024*/ 	.byte	0x02, 0x4a
	.zero		1
	.zero		1


	//----- nvinfo : EIATTR_EXIT_INSTR_OFFSETS
	.align		4
        /*0028*/ 	.byte	0x04, 0x1c
        /*002a*/ 	.short	(.L_436 - .L_435)


	//   ....[0]....
.L_435:
        /*002c*/ 	.word	0x00000010


	//----- nvinfo : EIATTR_MAX_THREADS
	.align		4
.L_436:
        /*0030*/ 	.byte	0x04, 0x05
        /*0032*/ 	.short	(.L_438 - .L_437)
.L_437:
        /*0034*/ 	.word	0x00000080
        /*0038*/ 	.word	0x00000001
        /*003c*/ 	.word	0x00000001


	//----- nvinfo : EIATTR_CBANK_PARAM_SIZE
	.align		4
.L_438:
        /*0040*/ 	.byte	0x03, 0x19
        /*0042*/ 	.short	0x0418


	//----- nvinfo : EIATTR_PARAM_CBANK
	.align		4
        /*0044*/ 	.byte	0x04, 0x0a
        /*0046*/ 	.short	(.L_440 - .L_439)
	.align		4
.L_439:
        /*0048*/ 	.word	index@(.nv.constant0._ZN7cutlass13device_kernelIN5flash19enable_sm80_to_sm89INS1_16FlashAttnFwdSm80INS1_25CollectiveMainloopFwdSm80ILi4ELi1ELb0EN4cute5tupleIJNS5_1CILi128EEENS7_ILi64EEES8_EEELi128ENS_10bfloat16_tEfNS_4arch4Sm80ELb1ELb0ELb1ELb1ELb0ELb1ELb1ELb0EEENS1_21CollectiveEpilogueFwdINS6_IJS8_S8_S9_EEENS6_IJNS7_ILi1EEESH_SH_EEESB_SD_Li128ELb1ELb1ELb0ELb0EEENS1_19SingleTileSchedulerILb1ELb0ELb1ELi128EEEEEEEEEvNT_6ParamsE)
        /*004c*/ 	.short	0x0380
        /*004e*/ 	.short	0x0418


	//----- nvinfo : EIATTR_SW_WAR
	.align		4
.L_440:
        /*0050*/ 	.byte	0x04, 0x36
        /*0052*/ 	.short	(.L_442 - .L_441)
.L_441:
        /*0054*/ 	.word	0x00000008
.L_442:


//--------------------- .nv.info._ZN7cutlass13device_kernelIN5flash19enable_sm80_to_sm89INS1_16FlashAttnFwdSm80INS1_25CollectiveMainloopFwdSm80ILi8ELi1ELb1EN4cute5tupleIJNS5_1CILi128EEES8_S8_EEELi128ENS_10bfloat16_tEfNS_4arch4Sm80ELb0ELb0ELb0ELb0ELb0ELb0ELb1ELb0EEENS1_21CollectiveEpilogueFwdIS9_NS6_IJNS7_ILi1EEESF_SF_EEESA_SC_Li256ELb0ELb1ELb0ELb0EEENS1_19SingleTileSchedulerILb0ELb0ELb1ELi128EEEEEEEEEvNT_6ParamsE --------------------------
	.section	.nv.info._ZN7cutlass13device_kernelIN5flash19enable_sm80_to_sm89INS1_16FlashAttnFwdSm80INS1_25CollectiveMainloopFwdSm80ILi8ELi1ELb1EN4cute5tupleIJNS5_1CILi128EEES8_S8_EEELi128ENS_10bfloat16_tEfNS_4arch4Sm80ELb0ELb0ELb0ELb0ELb0ELb0ELb1ELb0EEENS1_21CollectiveEpilogueFwdIS9_NS6_IJNS7_ILi1EEESF_SF_EEESA_SC_Li256ELb0ELb1ELb0ELb0EEENS1_19SingleTileSchedulerILb0ELb0ELb1ELi128EEEEEEEEEvNT_6ParamsE,"",@"SHT_CUDA_INFO"
	.sectionflags	@""
	.align	4


	//----- nvinfo : EIATTR_CUDA_API_VERSION
	.align		4
        /*0000*/ 	.byte	0x04, 0x37
        /*0002*/ 	.short	(.L_444 - .L_443)
.L_443:
        /*0004*/ 	.word	0x00000082


	//----- nvinfo : EIATTR_KPARAM_INFO
	.align		4
.L_444:
        /*0008*/ 	.byte	0x04, 0x17
        /*000a*/ 	.short	(.L_446 - .L_445)
.L_445:
        /*000c*/ 	.word	0x00000000
        /*0010*/ 	.short	0x0000
        /*0012*/ 	.short	0x0000
        /*0014*/ 	.byte	0x00, 0xf0, 0x61, 0x10


	//----- nvinfo : EIATTR_SPARSE_MMA_MASK
	.align		4
.L_446:
        /*0018*/ 	.byte	0x03, 0x50
        /*001a*/ 	.short	0x0000


	//----- nvinfo : EIATTR_MAXREG_COUNT
	.align		4
        /*001c*/ 	.byte	0x03, 0x1b
        /*001e*/ 	.short	0x00ff


	//----- nvinfo : EIATTR_MERCURY_ISA_VERSION
	.align		4
        /*0020*/ 	.byte	0x03, 0x5f
        /*0022*/ 	.short	0x0101


	//----- nvinfo : EIATTR_VRC_CTA_INIT_COUNT
	.align		4
        /*0024*/ 	.byte	0x02, 0x4a
	.zero		1
	.zero		1


	//----- nvinfo : EIATTR_EXIT_INSTR_OFFSETS
	.align		4
        /*0028*/ 	.byte	0x04, 0x1c
        /*002a*/ 	.short	(.L_448 - .L_447)


	//   ....[0]....
.L_447:
        /*002c*/ 	.word	0x00000010


	//----- nvinfo : EIATTR_MAX_THREADS
	.align		4
.L_448:
        /*0030*/ 	.byte	0x04, 0x05
        /*0032*/ 	.short	(.L_450 - .L_449)
.L_449:
        /*0034*/ 	.word	0x00000100
        /*0038*/ 	.word	0x00000001
        /*003c*/ 	.word	0x00000001


	//----- nvinfo : EIATTR_CBANK_PARAM_SIZE
	.align		4
.L_450:
        /*0040*/ 	.byte	0x03, 0x19
        /*0042*/ 	.short	0x0418


	//----- nvinfo : EIATTR_PARAM_CBANK
	.align		4
        /*0044*/ 	.byte	0x04, 0x0a
        /*0046*/ 	.short	(.L_452 - .L_451)
	.align		4
.L_451:
        /*0048*/ 	.word	index@(.nv.constant0._ZN7cutlass13device_kernelIN5flash19enable_sm80_to_sm89INS1_16FlashAttnFwdSm80INS1_25CollectiveMainloopFwdSm80ILi8ELi1ELb1EN4cute5tupleIJNS5_1CILi128EEES8_S8_EEELi128ENS_10bfloat16_tEfNS_4arch4Sm80ELb0ELb0ELb0ELb0ELb0ELb0ELb1ELb0EEENS1_21CollectiveEpilogueFwdIS9_NS6_IJNS7_ILi1EEESF_SF_EEESA_SC_Li256ELb0ELb1ELb0ELb0EEENS1_19SingleTileSchedulerILb0ELb0ELb1ELi128EEEEEEEEEvNT_6ParamsE)
        /*004c*/ 	.short	0x0380
        /*004e*/ 	.short	0x0418


	//----- nvinfo : EIATTR_SW_WAR
	.align		4
.L_452:
        /*0050*/ 	.byte	0x04, 0x36
        /*0052*/ 	.short	(.L_454 - .L_453)
.L_453:
        /*0054*/ 	.word	0x00000008
.L_454:


//--------------------- .nv.info._ZN7cutlass13device_kernelIN5flash19enable_sm80_to_sm89INS1_16FlashAttnFwdSm80INS1_25CollectiveMainloopFwdSm80ILi8ELi1ELb1EN4cute5tupleIJNS5_1CILi128EEES8_S8_EEELi128ENS_10bfloat16_tEfNS_4arch4Sm80ELb0ELb0ELb0ELb1ELb0ELb0ELb1ELb0EEENS1_21CollectiveEpilogueFwdIS9_NS6_IJNS7_ILi1EEESF_SF_EEESA_SC_Li256ELb1ELb1ELb0ELb0EEENS1_19SingleTileSchedulerILb1ELb0ELb1ELi128EEEEEEEEEvNT_6ParamsE --------------------------
	.section	.nv.info._ZN7cutlass13device_kernelIN5flash19enable_sm80_to_sm89INS1_16FlashAttnFwdSm80INS1_25CollectiveMainloopFwdSm80ILi8ELi1ELb1EN4cute5tupleIJNS5_1CILi128EEES8_S8_EEELi128ENS_10bfloat16_tEfNS_4arch4Sm80ELb0ELb0ELb0ELb1ELb0ELb0ELb1ELb0EEENS1_21CollectiveEpilogueFwdIS9_NS6_IJNS7_ILi1EEESF_SF_EEESA_SC_Li256ELb1ELb1ELb0ELb0EEENS1_19SingleTileSchedulerILb1ELb0ELb1ELi128EEEEEEEEEvNT_6ParamsE,"",@"SHT_CUDA_INFO"
	.sectionflags	@""
	.align	4


	//----- nvinfo : EIATTR_CUDA_API_VERSION
	.align		4
        /*0000*/ 	.byte	0x04, 0x37
        /*0002*/ 	.short	(.L_456 - .L_455)
.L_455:
        /*0004*/ 	.word	0x00000082


	//----- nvinfo : EIATTR_KPARAM_INFO
	.align		4
.L_456:
        /*0008*/ 	.byte	0x04, 0x17
        /*000a*/ 	.short	(.L_458 - .L_457)
.L_457:
        /*000c*/ 	.word	0x00000000
        /*0010*/ 	.short	0x0000
        /*0012*/ 	.short	0x0000
        /*0014*/ 	.byte	0x00, 0xf0, 0x61, 0x10


	//----- nvinfo : EIATTR_SPARSE_MMA_MASK
	.align		4
.L_458:
        /*0018*/ 	.byte	0x03, 0x50
        /*001a*/ 	.short	0x0000


	//----- nvinfo : EIATTR_MAXREG_COUNT
	.align		4
        /*001c*/ 	.byte	0x03, 0x1b
        /*001e*/ 	.short	0x00ff


	//----- nvinfo : EIATTR_MERCURY_ISA_VERSION
	.align		4
        /*0020*/ 	.byte	0x03, 0x5f
        /*0022*/ 	.short	0x0101


	//----- nvinfo : EIATTR_VRC_CTA_INIT_COUNT
	.align		4
        /*0024*/ 	.byte	0x02, 0x4a
	.zero		1
	.zero		1


	//----- nvinfo : EIATTR_EXIT_INSTR_OFFSETS
	.align		4
        /*0028*/ 	.byte	0x04, 0x1c
        /*002a*/ 	.short	(.L_460 - .L_459)


	//   ....[0]....
.L_459:
        /*002c*/ 	.word	0x00000010


	//----- nvinfo : EIATTR_MAX_THREADS
	.align		4
.L_460:
        /*0030*/ 	.byte	0x04, 0x05
        /*0032*/ 	.short	(.L_462 - .L_461)
.L_461:
        /*0034*/ 	.word	0x00000100
        /*0038*/ 	.word	0x00000001
        /*003c*/ 	.word	0x00000001


	//----- nvinfo : EIATTR_CBANK_PARAM_SIZE
	.align		4
.L_462:
        /*0040*/ 	.byte	0x03, 0x19
        /*0042*/ 	.short	0x0418


	//----- nvinfo : EIATTR_PARAM_CBANK
	.align		4
        /*0044*/ 	.byte	0x04, 0x0a
        /*0046*/ 	.short	(.L_464 - .L_463)
	.align		4
.L_463:
        /*0048*/ 	.word	index@(.nv.constant0._ZN7cutlass13device_kernelIN5flash19enable_sm80_to_sm89INS1_16FlashAttnFwdSm80INS1_25CollectiveMainloopFwdSm80ILi8ELi1ELb1EN4cute5tupleIJNS5_1CILi128EEES8_S8_EEELi128ENS_10bfloat16_tEfNS_4arch4Sm80ELb0ELb0ELb0ELb1ELb0ELb0ELb1ELb0EEENS1_21CollectiveEpilogueFwdIS9_NS6_IJNS7_ILi1EEESF_SF_EEESA_SC_Li256ELb1ELb1ELb0ELb0EEENS1_19SingleTileSchedulerILb1ELb0ELb1ELi128EEEEEEEEEvNT_6ParamsE)
        /*004c*/ 	.short	0x0380
        /*004e*/ 	.short	0x0418


	//----- nvinfo : EIATTR_SW_WAR
	.align		4
.L_464:
        /*0050*/ 	.byte	0x04, 0x36
        /*0052*/ 	.short	(.L_466 - .L_465)
.L_465:
        /*0054*/ 	.word	0x00000008
.L_466:


//--------------------- .nv.info._ZN7cutlass13device_kernelIN5flash19enable_sm80_to_sm89INS1_16FlashAttnFwdSm80INS1_25CollectiveMainloopFwdSm80ILi8ELi1ELb1EN4cute5tupleIJNS5_1CILi128EEES8_S8_EEELi128ENS_10bfloat16_tEfNS_4arch4Sm80ELb0ELb0ELb0ELb1ELb0ELb1ELb1ELb0EEENS1_21CollectiveEpilogueFwdIS9_NS6_IJNS7_ILi1EEESF_SF_EEESA_SC_Li256ELb1ELb1ELb0ELb0EEENS1_19SingleTileSchedulerILb1ELb0ELb1ELi128EEEEEEEEEvNT_6ParamsE --------------------------
	.section	.nv.info._ZN7cutlass13device_kernelIN5flash19enable_sm80_to_sm89INS1_16FlashAttnFwdSm80INS1_25CollectiveMainloopFwdSm80ILi8ELi1ELb1EN4cute5tupleIJNS5_1CILi128EEES8_S8_EEELi128ENS_10bfloat16_tEfNS_4arch4Sm80ELb0ELb0ELb0ELb1ELb0ELb1ELb1ELb0EEENS1_21CollectiveEpilogueFwdIS9_NS6_IJNS7_ILi1EEESF_SF_EEESA_SC_Li256ELb1ELb1ELb0ELb0EEENS1_19SingleTileSchedulerILb1ELb0ELb1ELi128EEEEEEEEEvNT_6ParamsE,"",@"SHT_CUDA_INFO"
	.sectionflags	@""
	.align	4


	//----- nvinfo : EIATTR_CUDA_API_VERSION
	.align		4
        /*0000*/ 	.byte	0x04, 0x37
        /*0002*/ 	.short	(.L_468 - .L_467)
.L_467:
        /*0004*/ 	.word	0x00000082


	//----- nvinfo : EIATTR_KPARAM_INFO
	.align		4
.L_468:
        /*0008*/ 	.byte	0x04, 0x17
        /*000a*/ 	.short	(.L_470 - .L_469)
.L_469:
        /*000c*/ 	.word	0x00000000
        /*0010*/ 	.short	0x0000
        /*0012*/ 	.short	0x0000
        /*0014*/ 	.byte	0x00, 0xf0, 0x61, 0x10


	//----- nvinfo : EIATTR_SPARSE_MMA_MASK
	.align		4
.L_470:
        /*0018*/ 	.byte	0x03, 0x50
        /*001a*/ 	.short	0x0000


	//----- nvinfo : EIATTR_MAXREG_COUNT
	.align		4
        /*001c*/ 	.byte	0x03, 0x1b
        /*001e*/ 	.short	0x00ff


	//----- nvinfo : EIATTR_MERCURY_ISA_VERSION
	.align		4
        /*0020*/ 	.byte	0x03, 0x5f
        /*0022*/ 	.short	0x0101


	//----- nvinfo : EIATTR_VRC_CTA_INIT_COUNT
	.align		4
        /*0024*/ 	.byte	0x02, 0x4a
	.zero		1
	.zero		1


	//----- nvinfo : EIATTR_EXIT_INSTR_OFFSETS
	.align		4
        /*0028*/ 	.byte	0x04, 0x1c
        /*002a*/ 	.short	(.L_472 - .L_471)


	//   ....[0]....
.L_471:
        /*002c*/ 	.word	0x00000010


	//----- nvinfo : EIATTR_MAX_THREADS
	.align		4
.L_472:
        /*0030*/ 	.byte	0x04, 0x05
        /*0032*/ 	.short	(.L_474 - .L_473)
.L_473:
        /*0034*/ 	.word	0x00000100
        /*0038*/ 	.word	0x00000001
        /*003c*/ 	.word	0x00000001


	//----- nvinfo : EIATTR_CBANK_PARAM_SIZE
	.align		4
.L_474:
        /*0040*/ 	.byte	0x03, 0x19
        /*0042*/ 	.short	0x0418


	//----- nvinfo : EIATTR_PARAM_CBANK
	.align		4
        /*0044*/ 	.byte	0x04, 0x0a
        /*0046*/ 	.short	(.L_476 - .L_475)
	.align		4
.L_475:
        /*0048*/ 	.word	index@(.nv.constant0._ZN7cutlass13device_kernelIN5flash19enable_sm80_to_sm89INS1_16FlashAttnFwdSm80INS1_25CollectiveMainloopFwdSm80ILi8ELi1ELb1EN4cute5tupleIJNS5_1CILi128EEES8_S8_EEELi128ENS_10bfloat16_tEfNS_4arch4Sm80ELb0ELb0ELb0ELb1ELb0ELb1ELb1ELb0EEENS1_21CollectiveEpilogueFwdIS9_NS6_IJNS7_ILi1EEESF_SF_EEESA_SC_Li256ELb1ELb1ELb0ELb0EEENS1_19SingleTileSchedulerILb1ELb0ELb1ELi128EEEEEEEEEvNT_6ParamsE)
        /*004c*/ 	.short	0x0380
        /*004e*/ 	.short	0x0418


	//----- nvinfo : EIATTR_SW_WAR
	.align		4
.L_476:
        /*0050*/ 	.byte	0x04, 0x36
        /*0052*/ 	.short	(.L_478 - .L_477)
.L_477:
        /*0054*/ 	.word	0x00000008
.L_478:


//--------------------- .nv.info._ZN7cutlass13device_kernelIN5flash19enable_sm80_to_sm89INS1_16FlashAttnFwdSm80INS1_25CollectiveMainloopFwdSm80ILi8ELi1ELb1EN4cute5tupleIJNS5_1CILi128EEENS7_ILi96EEES8_EEELi128ENS_10bfloat16_tEfNS_4arch4Sm80ELb0ELb1ELb0ELb0ELb0ELb0ELb1ELb0EEENS1_21CollectiveEpilogueFwdINS6_IJS8_S8_S9_EEENS6_IJNS7_ILi1EEESH_SH_EEESB_SD_Li256ELb0ELb1ELb0ELb0EEENS1_19SingleTileSchedulerILb0ELb0ELb1ELi128EEEEEEEEEvNT_6ParamsE --------------------------
	.section	.nv.info._ZN7cutlass13device_kernelIN5flash19enable_sm80_to_sm89INS1_16FlashAttnFwdSm80INS1_25CollectiveMainloopFwdSm80ILi8ELi1ELb1EN4cute5tupleIJNS5_1CILi128EEENS7_ILi96EEES8_EEELi128ENS_10bfloat16_tEfNS_4arch4Sm80ELb0ELb1ELb0ELb0ELb0ELb0ELb1ELb0EEENS1_21CollectiveEpilogueFwdINS6_IJS8_S8_S9_EEENS6_IJNS7_ILi1EEESH_SH_EEESB_SD_Li256ELb0ELb1ELb0ELb0EEENS1_19SingleTileSchedulerILb0ELb0ELb1ELi128EEEEEEEEEvNT_6ParamsE,"",@"SHT_CUDA_INFO"
	.sectionflags	@""
	.align	4


	//----- nvinfo : EIATTR_CUDA_API_VERSION
	.align		4
        /*0000*/ 	.byte	0x04, 0x37
        /*0002*/ 	.short	(.L_480 - .L_479)
.L_479:
        /*0004*/ 	.word	0x00000082


	//----- nvinfo : EIATTR_KPARAM_INFO
	.align		4
.L_480:
        /*0008*/ 	.byte	0x04, 0x17
        /*000a*/ 	.short	(.L_482 - .L_481)
.L_481:
        /*000c*/ 	.word	0x00000000
        /*0010*/ 	.short	0x0000
        /*0012*/ 	.short	0x0000
        /*0014*/ 	.byte	0x00, 0xf0, 0x61, 0x10


	//----- nvinfo : EIATTR_SPARSE_MMA_MASK
	.align		4
.L_482:
        /*0018*/ 	.byte	0x03, 0x50
        /*001a*/ 	.short	0x0000


	//----- nvinfo : EIATTR_MAXREG_COUNT
	.align		4
        /*001c*/ 	.byte	0x03, 0x1b
        /*001e*/ 	.short	0x00ff


	//----- nvinfo : EIATTR_MERCURY_ISA_VERSION
	.align		4
        /*0020*/ 	.byte	0x03, 0x5f
        /*0022*/ 	.short	0x0101


	//----- nvinfo : EIATTR_VRC_CTA_INIT_COUNT
	.align		4
        /*0024*/ 	.byte	0x02, 0x4a
	.zero		1
	.zero		1


	//----- nvinfo : EIATTR_EXIT_INSTR_OFFSETS
	.align		4
        /*0028*/ 	.byte	0x04, 0x1c
        /*002a*/ 	.short	(.L_484 - .L_483)


	//   ....[0]....
.L_483:
        /*002c*/ 	.word	0x00000010


	//----- nvinfo : EIATTR_MAX_THREADS
	.align		4
.L_484:
        /*0030*/ 	.byte	0x04, 0x05
        /*0032*/ 	.short	(.L_486 - .L_485)
.L_485:
        /*0034*/ 	.word	0x00000100
        /*0038*/ 	.word	0x00000001
        /*003c*/ 	.word	0x00000001


	//----- nvinfo : EIATTR_CBANK_PARAM_SIZE
	.align		4
.L_486:
        /*0040*/ 	.byte	0x03, 0x19
        /*0042*/ 	.short	0x0418


	//----- nvinfo : EIATTR_PARAM_CBANK
	.align		4
        /*0044*/ 	.byte	0x04, 0x0a
        /*0046*/ 	.short	(.L_488 - .L_487)
	.align		4
.L_487:
        /*0048*/ 	.word	index@(.nv.constant0._ZN7cutlass13device_kernelIN5flash19enable_sm80_to_sm89INS1_16FlashAttnFwdSm80INS1_25CollectiveMainloopFwdSm80ILi8ELi1ELb1EN4cute5tupleIJNS5_1CILi128EEENS7_ILi96EEES8_EEELi128ENS_10bfloat16_tEfNS_4arch4Sm80ELb0ELb1ELb0ELb0ELb0ELb0ELb1ELb0EEENS1_21CollectiveEpilogueFwdINS6_IJS8_S8_S9_EEENS6_IJNS7_ILi1EEESH_SH_EEESB_SD_Li256ELb0ELb1ELb0ELb0EEENS1_19SingleTileSchedulerILb0ELb0ELb1ELi128EEEEEEEEEvNT_6ParamsE)
        /*004c*/ 	.short	0x0380
        /*004e*/ 	.short	0x0418


	//----- nvinfo : EIATTR_SW_WAR
	.align		4
.L_488:
        /*0050*/ 	.byte	0x04, 0x36
        /*0052*/ 	.short	(.L_490 - .L_489)
.L_489:
        /*0054*/ 	.word	0x00000008
.L_490:


//--------------------- .nv.info._ZN7cutlass13device_kernelIN5flash19enable_sm80_to_sm89INS1_16FlashAttnFwdSm80INS1_25CollectiveMainloopFwdSm80ILi8ELi1ELb1EN4cute5tupleIJNS5_1CILi128EEENS7_ILi96EEES8_EEELi128ENS_10bfloat16_tEfNS_4arch4Sm80ELb0ELb1ELb0ELb1ELb0ELb0ELb1ELb0EEENS1_21CollectiveEpilogueFwdINS6_IJS8_S8_S9_EEENS6_IJNS7_ILi1EEESH_SH_EEESB_SD_Li256ELb1ELb1ELb0ELb0EEENS1_19SingleTileSchedulerILb1ELb0ELb1ELi128EEEEEEEEEvNT_6ParamsE --------------------------
	.section	.nv.info._ZN7cutlass13device_kernelIN5flash19enable_sm80_to_sm89INS1_16FlashAttnFwdSm80INS1_25CollectiveMainloopFwdSm80ILi8ELi1ELb1EN4cute5tupleIJNS5_1CILi128EEENS7_ILi96EEES8_EEELi128ENS_10bfloat16_tEfNS_4arch4Sm80ELb0ELb1ELb0ELb1ELb0ELb0ELb1ELb0EEENS1_21CollectiveEpilogueFwdINS6_IJS8_S8_S9_EEENS6_IJNS7_ILi1EEESH_SH_EEESB_SD_Li256ELb1ELb1ELb0ELb0EEENS1_19SingleTileSchedulerILb1ELb0ELb1ELi128EEEEEEEEEvNT_6ParamsE,"",@"SHT_CUDA_INFO"
	.sectionflags	@""
	.align	4


	//----- nvinfo : EIATTR_CUDA_API_VERSION
	.align		4
        /*0000*/ 	.byte	0x04, 0x37
        /*0002*/ 	.short	(.L_492 - .L_491)
.L_491:
        /*0004*/ 	.word	0x00000082


	//----- nvinfo : EIATTR_KPARAM_INFO
	.align		4
.L_492:
        /*0008*/ 	.byte	0x04, 0x17
        /*000a*/ 	.short	(.L_494 - .L_493)
.L_493:
        /*000c*/ 	.word	0x00000000
        /*0010*/ 	.short	0x0000
        /*0012*/ 	.short	0x0000
        /*0014*/ 	.byte	0x00, 0xf0, 0x61, 0x10


	//----- nvinfo : EIATTR_SPARSE_MMA_MASK
	.align		4
.L_494:
        /*0018*/ 	.byte	0x03, 0x50
        /*001a*/ 	.short	0x0000


	//----- nvinfo : EIATTR_MAXREG_COUNT
	.align		4
        /*001c*/ 	.byte	0x03, 0x1b
        /*001e*/ 	.short	0x00ff


	//----- nvinfo : EIATTR_MERCURY_ISA_VERSION
	.align		4
        /*0020*/ 	.byte	0x03, 0x5f
        /*0022*/ 	.short	0x0101


	//----- nvinfo : EIATTR_VRC_CTA_INIT_COUNT
	.align		4
        /*0024*/ 	.byte	0x02, 0x4a
	.zero		1
	.zero		1


	//----- nvinfo : EIATTR_EXIT_INSTR_OFFSETS
	.align		4
        /*0028*/ 	.byte	0x04, 0x1c
        /*002a*/ 	.short	(.L_496 - .L_495)


	//   ....[0]....
.L_495:
        /*002c*/ 	.word	0x00000010


	//----- nvinfo : EIATTR_MAX_THREADS
	.align		4
.L_496:
        /*0030*/ 	.byte	0x04, 0x05
        /*0032*/ 	.short	(.L_498 - .L_497)
.L_497:
        /*0034*/ 	.word	0x00000100
        /*0038*/ 	.word	0x00000001
        /*003c*/ 	.word	0x00000001


	//----- nvinfo : EIATTR_CBANK_PARAM_SIZE
	.align		4
.L_498:
        /*0040*/ 	.byte	0x03, 0x19
        /*0042*/ 	.short	0x0418


	//----- nvinfo : EIATTR_PARAM_CBANK
	.align		4
        /*0044*/ 	.byte	0x04, 0x0a
        /*0046*/ 	.short	(.L_500 - .L_499)
	.align		4
.L_499:
        /*0048*/ 	.word	index@(.nv.constant0._ZN7cutlass13device_kernelIN5flash19enable_sm80_to_sm89INS1_16FlashAttnFwdSm80INS1_25CollectiveMainloopFwdSm80ILi8ELi1ELb1EN4cute5tupleIJNS5_1CILi128EEENS7_ILi96EEES8_EEELi128ENS_10bfloat16_tEfNS_4arch4Sm80ELb0ELb1ELb0ELb1ELb0ELb0ELb1ELb0EEENS1_21CollectiveEpilogueFwdINS6_IJS8_S8_S9_EEENS6_IJNS7_ILi1EEESH_SH_EEESB_SD_Li256ELb1ELb1ELb0ELb0EEENS1_19SingleTileSchedulerILb1ELb0ELb1ELi128EEEEEEEEEvNT_6ParamsE)
        /*004c*/ 	.short	0x0380
        /*004e*/ 	.short	0x0418


	//----- nvinfo : EIATTR_SW_WAR
	.align		4
.L_500:
        /*0050*/ 	.byte	0x04, 0x36
        /*0052*/ 	.short	(.L_502 - .L_501)
.L_501:
        /*0054*/ 	.word	0x00000008
.L_502:


//--------------------- .nv.info._ZN7cutlass13device_kernelIN5flash19enable_sm80_to_sm89INS1_16FlashAttnFwdSm80INS1_25CollectiveMainloopFwdSm80ILi8ELi1ELb1EN4cute5tupleIJNS5_1CILi128EEENS7_ILi96EEES8_EEELi128ENS_10bfloat16_tEfNS_4arch4Sm80ELb0ELb1ELb0ELb1ELb0ELb1ELb1ELb0EEENS1_21CollectiveEpilogueFwdINS6_IJS8_S8_S9_EEENS6_IJNS7_ILi1EEESH_SH_EEESB_SD_Li256ELb1ELb1ELb0ELb0EEENS1_19SingleTileSchedulerILb1ELb0ELb1ELi128EEEEEEEEEvNT_6ParamsE --------------------------
	.section	.nv.info._ZN7cutlass13device_kernelIN5flash19enable_sm80_to_sm89INS1_16FlashAttnFwdSm80INS1_25CollectiveMainloopFwdSm80ILi8ELi1ELb1EN4cute5tupleIJNS5_1CILi128EEENS7_ILi96EEES8_EEELi128ENS_10bfloat16_tEfNS_4arch4Sm80ELb0ELb1ELb0ELb1ELb0ELb1ELb1ELb0EEENS1_21CollectiveEpilogueFwdINS6_IJS8_S8_S9_EEENS6_IJNS7_ILi1EEESH_SH_EEESB_SD_Li256ELb1ELb1ELb0ELb0EEENS1_19SingleTileSchedulerILb1ELb0ELb1ELi128EEEEEEEEEvNT_6ParamsE,"",@"SHT_CUDA_INFO"
	.sectionflags	@""
	.align	4


	//----- nvinfo : EIATTR_CUDA_API_VERSION
	.align		4
        /*0000*/ 	.byte	0x04, 0x37
        /*0002*/ 	.short	(.L_504 - .L_503)
.L_503:
        /*0004*/ 	.word	0x00000082


	//----- nvinfo : EIATTR_KPARAM_INFO
	.align		4
.L_504:
        /*0008*/ 	.byte	0x04, 0x17
        /*000a*/ 	.short	(.L_506 - .L_505)
.L_505:
        /*000c*/ 	.word	0x00000000
        /*0010*/ 	.short	0x0000
        /*0012*/ 	.short	0x0000
        /*0014*/ 	.byte	0x00, 0xf0, 0x61, 0x10


	//----- nvinfo : EIATTR_SPARSE_MMA_MASK
	.align		4
.L_506:
        /*0018*/ 	.byte	0x03, 0x50
        /*001a*/ 	.short	0x0000


	//----- nvinfo : EIATTR_MAXREG_COUNT
	.align		4
        /*001c*/ 	.byte	0x03, 0x1b
        /*001e*/ 	.short	0x00ff


	//----- nvinfo : EIATTR_MERCURY_ISA_VERSION
	.align		4
        /*0020*/ 	.byte	0x03, 0x5f
        /*0022*/ 	.short	0x0101


	//----- nvinfo : EIATTR_VRC_CTA_INIT_COUNT
	.align		4
        /*0024*/ 	.byte	0x02, 0x4a
	.zero		1
	.zero		1


	//----- nvinfo : EIATTR_EXIT_INSTR_OFFSETS
	.align		4
        /*0028*/ 	.byte	0x04, 0x1c
        /*002a*/ 	.short	(.L_508 - .L_507)


	//   ....[0]....
.L_507:
        /*002c*/ 	.word	0x00000010


	//----- nvinfo : EIATTR_MAX_THREADS
	.align		4
.L_508:
        /*0030*/ 	.byte	0x04, 0x05
        /*0032*/ 	.short	(.L_510 - .L_509)
.L_509:
        /*0034*/ 	.word	0x00000100
        /*0038*/ 	.word	0x00000001
        /*003c*/ 	.word	0x00000001


	//----- nvinfo : EIATTR_CBANK_PARAM_SIZE
	.align		4
.L_510:
        /*0040*/ 	.byte	0x03, 0x19
        /*0042*/ 	.short	0x0418


	//----- nvinfo : EIATTR_PARAM_CBANK
	.align		4
        /*0044*/ 	.byte	0x04, 0x0a
        /*0046*/ 	.short	(.L_512 - .L_511)
	.align		4
.L_511:
        /*0048*/ 	.word	index@(.nv.constant0._ZN7cutlass13device_kernelIN5flash19enable_sm80_to_sm89INS1_16FlashAttnFwdSm80INS1_25CollectiveMainloopFwdSm80ILi8ELi1ELb1EN4cute5tupleIJNS5_1CILi128EEENS7_ILi96EEES8_EEELi128ENS_10bfloat16_tEfNS_4arch4Sm80ELb0ELb1ELb0ELb1ELb0ELb1ELb1ELb0EEENS1_21CollectiveEpilogueFwdINS6_IJS8_S8_S9_EEENS6_IJNS7_ILi1EEESH_SH_EEESB_SD_Li256ELb1ELb1ELb0ELb0EEENS1_19SingleTileSchedulerILb1ELb0ELb1ELi128EEEEEEEEEvNT_6ParamsE)
        /*004c*/ 	.short	0x0380
        /*004e*/ 	.short	0x0418


	//----- nvinfo : EIATTR_SW_WAR
	.align		4
.L_512:
        /*0050*/ 	.byte	0x04, 0x36
        /*0052*/ 	.short	(.L_514 - .L_513)
.L_513:
        /*0054*/ 	.word	0x00000008
.L_514:


//--------------------- .nv.info._ZN7cutlass13device_kernelIN5flash19enable_sm80_to_sm89INS1_16FlashAttnFwdSm80INS1_25CollectiveMainloopFwdSm80ILi8ELi1ELb1EN4cute5tupleIJNS5_1CILi128EEES8_S8_EEELi128ENS_10bfloat16_tEfNS_4arch4Sm80ELb1ELb0ELb0ELb0ELb0ELb0ELb1ELb0EEENS1_21CollectiveEpilogueFwdIS9_NS6_IJNS7_ILi1EEESF_SF_EEESA_SC_Li256ELb0ELb1ELb0ELb0EEENS1_30DynamicPersistentTileSchedulerILi256ELi256ELb0ELb1ELb0EEEEEEEEEvNT_6ParamsE --------------------------
	.section	.nv.info._ZN7cutlass13device_kernelIN5flash19enable_sm80_to_sm89INS1_16FlashAttnFwdSm80INS1_25CollectiveMainloopFwdSm80ILi8ELi1ELb1EN4cute5tupleIJNS5_1CILi128EEES8_S8_EEELi128ENS_10bfloat16_tEfNS_4arch4Sm80ELb1ELb0ELb0ELb0ELb0ELb0ELb1ELb0EEENS1_21CollectiveEpilogueFwdIS9_NS6_IJNS7_ILi1EEESF_SF_EEESA_SC_Li256ELb0ELb1ELb0ELb0EEENS1_30DynamicPersistentTileSchedulerILi256ELi256ELb0ELb1ELb0EEEEEEEEEvNT_6ParamsE,"",@"SHT_CUDA_INFO"
	.sectionflags	@""
	.align	4


	//----- nvinfo : EIATTR_CUDA_API_VERSION
	.align		4
        /*0000*/ 	.byte	0x04, 0x37
        /*0002*/ 	.short	(.L_516 - .L_515)
.L_515:
        /*0004*/ 	.word	0x00000082


	//----- nvinfo : EIATTR_KPARAM_INFO
	.align		4
.L_516:
        /*0008*/ 	.byte	0x04, 0x17
        /*000a*/ 	.short	(.L_518 - .L_517)
.L_517:
        /*000c*/ 	.word	0x00000000
        /*0010*/ 	.short	0x0000
        /*0012*/ 	.short	0x0000
        /*0014*/ 	.byte	0x00, 0xf0, 0xa1, 0x10


	//----- nvinfo : EIATTR_SPARSE_MMA_MASK
	.align		4
.L_518:
        /*0018*/ 	.byte	0x03, 0x50
        /*001a*/ 	.short	0x0000


	//----- nvinfo : EIATTR_MAXREG_COUNT
	.align		4
        /*001c*/ 	.byte	0x03, 0x1b
        /*001e*/ 	.short	0x00ff


	//----- nvinfo : EIATTR_MERCURY_ISA_VERSION
	.align		4
        /*0020*/ 	.byte	0x03, 0x5f
        /*0022*/ 	.short	0x0101


	//----- nvinfo : EIATTR_VRC_CTA_INIT_COUNT
	.align		4
        /*0024*/ 	.byte	0x02, 0x4a
	.zero		1
	.zero		1


	//----- nvinfo : EIATTR_EXIT_INSTR_OFFSETS
	.align		4
        /*0028*/ 	.byte	0x04, 0x1c
        /*002a*/ 	.short	(.L_520 - .L_519)


	//   ....[0]....
.L_519:
        /*002c*/ 	.word	0x00000010


	//----- nvinfo : EIATTR_MAX_THREADS
	.align		4
.L_520:
        /*0030*/ 	.byte	0x04, 0x05
        /*0032*/ 	.short	(.L_522 - .L_521)
.L_521:
        /*0034*/ 	.word	0x00000100
        /*0038*/ 	.word	0x00000001
        /*003c*/ 	.word	0x00000001


	//----- nvinfo : EIATTR_CBANK_PARAM_SIZE
	.align		4
.L_522:
        /*0040*/ 	.byte	0x03, 0x19
        /*0042*/ 	.short	0x0428


	//----- nvinfo : EIATTR_PARAM_CBANK
	.align		4
        /*0044*/ 	.byte	0x04, 0x0a
        /*0046*/ 	.short	(.L_524 - .L_523)
	.align		4
.L_523:
        /*0048*/ 	.word	index@(.nv.constant0._ZN7cutlass13device_kernelIN5flash19enable_sm80_to_sm89INS1_16FlashAttnFwdSm80INS1_25CollectiveMainloopFwdSm80ILi8ELi1ELb1EN4cute5tupleIJNS5_1CILi128EEES8_S8_EEELi128ENS_10bfloat16_tEfNS_4arch4Sm80ELb1ELb0ELb0ELb0ELb0ELb0ELb1ELb0EEENS1_21CollectiveEpilogueFwdIS9_NS6_IJNS7_ILi1EEESF_SF_EEESA_SC_Li256ELb0ELb1ELb0ELb0EEENS1_30DynamicPersistentTileSchedulerILi256ELi256ELb0ELb1ELb0EEEEEEEEEvNT_6ParamsE)
        /*004c*/ 	.short	0x0380
        /*004e*/ 	.short	0x0428


	//----- nvinfo : EIATTR_SW_WAR
	.align		4
.L_524:
        /*0050*/ 	.byte	0x04, 0x36
        /*0052*/ 	.short	(.L_526 - .L_525)
.L_525:
        /*0054*/ 	.word	0x00000008
.L_526:


//--------------------- .nv.info._ZN7cutlass13device_kernelIN5flash19enable_sm80_to_sm89INS1_16FlashAttnFwdSm80INS1_25CollectiveMainloopFwdSm80ILi8ELi1ELb1EN4cute5tupleIJNS5_1CILi128EEES8_S8_EEELi128ENS_10bfloat16_tEfNS_4arch4Sm80ELb1ELb0ELb0ELb1ELb0ELb0ELb1ELb0EEENS1_21CollectiveEpilogueFwdIS9_NS6_IJNS7_ILi1EEESF_SF_EEESA_SC_Li256ELb1ELb1ELb0ELb0EEENS1_19SingleTileSchedulerILb1ELb0ELb1ELi128EEEEEEEEEvNT_6ParamsE --------------------------
	.section	.nv.info._ZN7cutlass13device_kernelIN5flash19enable_sm80_to_sm89INS1_16FlashAttnFwdSm80INS1_25CollectiveMainloopFwdSm80ILi8ELi1ELb1EN4cute5tupleIJNS5_1CILi128EEES8_S8_EEELi128ENS_10bfloat16_tEfNS_4arch4Sm80ELb1ELb0ELb0ELb1ELb0ELb0ELb1ELb0EEENS1_21CollectiveEpilogueFwdIS9_NS6_IJNS7_ILi1EEESF_SF_EEESA_SC_Li256ELb1ELb1ELb0ELb0EEENS1_19SingleTileSchedulerILb1ELb0ELb1ELi128EEEEEEEEEvNT_6ParamsE,"",@"SHT_CUDA_INFO"
	.sectionflags	@""
	.align	4


	//----- nvinfo : EIATTR_CUDA_API_VERSION
	.align		4
        /*0000*/ 	.byte	0x04, 0x37
        /*0002*/ 	.short	(.L_528 - .L_527)
.L_527:
        /*0004*/ 	.word	0x00000082


	//----- nvinfo : EIATTR_KPARAM_INFO
	.align		4
.L_528:
        /*0008*/ 	.byte	0x04, 0x17
        /*000a*/ 	.short	(.L_530 - .L_529)
.L_529:
        /*000c*/ 	.word	0x00000000
        /*0010*/ 	.short	0x0000
        /*0012*/ 	.short	0x0000
        /*0014*/ 	.byte	0x00, 0xf0, 0x61, 0x10


	//----- nvinfo : EIATTR_SPARSE_MMA_MASK
	.align		4
.L_530:
        /*0018*/ 	.byte	0x03, 0x50
        /*001a*/ 	.short	0x0000


	//----- nvinfo : EIATTR_MAXREG_COUNT
	.align		4
        /*001c*/ 	.byte	0x03, 0x1b
        /*001e*/ 	.short	0x00ff


	//----- nvinfo : EIATTR_MERCURY_ISA_VERSION
	.align		4
        /*0020*/ 	.byte	0x03, 0x5f
        /*0022*/ 	.short	0x0101


	//----- nvinfo : EIATTR_VRC_CTA_INIT_COUNT
	.align		4
        /*0024*/ 	.byte	0x02, 0x4a
	.zero		1
	.zero		1


	//----- nvinfo : EIATTR_EXIT_INSTR_OFFSETS
	.align		4
        /*0028*/ 	.byte	0x04, 0x1c
        /*002a*/ 	.short	(.L_532 - .L_531)


	//   ....[0]....
.L_531:
        /*002c*/ 	.word	0x00000010


	//----- nvinfo : EIATTR_MAX_THREADS
	.align		4
.L_532:
        /*0030*/ 	.byte	0x04, 0x05
        /*0032*/ 	.short	(.L_534 - .L_533)
.L_533:
        /*0034*/ 	.word	0x00000100
        /*0038*/ 	.word	0x00000001
        /*003c*/ 	.word	0x00000001


	//----- nvinfo : EIATTR_CBANK_PARAM_SIZE
	.align		4
.L_534:
        /*0040*/ 	.byte	0x03, 0x19
        /*0042*/ 	.short	0x0418


	//----- nvinfo : EIATTR_PARAM_CBANK
	.align		4
        /*0044*/ 	.byte	0x04, 0x0a
        /*0046*/ 	.short	(.L_536 - .L_535)
	.align		4
.L_535:
        /*0048*/ 	.word	index@(.nv.constant0._ZN7cutlass13device_kernelIN5flash19enable_sm80_to_sm89INS1_16FlashAttnFwdSm80INS1_25CollectiveMainloopFwdSm80ILi8ELi1ELb1EN4cute5tupleIJNS5_1CILi128EEES8_S8_EEELi128ENS_10bfloat16_tEfNS_4arch4Sm80ELb1ELb0ELb0ELb1ELb0ELb0ELb1ELb0EEENS1_21CollectiveEpilogueFwdIS9_NS6_IJNS7_ILi1EEESF_SF_EEESA_SC_Li256ELb1ELb1ELb0ELb0EEENS1_19SingleTileSchedulerILb1ELb0ELb1ELi128EEEEEEEEEvNT_6ParamsE)
        /*004c*/ 	.short	0x0380
        /*004e*/ 	.short	0x0418


	//----- nvinfo : EIATTR_SW_WAR
	.align		4
.L_536:
        /*0050*/ 	.byte	0x04, 0x36
        /*0052*/ 	.short	(.L_538 - .L_537)
.L_537:
        /*0054*/ 	.word	0x00000008
.L_538:


//--------------------- .nv.info._ZN7cutlass13device_kernelIN5flash19enable_sm80_to_sm89INS1_16FlashAttnFwdSm80INS1_25CollectiveMainloopFwdSm80ILi8ELi1ELb1EN4cute5tupleIJNS5_1CILi128EEES8_S8_EEELi128ENS_10bfloat16_tEfNS_4arch4Sm80ELb1ELb0ELb0ELb1ELb0ELb1ELb1ELb0EEENS1_21CollectiveEpilogueFwdIS9_NS6_IJNS7_ILi1EEESF_SF_EEESA_SC_Li256ELb1ELb1ELb0ELb0EEENS1_19SingleTileSchedulerILb1ELb0ELb1ELi128EEEEEEEEEvNT_6ParamsE --------------------------
	.section	.nv.info._ZN7cutlass13device_kernelIN5flash19enable_sm80_to_sm89INS1_16FlashAttnFwdSm80INS1_25CollectiveMainloopFwdSm80ILi8ELi1ELb1EN4cute5tupleIJNS5_1CILi128EEES8_S8_EEELi128ENS_10bfloat16_tEfNS_4arch4Sm80ELb1ELb0ELb0ELb1ELb0ELb1ELb1ELb0EEENS1_21CollectiveEpilogueFwdIS9_NS6_IJNS7_ILi1EEESF_SF_EEESA_SC_Li256ELb1ELb1ELb0ELb0EEENS1_19SingleTileSchedulerILb1ELb0ELb1ELi128EEEEEEEEEvNT_6ParamsE,"",@"SHT_CUDA_INFO"
	.sectionflags	@""
	.align	4


	//----- nvinfo : EIATTR_CUDA_API_VERSION
	.align		4
        /*0000*/ 	.byte	0x04, 0x37
        /*0002*/ 	.short	(.L_540 - .L_539)
.L_539:
        /*0004*/ 	.word	0x00000082


	//----- nvinfo : EIATTR_KPARAM_INFO
	.align		4
.L_540:
        /*0008*/ 	.byte	0x04, 0x17
        /*000a*/ 	.short	(.L_542 - .L_541)
.L_541:
        /*000c*/ 	.word	0x00000000
        /*0010*/ 	.short	0x0000
        /*0012*/ 	.short	0x0000
        /*0014*/ 	.byte	0x00, 0xf0, 0x61, 0x10


	//----- nvinfo : EIATTR_SPARSE_MMA_MASK
	.align		4
.L_542:
        /*0018*/ 	.byte	0x03, 0x50
        /*001a*/ 	.short	0x0000


	//----- nvinfo : EIATTR_MAXREG_COUNT
	.align		4
        /*001c*/ 	.byte	0x03, 0x1b
        /*001e*/ 	.short	0x00ff


	//----- nvinfo : EIATTR_MERCURY_ISA_VERSION
	.align		4
        /*0020*/ 	.byte	0x03, 0x5f
        /*0022*/ 	.short	0x0101


	//----- nvinfo : EIATTR_VRC_CTA_INIT_COUNT
	.align		4
        /*0024*/ 	.byte	0x02, 0x4a
	.zero		1
	.zero		1


	//----- nvinfo : EIATTR_EXIT_INSTR_OFFSETS
	.align		4
        /*0028*/ 	.byte	0x04, 0x1c
        /*002a*/ 	.short	(.L_544 - .L_543)


	//   ....[0]....
.L_543:
        /*002c*/ 	.word	0x00000010


	//----- nvinfo : EIATTR_MAX_THREADS
	.align		4
.L_544:
        /*0030*/ 	.byte	0x04, 0x05
        /*0032*/ 	.short	(.L_546 - .L_545)
.L_545:
        /*0034*/ 	.word	0x00000100
        /*0038*/ 	.word	0x00000001
        /*003c*/ 	.word	0x00000001


	//----- nvinfo : EIATTR_CBANK_PARAM_SIZE
	.align		4
.L_546:
        /*0040*/ 	.byte	0x03, 0x19
        /*0042*/ 	.short	0x0418


	//----- nvinfo : EIATTR_PARAM_CBANK
	.align		4
        /*0044*/ 	.byte	0x04, 0x0a
        /*0046*/ 	.short	(.L_548 - .L_547)
	.align		4
.L_547:
        /*0048*/ 	.word	index@(.nv.constant0._ZN7cutlass13device_kernelIN5flash19enable_sm80_to_sm89INS1_16FlashAttnFwdSm80INS1_25CollectiveMainloopFwdSm80ILi8ELi1ELb1EN4cute5tupleIJNS5_1CILi128EEES8_S8_EEELi128ENS_10bfloat16_tEfNS_4arch4Sm80ELb1ELb0ELb0ELb1ELb0ELb1ELb1ELb0EEENS1_21CollectiveEpilogueFwdIS9_NS6_IJNS7_ILi1EEESF_SF_EEESA_SC_Li256ELb1ELb1ELb0ELb0EEENS1_19SingleTileSchedulerILb1ELb0ELb1ELi128EEEEEEEEEvNT_6ParamsE)
        /*004c*/ 	.short	0x0380
        /*004e*/ 	.short	0x0418


	//----- nvinfo : EIATTR_SW_WAR
	.align		4
.L_548:
        /*0050*/ 	.byte	0x04, 0x36
        /*0052*/ 	.short	(.L_550 - .L_549)
.L_549:
        /*0054*/ 	.word	0x00000008
.L_550:


//--------------------- .nv.info._ZN7cutlass13device_kernelIN5flash19enable_sm80_to_sm89INS1_16FlashAttnFwdSm80INS1_25CollectiveMainloopFwdSm80ILi4ELi1ELb0EN4cute5tupleIJNS5_1CILi128EEENS7_ILi64EEES8_EEELi128ENS_10bfloat16_tEfNS_4arch4Sm80ELb0ELb0ELb0ELb0ELb0ELb0ELb1ELb0EEENS1_21CollectiveEpilogueFwdINS6_IJS8_S8_S9_EEENS6_IJNS7_ILi1EEESH_SH_EEESB_SD_Li128ELb0ELb1ELb0ELb0EEENS1_19SingleTileSchedulerILb0ELb0ELb1ELi128EEEEEEEEEvNT_6ParamsE --------------------------
	.section	.nv.info._ZN7cutlass13device_kernelIN5flash19enable_sm80_to_sm89INS1_16FlashAttnFwdSm80INS1_25CollectiveMainloopFwdSm80ILi4ELi1ELb0EN4cute5tupleIJNS5_1CILi128EEENS7_ILi64EEES8_EEELi128ENS_10bfloat16_tEfNS_4arch4Sm80ELb0ELb0ELb0ELb0ELb0ELb0ELb1ELb0EEENS1_21CollectiveEpilogueFwdINS6_IJS8_S8_S9_EEENS6_IJNS7_ILi1EEESH_SH_EEESB_SD_Li128ELb0ELb1ELb0ELb0EEENS1_19SingleTileSchedulerILb0ELb0ELb1ELi128EEEEEEEEEvNT_6ParamsE,"",@"SHT_CUDA_INFO"
	.sectionflags	@""
	.align	4


	//----- nvinfo : EIATTR_CUDA_API_VERSION
	.align		4
        /*0000*/ 	.byte	0x04, 0x37
        /*0002*/ 	.short	(.L_552 - .L_551)
.L_551:
        /*0004*/ 	.word	0x00000082


	//----- nvinfo : EIATTR_KPARAM_INFO
	.align		4
.L_552:
        /*0008*/ 	.byte	0x04, 0x17
        /*000a*/ 	.short	(.L_554 - .L_553)
.L_553:
        /*000c*/ 	.word	0x00000000
        /*0010*/ 	.short	0x0000
        /*0012*/ 	.short	0x0000
        /*0014*/ 	.byte	0x00, 0xf0, 0x61, 0x10


	//----- nvinfo : EIATTR_SPARSE_MMA_MASK
	.align		4
.L_554:
        /*0018*/ 	.byte	0x03, 0x50
        /*001a*/ 	.short	0x0000


	//----- nvinfo : EIATTR_MAXREG_COUNT
	.align		4
        /*001c*/ 	.byte	0x03, 0x1b
        /*001e*/ 	.short	0x00ff


	//----- nvinfo : EIATTR_MERCURY_ISA_VERSION
	.align		4
        /*0020*/ 	.byte	0x03, 0x5f
        /*0022*/ 	.short	0x0101


	//----- nvinfo : EIATTR_VRC_CTA_INIT_COUNT
	.align		4
        /*0024*/ 	.byte	0x02, 0x4a
	.zero		1
	.zero		1


	//----- nvinfo : EIATTR_EXIT_INSTR_OFFSETS
	.align		4
        /*0028*/ 	.byte	0x04, 0x1c
        /*002a*/ 	.short	(.L_556 - .L_555)


	//   ....[0]....
.L_555:
        /*002c*/ 	.word	0x00000010


	//----- nvinfo : EIATTR_MAX_THREADS
	.align		4
.L_556:
        /*0030*/ 	.byte	0x04, 0x05
        /*0032*/ 	.short	(.L_558 - .L_557)
.L_557:
        /*0034*/ 	.word	0x00000080
        /*0038*/ 	.word	0x00000001
        /*003c*/ 	.word	0x00000001


	//----- nvinfo : EIATTR_CBANK_PARAM_SIZE
	.align		4
.L_558:
        /*0040*/ 	.byte	0x03, 0x19
        /*0042*/ 	.short	0x0418


	//----- nvinfo : EIATTR_PARAM_CBANK
	.align		4
        /*0044*/ 	.byte	0x04, 0x0a
        /*0046*/ 	.short	(.L_560 - .L_559)
	.align		4
.L_559:
        /*0048*/ 	.word	index@(.nv.constant0._ZN7cutlass13device_kernelIN5flash19enable_sm80_to_sm89INS1_16FlashAttnFwdSm80INS1_25CollectiveMainloopFwdSm80ILi4ELi1ELb0EN4cute5tupleIJNS5_1CILi128EEENS7_ILi64EEES8_EEELi128ENS_10bfloat16_tEfNS_4arch4Sm80ELb0ELb0ELb0ELb0ELb0ELb0ELb1ELb0EEENS1_21CollectiveEpilogueFwdINS6_IJS8_S8_S9_EEENS6_IJNS7_ILi1EEESH_SH_EEESB_SD_Li128ELb0ELb1ELb0ELb0EEENS1_19SingleTileSchedulerILb0ELb0ELb1ELi128EEEEEEEEEvNT_6ParamsE)
        /*004c*/ 	.short	0x0380
        /*004e*/ 	.short	0x0418


	//----- nvinfo : EIATTR_SW_WAR
	.align		4
.L_560:
        /*0050*/ 	.byte	0x04, 0x36
        /*0052*/ 	.short	(.L_562 - .L_561)
.L_561:
        /*0054*/ 	.word	0x00000008
.L_562:


//--------------------- .nv.info._ZN7cutlass13device_kernelIN5flash19enable_sm80_to_sm89INS1_16FlashAttnFwdSm80INS1_25CollectiveMainloopFwdSm80ILi4ELi1ELb0EN4cute5tupleIJNS5_1CILi128EEENS7_ILi64EEES8_EEELi128ENS_10bfloat16_tEfNS_4arch4Sm80ELb0ELb0ELb0ELb1ELb0ELb0ELb1ELb0EEENS1_21CollectiveEpilogueFwdINS6_IJS8_S8_S9_EEENS6_IJNS7_ILi1EEESH_SH_EEESB_SD_Li128ELb1ELb1ELb0ELb0EEENS1_19SingleTileSchedulerILb1ELb0ELb1ELi128EEEEEEEEEvNT_6ParamsE --------------------------
	.section	.nv.info._ZN7cutlass13device_kernelIN5flash19enable_sm80_to_sm89INS1_16FlashAttnFwdSm80INS1_25CollectiveMainloopFwdSm80ILi4ELi1ELb0EN4cute5tupleIJNS5_1CILi128EEENS7_ILi64EEES8_EEELi128ENS_10bfloat16_tEfNS_4arch4Sm80ELb0ELb0ELb0ELb1ELb0ELb0ELb1ELb0EEENS1_21CollectiveEpilogueFwdINS6_IJS8_S8_S9_EEENS6_IJNS7_ILi1EEESH_SH_EEESB_SD_Li128ELb1ELb1ELb0ELb0EEENS1_19SingleTileSchedulerILb1ELb0ELb1ELi128EEEEEEEEEvNT_6ParamsE,"",@"SHT_CUDA_INFO"
	.sectionflags	@""
	.align	4


	//----- nvinfo : EIATTR_CUDA_API_VERSION
	.align		4
        /*0000*/ 	.byte	0x04, 0x37
        /*0002*/ 	.short	(.L_564 - .L_563)
.L_563:
        /*0004*/ 	.word	0x00000082


	//----- nvinfo : EIATTR_KPARAM_INFO
	.align		4
.L_564:
        /*0008*/ 	.byte	0x04, 0x17
        /*000a*/ 	.short	(.L_566 - .L_565)
.L_565:
        /*000c*/ 	.word	0x00000000
        /*0010*/ 	.short	0x0000
        /*0012*/ 	.short	0x0000
        /*0014*/ 	.byte	0x00, 0xf0, 0x61, 0x10


	//----- nvinfo : EIATTR_SPARSE_MMA_MASK
	.align		4
.L_566:
        /*0018*/ 	.byte	0x03, 0x50
        /*001a*/ 	.short	0x0000


	//----- nvinfo : EIATTR_MAXREG_COUNT
	.align		4
        /*001c*/ 	.byte	0x03, 0x1b
        /*001e*/ 	.short	0x00ff


	//----- nvinfo : EIATTR_MERCURY_ISA_VERSION
	.align		4
        /*0020*/ 	.byte	0x03, 0x5f
        /*0022*/ 	.short	0x0101


	//----- nvinfo : EIATTR_VRC_CTA_INIT_COUNT
	.align		4
        /*0024*/ 	.byte	0x02, 0x4a
	.zero		1
	.zero		1


	//----- nvinfo : EIATTR_EXIT_INSTR_OFFSETS
	.align		4
        /*0028*/ 	.byte	0x04, 0x1c
        /*002a*/ 	.short	(.L_568 - .L_567)


	//   ....[0]....
.L_567:
        /*002c*/ 	.word	0x00000010


	//----- nvinfo : EIATTR_MAX_THREADS
	.align		4
.L_568:
        /*0030*/ 	.byte	0x04, 0x05
        /*0032*/ 	.short	(.L_570 - .L_569)
.L_569:
        /*0034*/ 	.word	0x00000080
        /*0038*/ 	.word	0x00000001
        /*003c*/ 	.word	0x00000001


	//----- nvinfo : EIATTR_CBANK_PARAM_SIZE
	.align		4
.L_570:
        /*0040*/ 	.byte	0x03, 0x19
        /*0042*/ 	.short	0x0418


	//----- nvinfo : EIATTR_PARAM_CBANK
	.align		4
        /*0044*/ 	.byte	0x04, 0x0a
        /*0046*/ 	.short	(.L_572 - .L_571)
	.align		4
.L_571:
        /*0048*/ 	.word	index@(.nv.constant0._ZN7cutlass13device_kernelIN5flash19enable_sm80_to_sm89INS1_16FlashAttnFwdSm80INS1_25CollectiveMainloopFwdSm80ILi4ELi1ELb0EN4cute5tupleIJNS5_1CILi128EEENS7_ILi64EEES8_EEELi128ENS_10bfloat16_tEfNS_4arch4Sm80ELb0ELb0ELb0ELb1ELb0ELb0ELb1ELb0EEENS1_21CollectiveEpilogueFwdINS6_IJS8_S8_S9_EEENS6_IJNS7_ILi1EEESH_SH_EEESB_SD_Li128ELb1ELb1ELb0ELb0EEENS1_19SingleTileSchedulerILb1ELb0ELb1ELi128EEEEEEEEEvNT_6ParamsE)
        /*004c*/ 	.short	0x0380
        /*004e*/ 	.short	0x0418


	//----- nvinfo : EIATTR_SW_WAR
	.align		4
.L_572:
        /*0050*/ 	.byte	0x04, 0x36
        /*0052*/ 	.short	(.L_574 - .L_573)
.L_573:
        /*0054*/ 	.word	0x00000008
.L_574:


//--------------------- .nv.info._ZN7cutlass13device_kernelIN5flash19enable_sm80_to_sm89INS1_16FlashAttnFwdSm80INS1_25CollectiveMainloopFwdSm80ILi4ELi1ELb0EN4cute5tupleIJNS5_1CILi128EEENS7_ILi64EEES8_EEELi128ENS_10bfloat16_tEfNS_4arch4Sm80ELb0ELb0ELb0ELb1ELb0ELb1ELb1ELb0EEENS1_21CollectiveEpilogueFwdINS6_IJS8_S8_S9_EEENS6_IJNS7_ILi1EEESH_SH_EEESB_SD_Li128ELb1ELb1ELb0ELb0EEENS1_19SingleTileSchedulerILb1ELb0ELb1ELi128EEEEEEEEEvNT_6ParamsE --------------------------
	.section	.nv.info._ZN7cutlass13device_kernelIN5flash19enable_sm80_to_sm89INS1_16FlashAttnFwdSm80INS1_25CollectiveMainloopFwdSm80ILi4ELi1ELb0EN4cute5tupleIJNS5_1CILi128EEENS7_ILi64EEES8_EEELi128ENS_10bfloat16_tEfNS_4arch4Sm80ELb0ELb0ELb0ELb1ELb0ELb1ELb1ELb0EEENS1_21CollectiveEpilogueFwdINS6_IJS8_S8_S9_EEENS6_IJNS7_ILi1EEESH_SH_EEESB_SD_Li128ELb1ELb1ELb0ELb0EEENS1_19SingleTileSchedulerILb1ELb0ELb1ELi128EEEEEEEEEvNT_6ParamsE,"",@"SHT_CUDA_INFO"
	.sectionflags	@""
	.align	4


	//----- nvinfo : EIATTR_CUDA_API_VERSION
	.align		4
        /*0000*/ 	.byte	0x04, 0x37
        /*0002*/ 	.short	(.L_576 - .L_575)
.L_575:
        /*0004*/ 	.word	0x00000082


	//----- nvinfo : EIATTR_KPARAM_INFO
	.align		4
.L_576:
        /*0008*/ 	.byte	0x04, 0x17
        /*000a*/ 	.short	(.L_578 - .L_577)
.L_577:
        /*000c*/ 	.word	0x00000000
        /*0010*/ 	.short	0x0000
        /*0012*/ 	.short	0x0000
        /*0014*/ 	.byte	0x00, 0xf0, 0x61, 0x10


	//----- nvinfo : EIATTR_SPARSE_MMA_MASK
	.align		4
.L_578:
        /*0018*/ 	.byte	0x03, 0x50
        /*001a*/ 	.short	0x0000


	//----- nvinfo : EIATTR_MAXREG_COUNT
	.align		4
        /*001c*/ 	.byte	0x03, 0x1b
        /*001e*/ 	.short	0x00ff


	//----- nvinfo : EIATTR_MERCURY_ISA_VERSION
	.align		4
        /*0020*/ 	.byte	0x03, 0x5f
        /*0022*/ 	.short	0x0101


	//----- nvinfo : EIATTR_VRC_CTA_INIT_COUNT
	.align		4
        /*0024*/ 	.byte	0x02, 0x4a
	.zero		1
	.zero		1


	//----- nvinfo : EIATTR_EXIT_INSTR_OFFSETS
	.align		4
        /*0028*/ 	.byte	0x04, 0x1c
        /*002a*/ 	.short	(.L_580 - .L_579)


	//   ....[0]....
.L_579:
        /*002c*/ 	.word	0x00000010


	//----- nvinfo : EIATTR_MAX_THREADS
	.align		4
.L_580:
        /*0030*/ 	.byte	0x04, 0x05
        /*0032*/ 	.short	(.L_582 - .L_581)
.L_581:
        /*0034*/ 	.word	0x00000080
        /*0038*/ 	.word	0x00000001
        /*003c*/ 	.word	0x00000001


	//----- nvinfo : EIATTR_CBANK_PARAM_SIZE
	.align		4
.L_582:
        /*0040*/ 	.byte	0x03, 0x19
        /*0042*/ 	.short	0x0418


	//----- nvinfo : EIATTR_PARAM_CBANK
	.align		4
        /*0044*/ 	.byte	0x04, 0x0a
        /*0046*/ 	.short	(.L_584 - .L_583)
	.align		4
.L_583:
        /*0048*/ 	.word	index@(.nv.constant0._ZN7cutlass13device_kernelIN5flash19enable_sm80_to_sm89INS1_16FlashAttnFwdSm80INS1_25CollectiveMainloopFwdSm80ILi4ELi1ELb0EN4cute5tupleIJNS5_1CILi128EEENS7_ILi64EEES8_EEELi128ENS_10bfloat16_tEfNS_4arch4Sm80ELb0ELb0ELb0ELb1ELb0ELb1ELb1ELb0EEENS1_21CollectiveEpilogueFwdINS6_IJS8_S8_S9_EEENS6_IJNS7_ILi1EEESH_SH_EEESB_SD_Li128ELb1ELb1ELb0ELb0EEENS1_19SingleTileSchedulerILb1ELb0ELb1ELi128EEEEEEEEEvNT_6ParamsE)
        /*004c*/ 	.short	0x0380
        /*004e*/ 	.short	0x0418


	//----- nvinfo : EIATTR_SW_WAR
	.align		4
.L_584:
        /*0050*/ 	.byte	0x04, 0x36
        /*0052*/ 	.short	(.L_586 - .L_585)
.L_585:
        /*0054*/ 	.word	0x00000008
.L_586:


//--------------------- .nv.info._ZN7cutlass13device_kernelIN5flash19enable_sm80_to_sm89INS1_16FlashAttnFwdSm80INS1_25CollectiveMainloopFwdSm80ILi4ELi1ELb0EN4cute5tupleIJNS5_1CILi128EEENS7_ILi48EEES8_EEELi128ENS_10bfloat16_tEfNS_4arch4Sm80ELb0ELb1ELb0ELb0ELb0ELb0ELb1ELb0EEENS1_21CollectiveEpilogueFwdINS6_IJS8_S8_S9_EEENS6_IJNS7_ILi1EEESH_SH_EEESB_SD_Li128ELb0ELb1ELb0ELb0EEENS1_19SingleTileSchedulerILb0ELb0ELb1ELi128EEEEEEEEEvNT_6ParamsE --------------------------
	.section	.nv.info._ZN7cutlass13device_kernelIN5flash19enable_sm80_to_sm89INS1_16FlashAttnFwdSm80INS1_25CollectiveMainloopFwdSm80ILi4ELi1ELb0EN4cute5tupleIJNS5_1CILi128EEENS7_ILi48EEES8_EEELi128ENS_10bfloat16_tEfNS_4arch4Sm80ELb0ELb1ELb0ELb0ELb0ELb0ELb1ELb0EEENS1_21CollectiveEpilogueFwdINS6_IJS8_S8_S9_EEENS6_IJNS7_ILi1EEESH_SH_EEESB_SD_Li128ELb0ELb1ELb0ELb0EEENS1_19SingleTileSchedulerILb0ELb0ELb1ELi128EEEEEEEEEvNT_6ParamsE,"",@"SHT_CUDA_INFO"
	.sectionflags	@""
	.align	4


	//----- nvinfo : EIATTR_CUDA_API_VERSION
	.align		4
        /*0000*/ 	.byte	0x04, 0x37
        /*0002*/ 	.short	(.L_588 - .L_587)
.L_587:
        /*0004*/ 	.word	0x00000082


	//----- nvinfo : EIATTR_KPARAM_INFO
	.align		4
.L_588:
        /*0008*/ 	.byte	0x04, 0x17
        /*000a*/ 	.short	(.L_590 - .L_589)
.L_589:
        /*000c*/ 	.word	0x00000000
        /*0010*/ 	.short	0x0000
        /*0012*/ 	.short	0x0000
        /*0014*/ 	.byte	0x00, 0xf0, 0x61, 0x10


	//----- nvinfo : EIATTR_SPARSE_MMA_MASK
	.align		4
.L_590:
        /*0018*/ 	.byte	0x03, 0x50
        /*001a*/ 	.short	0x0000


	//----- nvinfo : EIATTR_MAXREG_COUNT
	.align		4
        /*001c*/ 	.byte	0x03, 0x1b
        /*001e*/ 	.short	0x00ff


	//----- nvinfo : EIATTR_MERCURY_ISA_VERSION
	.align		4
        /*0020*/ 	.byte	0x03, 0x5f
        /*0022*/ 	.short	0x0101


	//----- nvinfo : EIATTR_VRC_CTA_INIT_COUNT
	.align		4
        /*0024*/ 	.byte	0x02, 0x4a
	.zero		1
	.zero		1


	//----- nvinfo : EIATTR_EXIT_INSTR_OFFSETS
	.align		4
        /*0028*/ 	.byte	0x04, 0x1c
        /*002a*/ 	.short	(.L_592 - .L_591)


	//   ....[0]....
.L_591:
        /*002c*/ 	.word	0x00000010


	//----- nvinfo : EIATTR_MAX_THREADS
	.align		4
.L_592:
        /*0030*/ 	.byte	0x04, 0x05
        /*0032*/ 	.short	(.L_594 - .L_593)
.L_593:
        /*0034*/ 	.word	0x00000080
        /*0038*/ 	.word	0x00000001
        /*003c*/ 	.word	0x00000001


	//----- nvinfo : EIATTR_CBANK_PARAM_SIZE
	.align		4
.L_594:
        /*0040*/ 	.byte	0x03, 0x19
        /*0042*/ 	.short	0x0418


	//----- nvinfo : EIATTR_PARAM_CBANK
	.align		4
        /*0044*/ 	.byte	0x04, 0x0a
        /*0046*/ 	.short	(.L_596 - .L_595)
	.align		4
.L_595:
        /*0048*/ 	.word	index@(.nv.constant0._ZN7cutlass13device_kernelIN5flash19enable_sm80_to_sm89INS1_16FlashAttnFwdSm80INS1_25CollectiveMainloopFwdSm80ILi4ELi1ELb0EN4cute5tupleIJNS5_1CILi128EEENS7_ILi48EEES8_EEELi128ENS_10bfloat16_tEfNS_4arch4Sm80ELb0ELb1ELb0ELb0ELb0ELb0ELb1ELb0EEENS1_21CollectiveEpilogueFwdINS6_IJS8_S8_S9_EEENS6_IJNS7_ILi1EEESH_SH_EEESB_SD_Li128ELb0ELb1ELb0ELb0EEENS1_19SingleTileSchedulerILb0ELb0ELb1ELi128EEEEEEEEEvNT_6ParamsE)
        /*004c*/ 	.short	0x0380
        /*004e*/ 	.short	0x0418


	//----- nvinfo : EIATTR_SW_WAR
	.align		4
.L_596:
        /*0050*/ 	.byte	0x04, 0x36
        /*0052*/ 	.short	(.L_598 - .L_597)
.L_597:
        /*0054*/ 	.word	0x00000008
.L_598:


//--------------------- .nv.info._ZN7cutlass13device_kernelIN5flash19enable_sm80_to_sm89INS1_16FlashAttnFwdSm80INS1_25CollectiveMainloopFwdSm80ILi4ELi1ELb0EN4cute5tupleIJNS5_1CILi128EEENS7_ILi48EEES8_EEELi128ENS_10bfloat16_tEfNS_4arch4Sm80ELb0ELb1ELb0ELb1ELb0ELb0ELb1ELb0EEENS1_21CollectiveEpilogueFwdINS6_IJS8_S8_S9_EEENS6_IJNS7_ILi1EEESH_SH_EEESB_SD_Li128ELb1ELb1ELb0ELb0EEENS1_19SingleTileSchedulerILb1ELb0ELb1ELi128EEEEEEEEEvNT_6ParamsE --------------------------
	.section	.nv.info._ZN7cutlass13device_kernelIN5flash19enable_sm80_to_sm89INS1_16FlashAttnFwdSm80INS1_25CollectiveMainloopFwdSm80ILi4ELi1ELb0EN4cute5tupleIJNS5_1CILi128EEENS7_ILi48EEES8_EEELi128ENS_10bfloat16_tEfNS_4arch4Sm80ELb0ELb1ELb0ELb1ELb0ELb0ELb1ELb0EEENS1_21CollectiveEpilogueFwdINS6_IJS8_S8_S9_EEENS6_IJNS7_ILi1EEESH_SH_EEESB_SD_Li128ELb1ELb1ELb0ELb0EEENS1_19SingleTileSchedulerILb1ELb0ELb1ELi128EEEEEEEEEvNT_6ParamsE,"",@"SHT_CUDA_INFO"
	.sectionflags	@""
	.align	4


	//----- nvinfo : EIATTR_CUDA_API_VERSION
	.align		4
        /*0000*/ 	.byte	0x04, 0x37
        /*0002*/ 	.short	(.L_600 - .L_599)
.L_599:
        /*0004*/ 	.word	0x00000082


	//----- nvinfo : EIATTR_KPARAM_INFO
	.align		4
.L_600:
        /*0008*/ 	.byte	0x04, 0x17
        /*000a*/ 	.short	(.L_602 - .L_601)
.L_601:
        /*000c*/ 	.word	0x00000000
        /*0010*/ 	.short	0x0000
        /*0012*/ 	.short	0x0000
        /*0014*/ 	.byte	0x00, 0xf0, 0x61, 0x10


	//----- nvinfo : EIATTR_SPARSE_MMA_MASK
	.align		4
.L_602:
        /*0018*/ 	.byte	0x03, 0x50
        /*001a*/ 	.short	0x0000


	//----- nvinfo : EIATTR_MAXREG_COUNT
	.align		4
        /*001c*/ 	.byte	0x03, 0x1b
        /*001e*/ 	.short	0x00ff


	//----- nvinfo : EIATTR_MERCURY_ISA_VERSION
	.align		4
        /*0020*/ 	.byte	0x03, 0x5f
        /*0022*/ 	.short	0x0101


	//----- nvinfo : EIATTR_VRC_CTA_INIT_COUNT
	.align		4
        /*0024*/ 	.byte	0x02, 0x4a
	.zero		1
	.zero		1


	//----- nvinfo : EIATTR_EXIT_INSTR_OFFSETS
	.align		4
        /*0028*/ 	.byte	0x04, 0x1c
        /*002a*/ 	.short	(.L_604 - .L_603)


	//   ....[0]....
.L_603:
        /*002c*/ 	.word	0x00000010


	//----- nvinfo : EIATTR_MAX_THREADS
	.align		4
.L_604:
        /*0030*/ 	.byte	0x04, 0x05
        /*0032*/ 	.short	(.L_606 - .L_605)
.L_605:
        /*0034*/ 	.word	0x00000080
        /*0038*/ 	.word	0x00000001
        /*003c*/ 	.word	0x00000001


	//----- nvinfo : EIATTR_CBANK_PARAM_SIZE
	.align		4
.L_606:
        /*0040*/ 	.byte	0x03, 0x19
        /*0042*/ 	.short	0x0418


	//----- nvinfo : EIATTR_PARAM_CBANK
	.align		4
        /*0044*/ 	.byte	0x04, 0x0a
        /*0046*/ 	.short	(.L_608 - .L_607)
	.align		4
.L_607:
        /*0048*/ 	.word	index@(.nv.constant0._ZN7cutlass13device_kernelIN5flash19enable_sm80_to_sm89INS1_16FlashAttnFwdSm80INS1_25CollectiveMainloopFwdSm80ILi4ELi1ELb0EN4cute5tupleIJNS5_1CILi128EEENS7_ILi48EEES8_EEELi128ENS_10bfloat16_tEfNS_4arch4Sm80ELb0ELb1ELb0ELb1ELb0ELb0ELb1ELb0EEENS1_21CollectiveEpilogueFwdINS6_IJS8_S8_S9_EEENS6_IJNS7_ILi1EEESH_SH_EEESB_SD_Li128ELb1ELb1ELb0ELb0EEENS1_19SingleTileSchedulerILb1ELb0ELb1ELi128EEEEEEEEEvNT_6ParamsE)
        /*004c*/ 	.short	0x0380
        /*004e*/ 	.short	0x0418


	//----- nvinfo : EIATTR_SW_WAR
	.align		4
.L_608:
        /*0050*/ 	.byte	0x04, 0x36
        /*0052*/ 	.short	(.L_610 - .L_609)
.L_609:
        /*0054*/ 	.word	0x00000008
.L_610:


//--------------------- .nv.info._ZN7cutlass13device_kernelIN5flash19enable_sm80_to_sm89INS1_16FlashAttnFwdSm80INS1_25CollectiveMainloopFwdSm80ILi4ELi1ELb0EN4cute5tupleIJNS5_1CILi128EEENS7_ILi48EEES8_EEELi128ENS_10bfloat16_tEfNS_4arch4Sm80ELb0ELb1ELb0ELb1ELb0ELb1ELb1ELb0EEENS1_21CollectiveEpilogueFwdINS6_IJS8_S8_S9_EEENS6_IJNS7_ILi1EEESH_SH_EEESB_SD_Li128ELb1ELb1ELb0ELb0EEENS1_19SingleTileSchedulerILb1ELb0ELb1ELi128EEEEEEEEEvNT_6ParamsE --------------------------
	.section	.nv.info._ZN7cutlass13device_kernelIN5flash19enable_sm80_to_sm89INS1_16FlashAttnFwdSm80INS1_25CollectiveMainloopFwdSm80ILi4ELi1ELb0EN4cute5tupleIJNS5_1CILi128EEENS7_ILi48EEES8_EEELi128ENS_10bfloat16_tEfNS_4arch4Sm80ELb0ELb1ELb0ELb1ELb0ELb1ELb1ELb0EEENS1_21CollectiveEpilogueFwdINS6_IJS8_S8_S9_EEENS6_IJNS7_ILi1EEESH_SH_EEESB_SD_Li128ELb1ELb1ELb0ELb0EEENS1_19SingleTileSchedulerILb1ELb0ELb1ELi128EEEEEEEEEvNT_6ParamsE,"",@"SHT_CUDA_INFO"
	.sectionflags	@""
	.align	4


	//----- nvinfo : EIATTR_CUDA_API_VERSION
	.align		4
        /*0000*/ 	.byte	0x04, 0x37
        /*0002*/ 	.short	(.L_612 - .L_611)
.L_611:
        /*0004*/ 	.word	0x00000082


	//----- nvinfo : EIATTR_KPARAM_INFO
	.align		4
.L_612:
        /*0008*/ 	.byte	0x04, 0x17
        /*000a*/ 	.short	(.L_614 - .L_613)
.L_613:
        /*000c*/ 	.word	0x00000000
        /*0010*/ 	.short	0x0000
        /*0012*/ 	.short	0x0000
        /*0014*/ 	.byte	0x00, 0xf0, 0x61, 0x10


	//----- nvinfo : EIATTR_SPARSE_MMA_MASK
	.align		4
.L_614:
        /*0018*/ 	.byte	0x03, 0x50
        /*001a*/ 	.short	0x0000


	//----- nvinfo : EIATTR_MAXREG_COUNT
	.align		4
        /*001c*/ 	.byte	0x03, 0x1b
        /*001e*/ 	.short	0x00ff


	//----- nvinfo : EIATTR_MERCURY_ISA_VERSION
	.align		4
        /*0020*/ 	.byte	0x03, 0x5f
        /*0022*/ 	.short	0x0101


	//----- nvinfo : EIATTR_VRC_CTA_INIT_COUNT
	.align		4
        /*0024*/ 	.byte	0x02, 0x4a
	.zero		1
	.zero		1


	//----- nvinfo : EIATTR_EXIT_INSTR_OFFSETS
	.align		4
        /*0028*/ 	.byte	0x04, 0x1c
        /*002a*/ 	.short	(.L_616 - .L_615)


	//   ....[0]....
.L_615:
        /*002c*/ 	.word	0x00000010


	//----- nvinfo : EIATTR_MAX_THREADS
	.align		4
.L_616:
        /*0030*/ 	.byte	0x04, 0x05
        /*0032*/ 	.short	(.L_618 - .L_617)
.L_617:
        /*0034*/ 	.word	0x00000080
        /*0038*/ 	.word	0x00000001
        /*003c*/ 	.word	0x00000001


	//----- nvinfo : EIATTR_CBANK_PARAM_SIZE
	.align		4
.L_618:
        /*0040*/ 	.byte	0x03, 0x19
        /*0042*/ 	.short	0x0418


	//----- nvinfo : EIATTR_PARAM_CBANK
	.align		4
        /*0044*/ 	.byte	0x04, 0x0a
        /*0046*/ 	.short	(.L_620 - .L_619)
	.align		4
.L_619:
        /*0048*/ 	.word	index@(.nv.constant0._ZN7cutlass13device_kernelIN5flash19enable_sm80_to_sm89INS1_16FlashAttnFwdSm80INS1_25CollectiveMainloopFwdSm80ILi4ELi1ELb0EN4cute5tupleIJNS5_1CILi128EEENS7_ILi48EEES8_EEELi128ENS_10bfloat16_tEfNS_4arch4Sm80ELb0ELb1ELb0ELb1ELb0ELb1ELb1ELb0EEENS1_21CollectiveEpilogueFwdINS6_IJS8_S8_S9_EEENS6_IJNS7_ILi1EEESH_SH_EEESB_SD_Li128ELb1ELb1ELb0ELb0EEENS1_19SingleTileSchedulerILb1ELb0ELb1ELi128EEEEEEEEEvNT_6ParamsE)
        /*004c*/ 	.short	0x0380
        /*004e*/ 	.short	0x0418


	//----- nvinfo : EIATTR_SW_WAR
	.align		4
.L_620:
        /*0050*/ 	.byte	0x04, 0x36
        /*0052*/ 	.short	(.L_622 - .L_621)
.L_621:
        /*0054*/ 	.word	0x00000008
.L_622:


//--------------------- .nv.info._ZN7cutlass13device_kernelIN5flash19enable_sm80_to_sm89INS1_16FlashAttnFwdSm80INS1_25CollectiveMainloopFwdSm80ILi4ELi1ELb0EN4cute5tupleIJNS5_1CILi128EEENS7_ILi64EEES8_EEELi128ENS_10bfloat16_tEfNS_4arch4Sm80ELb1ELb0ELb0ELb0ELb0ELb0ELb1ELb0EEENS1_21CollectiveEpilogueFwdINS6_IJS8_S8_S9_EEENS6_IJNS7_ILi1EEESH_SH_EEESB_SD_Li128ELb0ELb1ELb0ELb0EEENS1_30DynamicPersistentTileSchedulerILi128ELi128ELb0ELb1ELb0EEEEEEEEEvNT_6ParamsE --------------------------
	.section	.nv.info._ZN7cutlass13device_kernelIN5flash19enable_sm80_to_sm89INS1_16FlashAttnFwdSm80INS1_25CollectiveMainloopFwdSm80ILi4ELi1ELb0EN4cute5tupleIJNS5_1CILi128EEENS7_ILi64EEES8_EEELi128ENS_10bfloat16_tEfNS_4arch4Sm80ELb1ELb0ELb0ELb0ELb0ELb0ELb1ELb0EEENS1_21CollectiveEpilogueFwdINS6_IJS8_S8_S9_EEENS6_IJNS7_ILi1EEESH_SH_EEESB_SD_Li128ELb0ELb1ELb0ELb0EEENS1_30DynamicPersistentTileSchedulerILi128ELi128ELb0ELb1ELb0EEEEEEEEEvNT_6ParamsE,"",@"SHT_CUDA_INFO"
	.sectionflags	@""
	.align	4


	//----- nvinfo : EIATTR_CUDA_API_VERSION
	.align		4
        /*0000*/ 	.byte	0x04, 0x37
        /*0002*/ 	.short	(.L_624 - .L_623)
.L_623:
        /*0004*/ 	.word	0x00000082


	//----- nvinfo : EIATTR_KPARAM_INFO
	.align		4
.L_624:
        /*0008*/ 	.byte	0x04, 0x17
        /*000a*/ 	.short	(.L_626 - .L_625)
.L_625:
        /*000c*/ 	.word	0x00000000
        /*0010*/ 	.short	0x0000
        /*0012*/ 	.short	0x0000
        /*0014*/ 	.byte	0x00, 0xf0, 0xa1, 0x10


	//----- nvinfo : EIATTR_SPARSE_MMA_MASK
	.align		4
.L_626:
        /*0018*/ 	.byte	0x03, 0x50
        /*001a*/ 	.short	0x0000


	//----- nvinfo : EIATTR_MAXREG_COUNT
	.align		4
        /*001c*/ 	.byte	0x03, 0x1b
        /*001e*/ 	.short	0x00ff


	//----- nvinfo : EIATTR_MERCURY_ISA_VERSION
	.align		4
        /*0020*/ 	.byte	0x03, 0x5f
        /*0022*/ 	.short	0x0101


	//----- nvinfo : EIATTR_VRC_CTA_INIT_COUNT
	.align		4
        /*0024*/ 	.byte	0x02, 0x4a
	.zero		1
	.zero		1


	//----- nvinfo : EIATTR_EXIT_INSTR_OFFSETS
	.align		4
        /*0028*/ 	.byte	0x04, 0x1c
        /*002a*/ 	.short	(.L_628 - .L_627)


	//   ....[0]....
.L_627:
        /*002c*/ 	.word	0x00000010


	//----- nvinfo : EIATTR_MAX_THREADS
	.align		4
.L_628:
        /*0030*/ 	.byte	0x04, 0x05
        /*0032*/ 	.short	(.L_630 - .L_629)
.L_629:
        /*0034*/ 	.word	0x00000080
        /*0038*/ 	.word	0x00000001
        /*003c*/ 	.word	0x00000001


	//----- nvinfo : EIATTR_CBANK_PARAM_SIZE
	.align		4
.L_630:
        /*0040*/ 	.byte	0x03, 0x19
        /*0042*/ 	.short	0x0428


	//----- nvinfo : EIATTR_PARAM_CBANK
	.align		4
        /*0044*/ 	.byte	0x04, 0x0a
        /*0046*/ 	.short	(.L_632 - .L_631)
	.align		4
.L_631:
        /*0048*/ 	.word	index@(.nv.constant0._ZN7cutlass13device_kernelIN5flash19enable_sm80_to_sm89INS1_16FlashAttnFwdSm80INS1_25CollectiveMainloopFwdSm80ILi4ELi1ELb0EN4cute5tupleIJNS5_1CILi128EEENS7_ILi64EEES8_EEELi128ENS_10bfloat16_tEfNS_4arch4Sm80ELb1ELb0ELb0ELb0ELb0ELb0ELb1ELb0EEENS1_21CollectiveEpilogueFwdINS6_IJS8_S8_S9_EEENS6_IJNS7_ILi1EEESH_SH_EEESB_SD_Li128ELb0ELb1ELb0ELb0EEENS1_30DynamicPersistentTileSchedulerILi128ELi128ELb0ELb1ELb0EEEEEEEEEvNT_6ParamsE)
        /*004c*/ 	.short	0x0380
        /*004e*/ 	.short	0x0428


	//----- nvinfo : EIATTR_SW_WAR
	.align		4
.L_632:
        /*0050*/ 	.byte	0x04, 0x36
        /*0052*/ 	.short	(.L_634 - .L_633)
.L_633:
        /*0054*/ 	.word	0x00000008
.L_634:


//--------------------- .nv.info._ZN7cutlass13device_kernelIN5flash19enable_sm80_to_sm89INS1_16FlashAttnFwdSm80INS1_25CollectiveMainloopFwdSm80ILi4ELi1ELb0EN4cute5tupleIJNS5_1CILi128EEENS7_ILi64EEES8_EEELi128ENS_10bfloat16_tEfNS_4arch4Sm80ELb1ELb0ELb0ELb1ELb0ELb0ELb1ELb0EEENS1_21CollectiveEpilogueFwdINS6_IJS8_S8_S9_EEENS6_IJNS7_ILi1EEESH_SH_EEESB_SD_Li128ELb1ELb1ELb0ELb0EEENS1_19SingleTileSchedulerILb1ELb0ELb1ELi128EEEEEEEEEvNT_6ParamsE --------------------------
	.section	.nv.info._ZN7cutlass13device_kernelIN5flash19enable_sm80_to_sm89INS1_16FlashAttnFwdSm80INS1_25CollectiveMainloopFwdSm80ILi4ELi1ELb0EN4cute5tupleIJNS5_1CILi128EEENS7_ILi64EEES8_EEELi128ENS_10bfloat16_tEfNS_4arch4Sm80ELb1ELb0ELb0ELb1ELb0ELb0ELb1ELb0EEENS1_21CollectiveEpilogueFwdINS6_IJS8_S8_S9_EEENS6_IJNS7_ILi1EEESH_SH_EEESB_SD_Li128ELb1ELb1ELb0ELb0EEENS1_19SingleTileSchedulerILb1ELb0ELb1ELi128EEEEEEEEEvNT_6ParamsE,"",@"SHT_CUDA_INFO"
	.sectionflags	@""
	.align	4


	//----- nvinfo : EIATTR_CUDA_API_VERSION
	.align		4
        /*0000*/ 	.byte	0x04, 0x37
        /*0002*/ 	.short	(.L_636 - .L_635)
.L_635:
        /*0004*/ 	.word	0x00000082


	//----- nvinfo : EIATTR_KPARAM_INFO
	.align		4
.L_636:
        /*0008*/ 	.byte	0x04, 0x17
        /*000a*/ 	.short	(.L_638 - .L_637)
.L_637:
        /*000c*/ 	.word	0x00000000
        /*0010*/ 	.short	0x0000
        /*0012*/ 	.short	0x0000
        /*0014*/ 	.byte	0x00, 0xf0, 0x61, 0x10


	//----- nvinfo : EIATTR_SPARSE_MMA_MASK
	.align		4
.L_638:
        /*0018*/ 	.byte	0x03, 0x50
        /*001a*/ 	.short	0x0000


	//----- nvinfo : EIATTR_MAXREG_COUNT
	.align		4
        /*001c*/ 	.byte	0x03, 0x1b
        /*001e*/ 	.short	0x00ff


	//----- nvinfo : EIATTR_MERCURY_ISA_VERSION
	.align		4
        /*0020*/ 	.byte	0x03, 0x5f
        /*0022*/ 	.short	0x0101


	//----- nvinfo : EIATTR_VRC_CTA_INIT_COUNT
	.align		4
        /*0024*/ 	.byte	0x02, 0x4a
	.zero		1
	.zero		1


	//----- nvinfo : EIATTR_EXIT_INSTR_OFFSETS
	.align		4
        /*0028*/ 	.byte	0x04, 0x1c
        /*002a*/ 	.short	(.L_640 - .L_639)


	//   ....[0]....
.L_639:
        /*002c*/ 	.word	0x00000010


	//----- nvinfo : EIATTR_MAX_THREADS
	.align		4
.L_640:
        /*0030*/ 	.byte	0x04, 0x05
        /*0032*/ 	.short	(.L_642 - .L_641)
.L_641:
        /*0034*/ 	.word	0x00000080
        /*0038*/ 	.word	0x00000001
        /*003c*/ 	.word	0x00000001


	//----- nvinfo : EIATTR_CBANK_PARAM_SIZE
	.align		4
.L_642:
        /*0040*/ 	.byte	0x03, 0x19
        /*0042*/ 	.short	0x0418


	//----- nvinfo : EIATTR_PARAM_CBANK
	.align		4
        /*0044*/ 	.byte	0x04, 0x0a
        /*0046*/ 	.short	(.L_644 - .L_643)
	.align		4
.L_643:
        /*0048*/ 	.word	index@(.nv.constant0._ZN7cutlass13device_kernelIN5flash19enable_sm80_to_sm89INS1_16FlashAttnFwdSm80INS1_25CollectiveMainloopFwdSm80ILi4ELi1ELb0EN4cute5tupleIJNS5_1CILi128EEENS7_ILi64EEES8_EEELi128ENS_10bfloat16_tEfNS_4arch4Sm80ELb1ELb0ELb0ELb1ELb0ELb0ELb1ELb0EEENS1_21CollectiveEpilogueFwdINS6_IJS8_S8_S9_EEENS6_IJNS7_ILi1EEESH_SH_EEESB_SD_Li128ELb1ELb1ELb0ELb0EEENS1_19SingleTileSchedulerILb1ELb0ELb1ELi128EEEEEEEEEvNT_6ParamsE)
        /*004c*/ 	.short	0x0380
        /*004e*/ 	.short	0x0418


	//----- nvinfo : EIATTR_SW_WAR
	.align		4
.L_644:
        /*0050*/ 	.byte	0x04, 0x36
        /*0052*/ 	.short	(.L_646 - .L_645)
.L_645:
        /*0054*/ 	.word	0x00000008
.L_646:


//--------------------- .nv.info._ZN7cutlass13device_kernelIN5flash19enable_sm80_to_sm89INS1_16FlashAttnFwdSm80INS1_25CollectiveMainloopFwdSm80ILi4ELi1ELb0EN4cute5tupleIJNS5_1CILi128EEENS7_ILi64EEES8_EEELi128ENS_10bfloat16_tEfNS_4arch4Sm80ELb1ELb0ELb0ELb1ELb0ELb1ELb1ELb0EEENS1_21CollectiveEpilogueFwdINS6_IJS8_S8_S9_EEENS6_IJNS7_ILi1EEESH_SH_EEESB_SD_Li128ELb1ELb1ELb0ELb0EEENS1_19SingleTileSchedulerILb1ELb0ELb1ELi128EEEEEEEEEvNT_6ParamsE --------------------------
	.section	.nv.info._ZN7cutlass13device_kernelIN5flash19enable_sm80_to_sm89INS1_16FlashAttnFwdSm80INS1_25CollectiveMainloopFwdSm80ILi4ELi1ELb0EN4cute5tupleIJNS5_1CILi128EEENS7_ILi64EEES8_EEELi128ENS_10bfloat16_tEfNS_4arch4Sm80ELb1ELb0ELb0ELb1ELb0ELb1ELb1ELb0EEENS1_21CollectiveEpilogueFwdINS6_IJS8_S8_S9_EEENS6_IJNS7_ILi1EEESH_SH_EEESB_SD_Li128ELb1ELb1ELb0ELb0EEENS1_19SingleTileSchedulerILb1ELb0ELb1ELi128EEEEEEEEEvNT_6ParamsE,"",@"SHT_CUDA_INFO"
	.sectionflags	@""
	.align	4


	//----- nvinfo : EIATTR_CUDA_API_VERSION
	.align		4
        /*0000*/ 	.byte	0x04, 0x37
        /*0002*/ 	.short	(.L_648 - .L_647)
.L_647:
        /*0004*/ 	.word	0x00000082


	//----- nvinfo : EIATTR_KPARAM_INFO
	.align		4
.L_648:
        /*0008*/ 	.byte	0x04, 0x17
        /*000a*/ 	.short	(.L_650 - .L_649)
.L_649:
        /*000c*/ 	.word	0x00000000
        /*0010*/ 	.short	0x0000
        /*0012*/ 	.short	0x0000
        /*0014*/ 	.byte	0x00, 0xf0, 0x61, 0x10


	//----- nvinfo : EIATTR_SPARSE_MMA_MASK
	.align		4
.L_650:
        /*0018*/ 	.byte	0x03, 0x50
        /*001a*/ 	.short	0x0000


	//----- nvinfo : EIATTR_MAXREG_COUNT
	.align		4
        /*001c*/ 	.byte	0x03, 0x1b
        /*001e*/ 	.short	0x00ff


	//----- nvinfo : EIATTR_MERCURY_ISA_VERSION
	.align		4
        /*0020*/ 	.byte	0x03, 0x5f
        /*0022*/ 	.short	0x0101


	//----- nvinfo : EIATTR_VRC_CTA_INIT_COUNT
	.align		4
        /*0024*/ 	.byte	0x02, 0x4a
	.zero		1
	.zero		1


	//----- nvinfo : EIATTR_EXIT_INSTR_OFFSETS
	.align		4
        /*0028*/ 	.byte	0x04, 0x1c
        /*002a*/ 	.short	(.L_652 - .L_651)


	//   ....[0]....
.L_651:
        /*002c*/ 	.word	0x00000010


	//----- nvinfo : EIATTR_MAX_THREADS
	.align		4
.L_652:
        /*0030*/ 	.byte	0x04, 0x05
        /*0032*/ 	.short	(.L_654 - .L_653)
.L_653:
        /*0034*/ 	.word	0x00000080
        /*0038*/ 	.word	0x00000001
        /*003c*/ 	.word	0x00000001


	//----- nvinfo : EIATTR_CBANK_PARAM_SIZE
	.align		4
.L_654:
        /*0040*/ 	.byte	0x03, 0x19
        /*0042*/ 	.short	0x0418


	//----- nvinfo : EIATTR_PARAM_CBANK
	.align		4
        /*0044*/ 	.byte	0x04, 0x0a
        /*0046*/ 	.short	(.L_656 - .L_655)
	.align		4
.L_655:
        /*0048*/ 	.word	index@(.nv.constant0._ZN7cutlass13device_kernelIN5flash19enable_sm80_to_sm89INS1_16FlashAttnFwdSm80INS1_25CollectiveMainloopFwdSm80ILi4ELi1ELb0EN4cute5tupleIJNS5_1CILi128EEENS7_ILi64EEES8_EEELi128ENS_10bfloat16_tEfNS_4arch4Sm80ELb1ELb0ELb0ELb1ELb0ELb1ELb1ELb0EEENS1_21CollectiveEpilogueFwdINS6_IJS8_S8_S9_EEENS6_IJNS7_ILi1EEESH_SH_EEESB_SD_Li128ELb1ELb1ELb0ELb0EEENS1_19SingleTileSchedulerILb1ELb0ELb1ELi128EEEEEEEEEvNT_6ParamsE)
        /*004c*/ 	.short	0x0380
        /*004e*/ 	.short	0x0418


	//----- nvinfo : EIATTR_SW_WAR
	.align		4
.L_656:
        /*0050*/ 	.byte	0x04, 0x36
        /*0052*/ 	.short	(.L_658 - .L_657)
.L_657:
        /*0054*/ 	.word	0x00000008
.L_658:


//--------------------- .nv.callgraph             --------------------------
	.section	.nv.callgraph,"",@"SHT_CUDA_CALLGRAPH"
	.align	4
	.sectionentsize	8
	.align		4
        /*0000*/ 	.word	0x00000000
	.align		4
        /*0004*/ 	.word	0xffffffff
	.align		4
        /*0008*/ 	.word	0x00000000
	.align		4
        /*000c*/ 	.word	0xfffffffe
	.align		4
        /*0010*/ 	.word	0x00000000
	.align		4
        /*0014*/ 	.word	0xfffffffd
	.align		4
        /*0018*/ 	.word	0x00000000
	.align		4
        /*001c*/ 	.word	0xfffffffc


//--------------------- .nv.constant4             --------------------------
	.section	.nv.constant4,"a",@progbits
	.align	8
	.align		8
.nv.constant4:
        /*0000*/ 	.dword	_ZN77_INTERNAL_42087de5_41_flash_fwd_hdim128_bf16_softcapall_sm80_cu_f3e6f9ee_28514cuda3std3__45__cpo5beginE
	.align		8
        /*0008*/ 	.dword	_ZN77_INTERNAL_42087de5_41_flash_fwd_hdim128_bf16_softcapall_sm80_cu_f3e6f9ee_28514cuda3std3__45__cpo3endE
	.align		8
        /*0010*/ 	.dword	_ZN77_INTERNAL_42087de5_41_flash_fwd_hdim128_bf16_softcapall_sm80_cu_f3e6f9ee_28514cuda3std3__45__cpo6cbeginE
	.align		8
        /*0018*/ 	.dword	_ZN77_INTERNAL_42087de5_41_flash_fwd_hdim128_bf16_softcapall_sm80_cu_f3e6f9ee_28514cuda3std3__45__cpo4cendE
	.align		8
        /*0020*/ 	.dword	_ZN77_INTERNAL_42087de5_41_flash_fwd_hdim128_bf16_softcapall_sm80_cu_f3e6f9ee_28514cuda3std3__479_GLOBAL__N__42087de5_41_flash_fwd_hdim128_bf16_softcapall_sm80_cu_f3e6f9ee_28516ignoreE
	.align		8
        /*0028*/ 	.dword	_ZN77_INTERNAL_42087de5_41_flash_fwd_hdim128_bf16_softcapall_sm80_cu_f3e6f9ee_28514cuda3std3__419piecewise_constructE
	.align		8
        /*0030*/ 	.dword	_ZN77_INTERNAL_42087de5_41_flash_fwd_hdim128_bf16_softcapall_sm80_cu_f3e6f9ee_28514cuda3std3__48in_placeE
	.align		8
        /*0038*/ 	.dword	_ZN77_INTERNAL_42087de5_41_flash_fwd_hdim128_bf16_softcapall_sm80_cu_f3e6f9ee_28514cuda3std6ranges3__45__cpo4swapE
	.align		8
        /*0040*/ 	.dword	_ZN77_INTERNAL_42087de5_41_flash_fwd_hdim128_bf16_softcapall_sm80_cu_f3e6f9ee_28514cuda3std6ranges3__45__cpo9iter_moveE
	.align		8
        /*0048*/ 	.dword	_ZN77_INTERNAL_42087de5_41_flash_fwd_hdim128_bf16_softcapall_sm80_cu_f3e6f9ee_28514cute7productE
	.align		8
        /*0050*/ 	.dword	_ZN77_INTERNAL_42087de5_41_flash_fwd_hdim128_bf16_softcapall_sm80_cu_f3e6f9ee_28514cute1_E


//--------------------- .text._ZN7cutlass13device_kernelIN5flash19enable_sm80_to_sm89INS1_16FlashAttnFwdSm80INS1_25CollectiveMainloopFwdSm80ILi8ELi1ELb1EN4cute5tupleIJNS5_1CILi128EEES8_S8_EEELi128ENS_10bfloat16_tEfNS_4arch4Sm80ELb0ELb0ELb1ELb0ELb0ELb0ELb1ELb0EEENS1_21CollectiveEpilogueFwdIS9_NS6_IJNS7_ILi1EEESF_SF_EEESA_SC_Li256ELb0ELb1ELb0ELb0EEENS1_19SingleTileSchedulerILb0ELb0ELb1ELi128EEEEEEEEEvNT_6ParamsE --------------------------
	.section	.text._ZN7cutlass13device_kernelIN5flash19enable_sm80_to_sm89INS1_16FlashAttnFwdSm80INS1_25CollectiveMainloopFwdSm80ILi8ELi1ELb1EN4cute5tupleIJNS5_1CILi128EEES8_S8_EEELi128ENS_10bfloat16_tEfNS_4arch4Sm80ELb0ELb0ELb1ELb0ELb0ELb0ELb1ELb0EEENS1_21CollectiveEpilogueFwdIS9_NS6_IJNS7_ILi1EEESF_SF_EEESA_SC_Li256ELb0ELb1ELb0ELb0EEENS1_19SingleTileSchedulerILb0ELb0ELb1ELi128EEEEEEEEEvNT_6ParamsE,"ax",@progbits
	.align	128
.text._ZN7cutlass13device_kernelIN5flash19enable_sm80_to_sm89INS1_16FlashAttnFwdSm80INS1_25CollectiveMainloopFwdSm80ILi8ELi1ELb1EN4cute5tupleIJNS5_1CILi128EEES8_S8_EEELi128ENS_10bfloat16_tEfNS_4arch4Sm80ELb0ELb0ELb1ELb0ELb0ELb0ELb1ELb0EEENS1_21CollectiveEpilogueFwdIS9_NS6_IJNS7_ILi1EEESF_SF_EEESA_SC_Li256ELb0ELb1ELb0ELb0EEENS1_19SingleTileSchedulerILb0ELb0ELb1ELi128EEEEEEEEEvNT_6ParamsE:
        .type           _ZN7cutlass13device_kernelIN5flash19enable_sm80_to_sm89INS1_16FlashAttnFwdSm80INS1_25CollectiveMainloopFwdSm80ILi8ELi1ELb1EN4cute5tupleIJNS5_1CILi128EEES8_S8_EEELi128ENS_10bfloat16_tEfNS_4arch4Sm80ELb0ELb0ELb1ELb0ELb0ELb0ELb1ELb0EEENS1_21CollectiveEpilogueFwdIS9_NS6_IJNS7_ILi1EEESF_SF_EEESA_SC_Li256ELb0ELb1ELb0ELb0EEENS1_19SingleTileSchedulerILb0ELb0ELb1ELi128EEEEEEEEEvNT_6ParamsE,@function
        .size           _ZN7cutlass13device_kernelIN5flash19enable_sm80_to_sm89INS1_16FlashAttnFwdSm80INS1_25CollectiveMainloopFwdSm80ILi8ELi1ELb1EN4cute5tupleIJNS5_1CILi128EEES8_S8_EEELi128ENS_10bfloat16_tEfNS_4arch4Sm80ELb0ELb0ELb1ELb0ELb0ELb0ELb1ELb0EEENS1_21CollectiveEpilogueFwdIS9_NS6_IJNS7_ILi1EEESF_SF_EEESA_SC_Li256ELb0ELb1ELb0ELb0EEENS1_19SingleTileSchedulerILb0ELb0ELb1ELi128EEEEEEEEEvNT_6ParamsE,(.L_x_36 - _ZN7cutlass13device_kernelIN5flash19enable_sm80_to_sm89INS1_16FlashAttnFwdSm80INS1_25CollectiveMainloopFwdSm80ILi8ELi1ELb1EN4cute5tupleIJNS5_1CILi128EEES8_S8_EEELi128ENS_10bfloat16_tEfNS_4arch4Sm80ELb0ELb0ELb1ELb0ELb0ELb0ELb1ELb0EEENS1_21CollectiveEpilogueFwdIS9_NS6_IJNS7_ILi1EEESF_SF_EEESA_SC_Li256ELb0ELb1ELb0ELb0EEENS1_19SingleTileSchedulerILb0ELb0ELb1ELi128EEEEEEEEEvNT_6ParamsE)
        .other          _ZN7cutlass13device_kernelIN5flash19enable_sm80_to_sm89INS1_16FlashAttnFwdSm80INS1_25CollectiveMainloopFwdSm80ILi8ELi1ELb1EN4cute5tupleIJNS5_1CILi128EEES8_S8_EEELi128ENS_10bfloat16_tEfNS_4arch4Sm80ELb0ELb0ELb1ELb0ELb0ELb0ELb1ELb0EEENS1_21CollectiveEpilogueFwdIS9_NS6_IJNS7_ILi1EEESF_SF_EEESA_SC_Li256ELb0ELb1ELb0ELb0EEENS1_19SingleTileSchedulerILb0ELb0ELb1ELi128EEEEEEEEEvNT_6ParamsE,@"STO_CUDA_ENTRY STV_DEFAULT"
_ZN7cutlass13device_kernelIN5flash19enable_sm80_to_sm89INS1_16FlashAttnFwdSm80INS1_25CollectiveMainloopFwdSm80ILi8ELi1ELb1EN4cute5tupleIJNS5_1CILi128EEES8_S8_EEELi128ENS_10bfloat16_tEfNS_4arch4Sm80ELb0ELb0ELb1ELb0ELb0ELb0ELb1ELb0EEENS1_21CollectiveEpilogueFwdIS9_NS6_IJNS7_ILi1EEESF_SF_EEESA_SC_Li256ELb0ELb1ELb0ELb0EEENS1_19SingleTileSchedulerILb0ELb0ELb1ELi128EEEEEEEEEvNT_6ParamsE:
[----:B------:R-:W-:Y:S01]  /*0000*/  LDC R1, c[0x0][0x37c] ;  /* 0x0000df00ff017b82 */ /* 0x000fe20000000800 */
[----:B------:R-:W-:Y:S05]  /*0010*/  EXIT ;  /* 0x000000000000794d */ /* 0x000fea0003800000 */
.L_x_0:
[----:B------:R-:W-:-:S00]  /*0020*/  BRA `(.L_x_0) ;  /* 0xfffffffc00fc7947 */ /* 0x000fc0000383ffff */
[----:B------:R-:W-:-:S00]  /*0030*/  NOP ;  /* 0x0000000000007918 */ /* 0x000fc00000000000 */
        /* <DEDUP_REMOVED lines=12> */
.L_x_36:


//--------------------- .text._ZN7cutlass13device_kernelIN5flash19enable_sm80_to_sm89INS1_16FlashAttnFwdSm80INS1_25CollectiveMainloopFwdSm80ILi8ELi1ELb1EN4cute5tupleIJNS5_1CILi128EEES8_S8_EEELi128ENS_10bfloat16_tEfNS_4arch4Sm80ELb0ELb0ELb1ELb1ELb0ELb0ELb1ELb0EEENS1_21CollectiveEpilogueFwdIS9_NS6_IJNS7_ILi1EEESF_SF_EEESA_SC_Li256ELb1ELb1ELb0ELb0EEENS1_19SingleTileSchedulerILb1ELb0ELb1ELi128EEEEEEEEEvNT_6ParamsE --------------------------
	.section	.text._ZN7cutlass13device_kernelIN5flash19enable_sm80_to_sm89INS1_16FlashAttnFwdSm80INS1_25CollectiveMainloopFwdSm80ILi8ELi1ELb1EN4cute5tupleIJNS5_1CILi128EEES8_S8_EEELi128ENS_10bfloat16_tEfNS_4arch4Sm80ELb0ELb0ELb1ELb1ELb0ELb0ELb1ELb0EEENS1_21CollectiveEpilogueFwdIS9_NS6_IJNS7_ILi1EEESF_SF_EEESA_SC_Li256ELb1ELb1ELb0ELb0EEENS1_19SingleTileSchedulerILb1ELb0ELb1ELi128EEEEEEEEEvNT_6ParamsE,"ax",@progbits
	.align	128
.text._ZN7cutlass13device_kernelIN5flash19enable_sm80_to_sm89INS1_16FlashAttnFwdSm80INS1_25CollectiveMainloopFwdSm80ILi8ELi1ELb1EN4cute5tupleIJNS5_1CILi128EEES8_S8_EEELi128ENS_10bfloat16_tEfNS_4arch4Sm80ELb0ELb0ELb1ELb1ELb0ELb0ELb1ELb0EEENS1_21CollectiveEpilogueFwdIS9_NS6_IJNS7_ILi1EEESF_SF_EEESA_SC_Li256ELb1ELb1ELb0ELb0EEENS1_19SingleTileSchedulerILb1ELb0ELb1ELi128EEEEEEEEEvNT_6ParamsE:
        .type           _ZN7cutlass13device_kernelIN5flash19enable_sm80_to_sm89INS1_16FlashAttnFwdSm80INS1_25CollectiveMainloopFwdSm80ILi8ELi1ELb1EN4cute5tupleIJNS5_1CILi128EEES8_S8_EEELi128ENS_10bfloat16_tEfNS_4arch4Sm80ELb0ELb0ELb1ELb1ELb0ELb0ELb1ELb0EEENS1_21CollectiveEpilogueFwdIS9_NS6_IJNS7_ILi1EEESF_SF_EEESA_SC_Li256ELb1ELb1ELb0ELb0EEENS1_19SingleTileSchedulerILb1ELb0ELb1ELi128EEEEEEEEEvNT_6ParamsE,@function
        .size           _ZN7cutlass13device_kernelIN5flash19enable_sm80_to_sm89INS1_16FlashAttnFwdSm80INS1_25CollectiveMainloopFwdSm80ILi8ELi1ELb1EN4cute5tupleIJNS5_1CILi128EEES8_S8_EEELi128ENS_10bfloat16_tEfNS_4arch4Sm80ELb0ELb0ELb1ELb1ELb0ELb0ELb1ELb0EEENS1_21CollectiveEpilogueFwdIS9_NS6_IJNS7_ILi1EEESF_SF_EEESA_SC_Li256ELb1ELb1ELb0ELb0EEENS1_19SingleTileSchedulerILb1ELb0ELb1ELi128EEEEEEEEEvNT_6ParamsE,(.L_x_37 - _ZN7cutlass13device_kernelIN5flash19enable_sm80_to_sm89INS1_16FlashAttnFwdSm80INS1_25CollectiveMainloopFwdSm80ILi8ELi1ELb1EN4cute5tupleIJNS5_1CILi128EEES8_S8_EEELi128ENS_10bfloat16_tEfNS_4arch4Sm80ELb0ELb0ELb1ELb1ELb0ELb0ELb1ELb0EEENS1_21CollectiveEpilogueFwdIS9_NS6_IJNS7_ILi1EEESF_SF_EEESA_SC_Li256ELb1ELb1ELb0ELb0EEENS1_19SingleTileSchedulerILb1ELb0ELb1ELi128EEEEEEEEEvNT_6ParamsE)
        .other          _ZN7cutlass13device_kernelIN5flash19enable_sm80_to_sm89INS1_16FlashAttnFwdSm80INS1_25CollectiveMainloopFwdSm80ILi8ELi1ELb1EN4cute5tupleIJNS5_1CILi128EEES8_S8_EEELi128ENS_10bfloat16_tEfNS_4arch4Sm80ELb0ELb0ELb1ELb1ELb0ELb0ELb1ELb0EEENS1_21CollectiveEpilogueFwdIS9_NS6_IJNS7_ILi1EEESF_SF_EEESA_SC_Li256ELb1ELb1ELb0ELb0EEENS1_19SingleTileSchedulerILb1ELb0ELb1ELi128EEEEEEEEEvNT_6ParamsE,@"STO_CUDA_ENTRY STV_DEFAULT"
_ZN7cutlass13device_kernelIN5flash19enable_sm80_to_sm89INS1_16FlashAttnFwdSm80INS1_25CollectiveMainloopFwdSm80ILi8ELi1ELb1EN4cute5tupleIJNS5_1CILi128EEES8_S8_EEELi128ENS_10bfloat16_tEfNS_4arch4Sm80ELb0ELb0ELb1ELb1ELb0ELb0ELb1ELb0EEENS1_21CollectiveEpilogueFwdIS9_NS6_IJNS7_ILi1EEESF_SF_EEESA_SC_Li256ELb1ELb1ELb0ELb0EEENS1_19SingleTileSchedulerILb1ELb0ELb1ELi128EEEEEEEEEvNT_6ParamsE:
[----:B------:R-:W-:Y:S01]  /*0000*/  LDC R1, c[0x0][0x37c] ;  /* 0x0000df00ff017b82 */ /* 0x000fe20000000800 */
[----:B------:R-:W-:Y:S05]  /*0010*/  EXIT ;  /* 0x000000000000794d */ /* 0x000fea0003800000 */
.L_x_1:
        /* <DEDUP_REMOVED lines=14> */
.L_x_37:


//--------------------- .text._ZN7cutlass13device_kernelIN5flash19enable_sm80_to_sm89INS1_16FlashAttnFwdSm80INS1_25CollectiveMainloopFwdSm80ILi8ELi1ELb1EN4cute5tupleIJNS5_1CILi128EEES8_S8_EEELi128ENS_10bfloat16_tEfNS_4arch4Sm80ELb0ELb0ELb1ELb1ELb0ELb1ELb1ELb0EEENS1_21CollectiveEpilogueFwdIS9_NS6_IJNS7_ILi1EEESF_SF_EEESA_SC_Li256ELb1ELb1ELb0ELb0EEENS1_19SingleTileSchedulerILb1ELb0ELb1ELi128EEEEEEEEEvNT_6ParamsE --------------------------
	.section	.text._ZN7cutlass13device_kernelIN5flash19enable_sm80_to_sm89INS1_16FlashAttnFwdSm80INS1_25CollectiveMainloopFwdSm80ILi8ELi1ELb1EN4cute5tupleIJNS5_1CILi128EEES8_S8_EEELi128ENS_10bfloat16_tEfNS_4arch4Sm80ELb0ELb0ELb1ELb1ELb0ELb1ELb1ELb0EEENS1_21CollectiveEpilogueFwdIS9_NS6_IJNS7_ILi1EEESF_SF_EEESA_SC_Li256ELb1ELb1ELb0ELb0EEENS1_19SingleTileSchedulerILb1ELb0ELb1ELi128EEEEEEEEEvNT_6ParamsE,"ax",@progbits
	.align	128
.text._ZN7cutlass13device_kernelIN5flash19enable_sm80_to_sm89INS1_16FlashAttnFwdSm80INS1_25CollectiveMainloopFwdSm80ILi8ELi1ELb1EN4cute5tupleIJNS5_1CILi128EEES8_S8_EEELi128ENS_10bfloat16_tEfNS_4arch4Sm80ELb0ELb0ELb1ELb1ELb0ELb1ELb1ELb0EEENS1_21CollectiveEpilogueFwdIS9_NS6_IJNS7_ILi1EEESF_SF_EEESA_SC_Li256ELb1ELb1ELb0ELb0EEENS1_19SingleTileSchedulerILb1ELb0ELb1ELi128EEEEEEEEEvNT_6ParamsE:
        .type           _ZN7cutlass13device_kernelIN5flash19enable_sm80_to_sm89INS1_16FlashAttnFwdSm80INS1_25CollectiveMainloopFwdSm80ILi8ELi1ELb1EN4cute5tupleIJNS5_1CILi128EEES8_S8_EEELi128ENS_10bfloat16_tEfNS_4arch4Sm80ELb0ELb0ELb1ELb1ELb0ELb1ELb1ELb0EEENS1_21CollectiveEpilogueFwdIS9_NS6_IJNS7_ILi1EEESF_SF_EEESA_SC_Li256ELb1ELb1ELb0ELb0EEENS1_19SingleTileSchedulerILb1ELb0ELb1ELi128EEEEEEEEEvNT_6ParamsE,@function
        .size           _ZN7cutlass13device_kernelIN5flash19enable_sm80_to_sm89INS1_16FlashAttnFwdSm80INS1_25CollectiveMainloopFwdSm80ILi8ELi1ELb1EN4cute5tupleIJNS5_1CILi128EEES8_S8_EEELi128ENS_10bfloat16_tEfNS_4arch4Sm80ELb0ELb0ELb1ELb1ELb0ELb1ELb1ELb0EEENS1_21CollectiveEpilogueFwdIS9_NS6_IJNS7_ILi1EEESF_SF_EEESA_SC_Li256ELb1ELb1ELb0ELb0EEENS1_19SingleTileSchedulerILb1ELb0ELb1ELi128EEEEEEEEEvNT_6ParamsE,(.L_x_38 - _ZN7cutlass13device_kernelIN5flash19enable_sm80_to_sm89INS1_16FlashAttnFwdSm80INS1_25CollectiveMainloopFwdSm80ILi8ELi1ELb1EN4cute5tupleIJNS5_1CILi128EEES8_S8_EEELi128ENS_10bfloat16_tEfNS_4arch4Sm80ELb0ELb0ELb1ELb1ELb0ELb1ELb1ELb0EEENS1_21CollectiveEpilogueFwdIS9_NS6_IJNS7_ILi1EEESF_SF_EEESA_SC_Li256ELb1ELb1ELb0ELb0EEENS1_19SingleTileSchedulerILb1ELb0ELb1ELi128EEEEEEEEEvNT_6ParamsE)
        .other          _ZN7cutlass13device_kernelIN5flash19enable_sm80_to_sm89INS1_16FlashAttnFwdSm80INS1_25CollectiveMainloopFwdSm80ILi8ELi1ELb1EN4cute5tupleIJNS5_1CILi128EEES8_S8_EEELi128ENS_10bfloat16_tEfNS_4arch4Sm80ELb0ELb0ELb1ELb1ELb0ELb1ELb1ELb0EEENS1_21CollectiveEpilogueFwdIS9_NS6_IJNS7_ILi1EEESF_SF_EEESA_SC_Li256ELb1ELb1ELb0ELb0EEENS1_19SingleTileSchedulerILb1ELb0ELb1ELi128EEEEEEEEEvNT_6ParamsE,@"STO_CUDA_ENTRY STV_DEFAULT"
_ZN7cutlass13device_kernelIN5flash19enable_sm80_to_sm89INS1_16FlashAttnFwdSm80INS1_25CollectiveMainloopFwdSm80ILi8ELi1ELb1EN4cute5tupleIJNS5_1CILi128EEES8_S8_EEELi128ENS_10bfloat16_tEfNS_4arch4Sm80ELb0ELb0ELb1ELb1ELb0ELb1ELb1ELb0EEENS1_21CollectiveEpilogueFwdIS9_NS6_IJNS7_ILi1EEESF_SF_EEESA_SC_Li256ELb1ELb1ELb0ELb0EEENS1_19SingleTileSchedulerILb1ELb0ELb1ELi128EEEEEEEEEvNT_6ParamsE:
[----:B------:R-:W-:Y:S01]  /*0000*/  LDC R1, c[0x0][0x37c] ;  /* 0x0000df00ff017b82 */ /* 0x000fe20000000800 */
[----:B------:R-:W-:Y:S05]  /*0010*/  EXIT ;  /* 0x000000000000794d */ /* 0x000fea0003800000 */
.L_x_2:
        /* <DEDUP_REMOVED lines=14> */
.L_x_38:


//--------------------- .text._ZN7cutlass13device_kernelIN5flash19enable_sm80_to_sm89INS1_16FlashAttnFwdSm80INS1_25CollectiveMainloopFwdSm80ILi8ELi1ELb1EN4cute5tupleIJNS5_1CILi128EEENS7_ILi96EEES8_EEELi128ENS_10bfloat16_tEfNS_4arch4Sm80ELb0ELb1ELb1ELb0ELb0ELb0ELb1ELb0EEENS1_21CollectiveEpilogueFwdINS6_IJS8_S8_S9_EEENS6_IJNS7_ILi1EEESH_SH_EEESB_SD_Li256ELb0ELb1ELb0ELb0EEENS1_19SingleTileSchedulerILb0ELb0ELb1ELi128EEEEEEEEEvNT_6ParamsE --------------------------
	.section	.text._ZN7cutlass13device_kernelIN5flash19enable_sm80_to_sm89INS1_16FlashAttnFwdSm80INS1_25CollectiveMainloopFwdSm80ILi8ELi1ELb1EN4cute5tupleIJNS5_1CILi128EEENS7_ILi96EEES8_EEELi128ENS_10bfloat16_tEfNS_4arch4Sm80ELb0ELb1ELb1ELb0ELb0ELb0ELb1ELb0EEENS1_21CollectiveEpilogueFwdINS6_IJS8_S8_S9_EEENS6_IJNS7_ILi1EEESH_SH_EEESB_SD_Li256ELb0ELb1ELb0ELb0EEENS1_19SingleTileSchedulerILb0ELb0ELb1ELi128EEEEEEEEEvNT_6ParamsE,"ax",@progbits
	.align	128
.text._ZN7cutlass13device_kernelIN5flash19enable_sm80_to_sm89INS1_16FlashAttnFwdSm80INS1_25CollectiveMainloopFwdSm80ILi8ELi1ELb1EN4cute5tupleIJNS5_1CILi128EEENS7_ILi96EEES8_EEELi128ENS_10bfloat16_tEfNS_4arch4Sm80ELb0ELb1ELb1ELb0ELb0ELb0ELb1ELb0EEENS1_21CollectiveEpilogueFwdINS6_IJS8_S8_S9_EEENS6_IJNS7_ILi1EEESH_SH_EEESB_SD_Li256ELb0ELb1ELb0ELb0EEENS1_19SingleTileSchedulerILb0ELb0ELb1ELi128EEEEEEEEEvNT_6ParamsE:
        .type           _ZN7cutlass13device_kernelIN5flash19enable_sm80_to_sm89INS1_16FlashAttnFwdSm80INS1_25CollectiveMainloopFwdSm80ILi8ELi1ELb1EN4cute5tupleIJNS5_1CILi128EEENS7_ILi96EEES8_EEELi128ENS_10bfloat16_tEfNS_4arch4Sm80ELb0ELb1ELb1ELb0ELb0ELb0ELb1ELb0EEENS1_21CollectiveEpilogueFwdINS6_IJS8_S8_S9_EEENS6_IJNS7_ILi1EEESH_SH_EEESB_SD_Li256ELb0ELb1ELb0ELb0EEENS1_19SingleTileSchedulerILb0ELb0ELb1ELi128EEEEEEEEEvNT_6ParamsE,@function
        .size           _ZN7cutlass13device_kernelIN5flash19enable_sm80_to_sm89INS1_16FlashAttnFwdSm80INS1_25CollectiveMainloopFwdSm80ILi8ELi1ELb1EN4cute5tupleIJNS5_1CILi128EEENS7_ILi96EEES8_EEELi128ENS_10bfloat16_tEfNS_4arch4Sm80ELb0ELb1ELb1ELb0ELb0ELb0ELb1ELb0EEENS1_21CollectiveEpilogueFwdINS6_IJS8_S8_S9_EEENS6_IJNS7_ILi1EEESH_SH_EEESB_SD_Li256ELb0ELb1ELb0ELb0EEENS1_19SingleTileSchedulerILb0ELb0ELb1ELi128EEEEEEEEEvNT_6ParamsE,(.L_x_39 - _ZN7cutlass13device_kernelIN5flash19enable_sm80_to_sm89INS1_16FlashAttnFwdSm80INS1_25CollectiveMainloopFwdSm80ILi8ELi1ELb1EN4cute5tupleIJNS5_1CILi128EEENS7_ILi96EEES8_EEELi128ENS_10bfloat16_tEfNS_4arch4Sm80ELb0ELb1ELb1ELb0ELb0ELb0ELb1ELb0EEENS1_21CollectiveEpilogueFwdINS6_IJS8_S8_S9_EEENS6_IJNS7_ILi1EEESH_SH_EEESB_SD_Li256ELb0ELb1ELb0ELb0EEENS1_19SingleTileSchedulerILb0ELb0ELb1ELi128EEEEEEEEEvNT_6ParamsE)
        .other          _ZN7cutlass13device_kernelIN5flash19enable_sm80_to_sm89INS1_16FlashAttnFwdSm80INS1_25CollectiveMainloopFwdSm80ILi8ELi1ELb1EN4cute5tupleIJNS5_1CILi128EEENS7_ILi96EEES8_EEELi128ENS_10bfloat16_tEfNS_4arch4Sm80ELb0ELb1ELb1ELb0ELb0ELb0ELb1ELb0EEENS1_21CollectiveEpilogueFwdINS6_IJS8_S8_S9_EEENS6_IJNS7_ILi1EEESH_SH_EEESB_SD_Li256ELb0ELb1ELb0ELb0EEENS1_19SingleTileSchedulerILb0ELb0ELb1ELi128EEEEEEEEEvNT_6ParamsE,@"STO_CUDA_ENTRY STV_DEFAULT"
_ZN7cutlass13device_kernelIN5flash19enable_sm80_to_sm89INS1_16FlashAttnFwdSm80INS1_25CollectiveMainloopFwdSm80ILi8ELi1ELb1EN4cute5tupleIJNS5_1CILi128EEENS7_ILi96EEES8_EEELi128ENS_10bfloat16_tEfNS_4arch4Sm80ELb0ELb1ELb1ELb0ELb0ELb0ELb1ELb0EEENS1_21CollectiveEpilogueFwdINS6_IJS8_S8_S9_EEENS6_IJNS7_ILi1EEESH_SH_EEESB_SD_Li256ELb0ELb1ELb0ELb0EEENS1_19SingleTileSchedulerILb0ELb0ELb1ELi128EEEEEEEEEvNT_6ParamsE:
[----:B------:R-:W-:Y:S01]  /*0000*/  LDC R1, c[0x0][0x37c] ;  /* 0x0000df00ff017b82 */ /* 0x000fe20000000800 */
[----:B------:R-:W-:Y:S05]  /*0010*/  EXIT ;  /* 0x000000000000794d */ /* 0x000fea0003800000 */
.L_x_3:
        /* <DEDUP_REMOVED lines=14> */
.L_x_39:


//--------------------- .text._ZN7cutlass13device_kernelIN5flash19enable_sm80_to_sm89INS1_16FlashAttnFwdSm80INS1_25CollectiveMainloopFwdSm80ILi8ELi1ELb1EN4cute5tupleIJNS5_1CILi128EEENS7_ILi96EEES8_EEELi128ENS_10bfloat16_tEfNS_4arch4Sm80ELb0ELb1ELb1ELb1ELb0ELb0ELb1ELb0EEENS1_21CollectiveEpilogueFwdINS6_IJS8_S8_S9_EEENS6_IJNS7_ILi1EEESH_SH_EEESB_SD_Li256ELb1ELb1ELb0ELb0EEENS1_19SingleTileSchedulerILb1ELb0ELb1ELi128EEEEEEEEEvNT_6ParamsE --------------------------
	.section	.text._ZN7cutlass13device_kernelIN5flash19enable_sm80_to_sm89INS1_16FlashAttnFwdSm80INS1_25CollectiveMainloopFwdSm80ILi8ELi1ELb1EN4cute5tupleIJNS5_1CILi128EEENS7_ILi96EEES8_EEELi128ENS_10bfloat16_tEfNS_4arch4Sm80ELb0ELb1ELb1ELb1ELb0ELb0ELb1ELb0EEENS1_21CollectiveEpilogueFwdINS6_IJS8_S8_S9_EEENS6_IJNS7_ILi1EEESH_SH_EEESB_SD_Li256ELb1ELb1ELb0ELb0EEENS1_19SingleTileSchedulerILb1ELb0ELb1ELi128EEEEEEEEEvNT_6ParamsE,"ax",@progbits
	.align	128
.text._ZN7cutlass13device_kernelIN5flash19enable_sm80_to_sm89INS1_16FlashAttnFwdSm80INS1_25CollectiveMainloopFwdSm80ILi8ELi1ELb1EN4cute5tupleIJNS5_1CILi128EEENS7_ILi96EEES8_EEELi128ENS_10bfloat16_tEfNS_4arch4Sm80ELb0ELb1ELb1ELb1ELb0ELb0ELb1ELb0EEENS1_21CollectiveEpilogueFwdINS6_IJS8_S8_S9_EEENS6_IJNS7_ILi1EEESH_SH_EEESB_SD_Li256ELb1ELb1ELb0ELb0EEENS1_19SingleTileSchedulerILb1ELb0ELb1ELi128EEEEEEEEEvNT_6ParamsE:
        .type           _ZN7cutlass13device_kernelIN5flash19enable_sm80_to_sm89INS1_16FlashAttnFwdSm80INS1_25CollectiveMainloopFwdSm80ILi8ELi1ELb1EN4cute5tupleIJNS5_1CILi128EEENS7_ILi96EEES8_EEELi128ENS_10bfloat16_tEfNS_4arch4Sm80ELb0ELb1ELb1ELb1ELb0ELb0ELb1ELb0EEENS1_21CollectiveEpilogueFwdINS6_IJS8_S8_S9_EEENS6_IJNS7_ILi1EEESH_SH_EEESB_SD_Li256ELb1ELb1ELb0ELb0EEENS1_19SingleTileSchedulerILb1ELb0ELb1ELi128EEEEEEEEEvNT_6ParamsE,@function
        .size           _ZN7cutlass13device_kernelIN5flash19enable_sm80_to_sm89INS1_16FlashAttnFwdSm80INS1_25CollectiveMainloopFwdSm80ILi8ELi1ELb1EN4cute5tupleIJNS5_1CILi128EEENS7_ILi96EEES8_EEELi128ENS_10bfloat16_tEfNS_4arch4Sm80ELb0ELb1ELb1ELb1ELb0ELb0ELb1ELb0EEENS1_21CollectiveEpilogueFwdINS6_IJS8_S8_S9_EEENS6_IJNS7_ILi1EEESH_SH_EEESB_SD_Li256ELb1ELb1ELb0ELb0EEENS1_19SingleTileSchedulerILb1ELb0ELb1ELi128EEEEEEEEEvNT_6ParamsE,(.L_x_40 - _ZN7cutlass13device_kernelIN5flash19enable_sm80_to_sm89INS1_16FlashAttnFwdSm80INS1_25CollectiveMainloopFwdSm80ILi8ELi1ELb1EN4cute5tupleIJNS5_1CILi128EEENS7_ILi96EEES8_EEELi128ENS_10bfloat16_tEfNS_4arch4Sm80ELb0ELb1ELb1ELb1ELb0ELb0ELb1ELb0EEENS1_21CollectiveEpilogueFwdINS6_IJS8_S8_S9_EEENS6_IJNS7_ILi1EEESH_SH_EEESB_SD_Li256ELb1ELb1ELb0ELb0EEENS1_19SingleTileSchedulerILb1ELb0ELb1ELi128EEEEEEEEEvNT_6ParamsE)
        .other          _ZN7cutlass13device_kernelIN5flash19enable_sm80_to_sm89INS1_16FlashAttnFwdSm80INS1_25CollectiveMainloopFwdSm80ILi8ELi1ELb1EN4cute5tupleIJNS5_1CILi128EEENS7_ILi96EEES8_EEELi128ENS_10bfloat16_tEfNS_4arch4Sm80ELb0ELb1ELb1ELb1ELb0ELb0ELb1ELb0EEENS1_21CollectiveEpilogueFwdINS6_IJS8_S8_S9_EEENS6_IJNS7_ILi1EEESH_SH_EEESB_SD_Li256ELb1ELb1ELb0ELb0EEENS1_19SingleTileSchedulerILb1ELb0ELb1ELi128EEEEEEEEEvNT_6ParamsE,@"STO_CUDA_ENTRY STV_DEFAULT"
_ZN7cutlass13device_kernelIN5flash19enable_sm80_to_sm89INS1_16FlashAttnFwdSm80INS1_25CollectiveMainloopFwdSm80ILi8ELi1ELb1EN4cute5tupleIJNS5_1CILi128EEENS7_ILi96EEES8_EEELi128ENS_10bfloat16_tEfNS_4arch4Sm80ELb0ELb1ELb1ELb1ELb0ELb0ELb1ELb0EEENS1_21CollectiveEpilogueFwdINS6_IJS8_S8_S9_EEENS6_IJNS7_ILi1EEESH_SH_EEESB_SD_Li256ELb1ELb1ELb0ELb0EEENS1_19SingleTileSchedulerILb1ELb0ELb1ELi128EEEEEEEEEvNT_6ParamsE:
[----:B------:R-:W-:Y:S01]  /*0000*/  LDC R1, c[0x0][0x37c] ;  /* 0x0000df00ff017b82 */ /* 0x000fe20000000800 */
[----:B------:R-:W-:Y:S05]  /*0010*/  EXIT ;  /* 0x000000000000794d */ /* 0x000fea0003800000 */
.L_x_4:
        /* <DEDUP_REMOVED lines=14> */
.L_x_40:


//--------------------- .text._ZN7cutlass13device_kernelIN5flash19enable_sm80_to_sm89INS1_16FlashAttnFwdSm80INS1_25CollectiveMainloopFwdSm80ILi8ELi1ELb1EN4cute5tupleIJNS5_1CILi128EEENS7_ILi96EEES8_EEELi128ENS_10bfloat16_tEfNS_4arch4Sm80ELb0ELb1ELb1ELb1ELb0ELb1ELb1ELb0EEENS1_21CollectiveEpilogueFwdINS6_IJS8_S8_S9_EEENS6_IJNS7_ILi1EEESH_SH_EEESB_SD_Li256ELb1ELb1ELb0ELb0EEENS1_19SingleTileSchedulerILb1ELb0ELb1ELi128EEEEEEEEEvNT_6ParamsE --------------------------
	.section	.text._ZN7cutlass13device_kernelIN5flash19enable_sm80_to_sm89INS1_16FlashAttnFwdSm80INS1_25CollectiveMainloopFwdSm80ILi8ELi1ELb1EN4cute5tupleIJNS5_1CILi128EEENS7_ILi96EEES8_EEELi128ENS_10bfloat16_tEfNS_4arch4Sm80ELb0ELb1ELb1ELb1ELb0ELb1ELb1ELb0EEENS1_21CollectiveEpilogueFwdINS6_IJS8_S8_S9_EEENS6_IJNS7_ILi1EEESH_SH_EEESB_SD_Li256ELb1ELb1ELb0ELb0EEENS1_19SingleTileSchedulerILb1ELb0ELb1ELi128EEEEEEEEEvNT_6ParamsE,"ax",@progbits
	.align	128
.text._ZN7cutlass13device_kernelIN5flash19enable_sm80_to_sm89INS1_16FlashAttnFwdSm80INS1_25CollectiveMainloopFwdSm80ILi8ELi1ELb1EN4cute5tupleIJNS5_1CILi128EEENS7_ILi96EEES8_EEELi128ENS_10bfloat16_tEfNS_4arch4Sm80ELb0ELb1ELb1ELb1ELb0ELb1ELb1ELb0EEENS1_21CollectiveEpilogueFwdINS6_IJS8_S8_S9_EEENS6_IJNS7_ILi1EEESH_SH_EEESB_SD_Li256ELb1ELb1ELb0ELb0EEENS1_19SingleTileSchedulerILb1ELb0ELb1ELi128EEEEEEEEEvNT_6ParamsE:
        .type           _ZN7cutlass13device_kernelIN5flash19enable_sm80_to_sm89INS1_16FlashAttnFwdSm80INS1_25CollectiveMainloopFwdSm80ILi8ELi1ELb1EN4cute5tupleIJNS5_1CILi128EEENS7_ILi96EEES8_EEELi128ENS_10bfloat16_tEfNS_4arch4Sm80ELb0ELb1ELb1ELb1ELb0ELb1ELb1ELb0EEENS1_21CollectiveEpilogueFwdINS6_IJS8_S8_S9_EEENS6_IJNS7_ILi1EEESH_SH_EEESB_SD_Li256ELb1ELb1ELb0ELb0EEENS1_19SingleTileSchedulerILb1ELb0ELb1ELi128EEEEEEEEEvNT_6ParamsE,@function
        .size           _ZN7cutlass13device_kernelIN5flash19enable_sm80_to_sm89INS1_16FlashAttnFwdSm80INS1_25CollectiveMainloopFwdSm80ILi8ELi1ELb1EN4cute5tupleIJNS5_1CILi128EEENS7_ILi96EEES8_EEELi128ENS_10bfloat16_tEfNS_4arch4Sm80ELb0ELb1ELb1ELb1ELb0ELb1ELb1ELb0EEENS1_21CollectiveEpilogueFwdINS6_IJS8_S8_S9_EEENS6_IJNS7_ILi1EEESH_SH_EEESB_SD_Li256ELb1ELb1ELb0ELb0EEENS1_19SingleTileSchedulerILb1ELb0ELb1ELi128EEEEEEEEEvNT_6ParamsE,(.L_x_41 - _ZN7cutlass13device_kernelIN5flash19enable_sm80_to_sm89INS1_16FlashAttnFwdSm80INS1_25CollectiveMainloopFwdSm80ILi8ELi1ELb1EN4cute5tupleIJNS5_1CILi128EEENS7_ILi96EEES8_EEELi128ENS_10bfloat16_tEfNS_4arch4Sm80ELb0ELb1ELb1ELb1ELb0ELb1ELb1ELb0EEENS1_21CollectiveEpilogueFwdINS6_IJS8_S8_S9_EEENS6_IJNS7_ILi1EEESH_SH_EEESB_SD_Li256ELb1ELb1ELb0ELb0EEENS1_19SingleTileSchedulerILb1ELb0ELb1ELi128EEEEEEEEEvNT_6ParamsE)
        .other          _ZN7cutlass13device_kernelIN5flash19enable_sm80_to_sm89INS1_16FlashAttnFwdSm80INS1_25CollectiveMainloopFwdSm80ILi8ELi1ELb1EN4cute5tupleIJNS5_1CILi128EEENS7_ILi96EEES8_EEELi128ENS_10bfloat16_tEfNS_4arch4Sm80ELb0ELb1ELb1ELb1ELb0ELb1ELb1ELb0EEENS1_21CollectiveEpilogueFwdINS6_IJS8_S8_S9_EEENS6_IJNS7_ILi1EEESH_SH_EEESB_SD_Li256ELb1ELb1ELb0ELb0EEENS1_19SingleTileSchedulerILb1ELb0ELb1ELi128EEEEEEEEEvNT_6ParamsE,@"STO_CUDA_ENTRY STV_DEFAULT"
_ZN7cutlass13device_kernelIN5flash19enable_sm80_to_sm89INS1_16FlashAttnFwdSm80INS1_25CollectiveMainloopFwdSm80ILi8ELi1ELb1EN4cute5tupleIJNS5_1CILi128EEENS7_ILi96EEES8_EEELi128ENS_10bfloat16_tEfNS_4arch4Sm80ELb0ELb1ELb1ELb1ELb0ELb1ELb1ELb0EEENS1_21CollectiveEpilogueFwdINS6_IJS8_S8_S9_EEENS6_IJNS7_ILi1EEESH_SH_EEESB_SD_Li256ELb1ELb1ELb0ELb0EEENS1_19SingleTileSchedulerILb1ELb0ELb1ELi128EEEEEEEEEvNT_6ParamsE:
[----:B------:R-:W-:Y:S01]  /*0000*/  LDC R1, c[0x0][0x37c] ;  /* 0x0000df00ff017b82 */ /* 0x000fe20000000800 */
[----:B------:R-:W-:Y:S05]  /*0010*/  EXIT ;  /* 0x000000000000794d */ /* 0x000fea0003800000 */
.L_x_5:
        /* <DEDUP_REMOVED lines=14> */
.L_x_41:


//--------------------- .text._ZN7cutlass13device_kernelIN5flash19enable_sm80_to_sm89INS1_16FlashAttnFwdSm80INS1_25CollectiveMainloopFwdSm80ILi8ELi1ELb1EN4cute5tupleIJNS5_1CILi128EEES8_S8_EEELi128ENS_10bfloat16_tEfNS_4arch4Sm80ELb1ELb0ELb1ELb0ELb0ELb0ELb1ELb0EEENS1_21CollectiveEpilogueFwdIS9_NS6_IJNS7_ILi1EEESF_SF_EEESA_SC_Li256ELb0ELb1ELb0ELb0EEENS1_30DynamicPersistentTileSchedulerILi256ELi256ELb0ELb1ELb0EEEEEEEEEvNT_6ParamsE --------------------------
	.section	.text._ZN7cutlass13device_kernelIN5flash19enable_sm80_to_sm89INS1_16FlashAttnFwdSm80INS1_25CollectiveMainloopFwdSm80ILi8ELi1ELb1EN4cute5tupleIJNS5_1CILi128EEES8_S8_EEELi128ENS_10bfloat16_tEfNS_4arch4Sm80ELb1ELb0ELb1ELb0ELb0ELb0ELb1ELb0EEENS1_21CollectiveEpilogueFwdIS9_NS6_IJNS7_ILi1EEESF_SF_EEESA_SC_Li256ELb0ELb1ELb0ELb0EEENS1_30DynamicPersistentTileSchedulerILi256ELi256ELb0ELb1ELb0EEEEEEEEEvNT_6ParamsE,"ax",@progbits
	.align	128
.text._ZN7cutlass13device_kernelIN5flash19enable_sm80_to_sm89INS1_16FlashAttnFwdSm80INS1_25CollectiveMainloopFwdSm80ILi8ELi1ELb1EN4cute5tupleIJNS5_1CILi128EEES8_S8_EEELi128ENS_10bfloat16_tEfNS_4arch4Sm80ELb1ELb0ELb1ELb0ELb0ELb0ELb1ELb0EEENS1_21CollectiveEpilogueFwdIS9_NS6_IJNS7_ILi1EEESF_SF_EEESA_SC_Li256ELb0ELb1ELb0ELb0EEENS1_30DynamicPersistentTileSchedulerILi256ELi256ELb0ELb1ELb0EEEEEEEEEvNT_6ParamsE:
        .type           _ZN7cutlass13device_kernelIN5flash19enable_sm80_to_sm89INS1_16FlashAttnFwdSm80INS1_25CollectiveMainloopFwdSm80ILi8ELi1ELb1EN4cute5tupleIJNS5_1CILi128EEES8_S8_EEELi128ENS_10bfloat16_tEfNS_4arch4Sm80ELb1ELb0ELb1ELb0ELb0ELb0ELb1ELb0EEENS1_21CollectiveEpilogueFwdIS9_NS6_IJNS7_ILi1EEESF_SF_EEESA_SC_Li256ELb0ELb1ELb0ELb0EEENS1_30DynamicPersistentTileSchedulerILi256ELi256ELb0ELb1ELb0EEEEEEEEEvNT_6ParamsE,@function
        .size           _ZN7cutlass13device_kernelIN5flash19enable_sm80_to_sm89INS1_16FlashAttnFwdSm80INS1_25CollectiveMainloopFwdSm80ILi8ELi1ELb1EN4cute5tupleIJNS5_1CILi128EEES8_S8_EEELi128ENS_10bfloat16_tEfNS_4arch4Sm80ELb1ELb0ELb1ELb0ELb0ELb0ELb1ELb0EEENS1_21CollectiveEpilogueFwdIS9_NS6_IJNS7_ILi1EEESF_SF_EEESA_SC_Li256ELb0ELb1ELb0ELb0EEENS1_30DynamicPersistentTileSchedulerILi256ELi256ELb0ELb1ELb0EEEEEEEEEvNT_6ParamsE,(.L_x_42 - _ZN7cutlass13device_kernelIN5flash19enable_sm80_to_sm89INS1_16FlashAttnFwdSm80INS1_25CollectiveMainloopFwdSm80ILi8ELi1ELb1EN4cute5tupleIJNS5_1CILi128EEES8_S8_EEELi128ENS_10bfloat16_tEfNS_4arch4Sm80ELb1ELb0ELb1ELb0ELb0ELb0ELb1ELb0EEENS1_21CollectiveEpilogueFwdIS9_NS6_IJNS7_ILi1EEESF_SF_EEESA_SC_Li256ELb0ELb1ELb0ELb0EEENS1_30DynamicPersistentTileSchedulerILi256ELi256ELb0ELb1ELb0EEEEEEEEEvNT_6ParamsE)
        .other          _ZN7cutlass13device_kernelIN5flash19enable_sm80_to_sm89INS1_16FlashAttnFwdSm80INS1_25CollectiveMainloopFwdSm80ILi8ELi1ELb1EN4cute5tupleIJNS5_1CILi128EEES8_S8_EEELi128ENS_10bfloat16_tEfNS_4arch4Sm80ELb1ELb0ELb1ELb0ELb0ELb0ELb1ELb0EEENS1_21CollectiveEpilogueFwdIS9_NS6_IJNS7_ILi1EEESF_SF_EEESA_SC_Li256ELb0ELb1ELb0ELb0EEENS1_30DynamicPersistentTileSchedulerILi256ELi256ELb0ELb1ELb0EEEEEEEEEvNT_6ParamsE,@"STO_CUDA_ENTRY STV_DEFAULT"
_ZN7cutlass13device_kernelIN5flash19enable_sm80_to_sm89INS1_16FlashAttnFwdSm80INS1_25CollectiveMainloopFwdSm80ILi8ELi1ELb1EN4cute5tupleIJNS5_1CILi128EEES8_S8_EEELi128ENS_10bfloat16_tEfNS_4arch4Sm80ELb1ELb0ELb1ELb0ELb0ELb0ELb1ELb0EEENS1_21CollectiveEpilogueFwdIS9_NS6_IJNS7_ILi1EEESF_SF_EEESA_SC_Li256ELb0ELb1ELb0ELb0EEENS1_30DynamicPersistentTileSchedulerILi256ELi256ELb0ELb1ELb0EEEEEEEEEvNT_6ParamsE:
[----:B------:R-:W-:Y:S01]  /*0000*/  LDC R1, c[0x0][0x37c] ;  /* 0x0000df00ff017b82 */ /* 0x000fe20000000800 */
[----:B------:R-:W-:Y:S05]  /*0010*/  EXIT ;  /* 0x000000000000794d */ /* 0x000fea0003800000 */
.L_x_6:
        /* <DEDUP_REMOVED lines=14> */
.L_x_42:


//--------------------- .text._ZN7cutlass13device_kernelIN5flash19enable_sm80_to_sm89INS1_16FlashAttnFwdSm80INS1_25CollectiveMainloopFwdSm80ILi8ELi1ELb1EN4cute5tupleIJNS5_1CILi128EEES8_S8_EEELi128ENS_10bfloat16_tEfNS_4arch4Sm80ELb1ELb0ELb1ELb1ELb0ELb0ELb1ELb0EEENS1_21CollectiveEpilogueFwdIS9_NS6_IJNS7_ILi1EEESF_SF_EEESA_SC_Li256ELb1ELb1ELb0ELb0EEENS1_19SingleTileSchedulerILb1ELb0ELb1ELi128EEEEEEEEEvNT_6ParamsE --------------------------
	.section	.text._ZN7cutlass13device_kernelIN5flash19enable_sm80_to_sm89INS1_16FlashAttnFwdSm80INS1_25CollectiveMainloopFwdSm80ILi8ELi1ELb1EN4cute5tupleIJNS5_1CILi128EEES8_S8_EEELi128ENS_10bfloat16_tEfNS_4arch4Sm80ELb1ELb0ELb1ELb1ELb0ELb0ELb1ELb0EEENS1_21CollectiveEpilogueFwdIS9_NS6_IJNS7_ILi1EEESF_SF_EEESA_SC_Li256ELb1ELb1ELb0ELb0EEENS1_19SingleTileSchedulerILb1ELb0ELb1ELi128EEEEEEEEEvNT_6ParamsE,"ax",@progbits
	.align	128
.text._ZN7cutlass13device_kernelIN5flash19enable_sm80_to_sm89INS1_16FlashAttnFwdSm80INS1_25CollectiveMainloopFwdSm80ILi8ELi1ELb1EN4cute5tupleIJNS5_1CILi128EEES8_S8_EEELi128ENS_10bfloat16_tEfNS_4arch4Sm80ELb1ELb0ELb1ELb1ELb0ELb0ELb1ELb0EEENS1_21CollectiveEpilogueFwdIS9_NS6_IJNS7_ILi1EEESF_SF_EEESA_SC_Li256ELb1ELb1ELb0ELb0EEENS1_19SingleTileSchedulerILb1ELb0ELb1ELi128EEEEEEEEEvNT_6ParamsE:
        .type           _ZN7cutlass13device_kernelIN5flash19enable_sm80_to_sm89INS1_16FlashAttnFwdSm80INS1_25CollectiveMainloopFwdSm80ILi8ELi1ELb1EN4cute5tupleIJNS5_1CILi128EEES8_S8_EEELi128ENS_10bfloat16_tEfNS_4arch4Sm80ELb1ELb0ELb1ELb1ELb0ELb0ELb1ELb0EEENS1_21CollectiveEpilogueFwdIS9_NS6_IJNS7_ILi1EEESF_SF_EEESA_SC_Li256ELb1ELb1ELb0ELb0EEENS1_19SingleTileSchedulerILb1ELb0ELb1ELi128EEEEEEEEEvNT_6ParamsE,@function
        .size           _ZN7cutlass13device_kernelIN5flash19enable_sm80_to_sm89INS1_16FlashAttnFwdSm80INS1_25CollectiveMainloopFwdSm80ILi8ELi1ELb1EN4cute5tupleIJNS5_1CILi128EEES8_S8_EEELi128ENS_10bfloat16_tEfNS_4arch4Sm80ELb1ELb0ELb1ELb1ELb0ELb0ELb1ELb0EEENS1_21CollectiveEpilogueFwdIS9_NS6_IJNS7_ILi1EEESF_SF_EEESA_SC_Li256ELb1ELb1ELb0ELb0EEENS1_19SingleTileSchedulerILb1ELb0ELb1ELi128EEEEEEEEEvNT_6ParamsE,(.L_x_43 - _ZN7cutlass13device_kernelIN5flash19enable_sm80_to_sm89INS1_16FlashAttnFwdSm80INS1_25CollectiveMainloopFwdSm80ILi8ELi1ELb1EN4cute5tupleIJNS5_1CILi128EEES8_S8_EEELi128ENS_10bfloat16_tEfNS_4arch4Sm80ELb1ELb0ELb1ELb1ELb0ELb0ELb1ELb0EEENS1_21CollectiveEpilogueFwdIS9_NS6_IJNS7_ILi1EEESF_SF_EEESA_SC_Li256ELb1ELb1ELb0ELb0EEENS1_19SingleTileSchedulerILb1ELb0ELb1ELi128EEEEEEEEEvNT_6ParamsE)
        .other          _ZN7cutlass13device_kernelIN5flash19enable_sm80_to_sm89INS1_16FlashAttnFwdSm80INS1_25CollectiveMainloopFwdSm80ILi8ELi1ELb1EN4cute5tupleIJNS5_1CILi128EEES8_S8_EEELi128ENS_10bfloat16_tEfNS_4arch4Sm80ELb1ELb0ELb1ELb1ELb0ELb0ELb1ELb0EEENS1_21CollectiveEpilogueFwdIS9_NS6_IJNS7_ILi1EEESF_SF_EEESA_SC_Li256ELb1ELb1ELb0ELb0EEENS1_19SingleTileSchedulerILb1ELb0ELb1ELi128EEEEEEEEEvNT_6ParamsE,@"STO_CUDA_ENTRY STV_DEFAULT"
_ZN7cutlass13device_kernelIN5flash19enable_sm80_to_sm89INS1_16FlashAttnFwdSm80INS1_25CollectiveMainloopFwdSm80ILi8ELi1ELb1EN4cute5tupleIJNS5_1CILi128EEES8_S8_EEELi128ENS_10bfloat16_tEfNS_4arch4Sm80ELb1ELb0ELb1ELb1ELb0ELb0ELb1ELb0EEENS1_21CollectiveEpilogueFwdIS9_NS6_IJNS7_ILi1EEESF_SF_EEESA_SC_Li256ELb1ELb1ELb0ELb0EEENS1_19SingleTileSchedulerILb1ELb0ELb1ELi128EEEEEEEEEvNT_6ParamsE:
[----:B------:R-:W-:Y:S01]  /*0000*/  LDC R1, c[0x0][0x37c] ;  /* 0x0000df00ff017b82 */ /* 0x000fe20000000800 */
[----:B------:R-:W-:Y:S05]  /*0010*/  EXIT ;  /* 0x000000000000794d */ /* 0x000fea0003800000 */
.L_x_7:
        /* <DEDUP_REMOVED lines=14> */
.L_x_43:


//--------------------- .text._ZN7cutlass13device_kernelIN5flash19enable_sm80_to_sm89INS1_16FlashAttnFwdSm80INS1_25CollectiveMainloopFwdSm80ILi8ELi1ELb1EN4cute5tupleIJNS5_1CILi128EEES8_S8_EEELi128ENS_10bfloat16_tEfNS_4arch4Sm80ELb1ELb0ELb1ELb1ELb0ELb1ELb1ELb0EEENS1_21CollectiveEpilogueFwdIS9_NS6_IJNS7_ILi1EEESF_SF_EEESA_SC_Li256ELb1ELb1ELb0ELb0EEENS1_19SingleTileSchedulerILb1ELb0ELb1ELi128EEEEEEEEEvNT_6ParamsE --------------------------
	.section	.text._ZN7cutlass13device_kernelIN5flash19enable_sm80_to_sm89INS1_16FlashAttnFwdSm80INS1_25CollectiveMainloopFwdSm80ILi8ELi1ELb1EN4cute5tupleIJNS5_1CILi128EEES8_S8_EEELi128ENS_10bfloat16_tEfNS_4arch4Sm80ELb1ELb0ELb1ELb1ELb0ELb1ELb1ELb0EEENS1_21CollectiveEpilogueFwdIS9_NS6_IJNS7_ILi1EEESF_SF_EEESA_SC_Li256ELb1ELb1ELb0ELb0EEENS1_19SingleTileSchedulerILb1ELb0ELb1ELi128EEEEEEEEEvNT_6ParamsE,"ax",@progbits
	.align	128
.text._ZN7cutlass13device_kernelIN5flash19enable_sm80_to_sm89INS1_16FlashAttnFwdSm80INS1_25CollectiveMainloopFwdSm80ILi8ELi1ELb1EN4cute5tupleIJNS5_1CILi128EEES8_S8_EEELi128ENS_10bfloat16_tEfNS_4arch4Sm80ELb1ELb0ELb1ELb1ELb0ELb1ELb1ELb0EEENS1_21CollectiveEpilogueFwdIS9_NS6_IJNS7_ILi1EEESF_SF_EEESA_SC_Li256ELb1ELb1ELb0ELb0EEENS1_19SingleTileSchedulerILb1ELb0ELb1ELi128EEEEEEEEEvNT_6ParamsE:
        .type           _ZN7cutlass13device_kernelIN5flash19enable_sm80_to_sm89INS1_16FlashAttnFwdSm80INS1_25CollectiveMainloopFwdSm80ILi8ELi1ELb1EN4cute5tupleIJNS5_1CILi128EEES8_S8_EEELi128ENS_10bfloat16_tEfNS_4arch4Sm80ELb1ELb0ELb1ELb1ELb0ELb1ELb1ELb0EEENS1_21CollectiveEpilogueFwdIS9_NS6_IJNS7_ILi1EEESF_SF_EEESA_SC_Li256ELb1ELb1ELb0ELb0EEENS1_19SingleTileSchedulerILb1ELb0ELb1ELi128EEEEEEEEEvNT_6ParamsE,@function
        .size           _ZN7cutlass13device_kernelIN5flash19enable_sm80_to_sm89INS1_16FlashAttnFwdSm80INS1_25CollectiveMainloopFwdSm80ILi8ELi1ELb1EN4cute5tupleIJNS5_1CILi128EEES8_S8_EEELi128ENS_10bfloat16_tEfNS_4arch4Sm80ELb1ELb0ELb1ELb1ELb0ELb1ELb1ELb0EEENS1_21CollectiveEpilogueFwdIS9_NS6_IJNS7_ILi1EEESF_SF_EEESA_SC_Li256ELb1ELb1ELb0ELb0EEENS1_19SingleTileSchedulerILb1ELb0ELb1ELi128EEEEEEEEEvNT_6ParamsE,(.L_x_44 - _ZN7cutlass13device_kernelIN5flash19enable_sm80_to_sm89INS1_16FlashAttnFwdSm80INS1_25CollectiveMainloopFwdSm80ILi8ELi1ELb1EN4cute5tupleIJNS5_1CILi128EEES8_S8_EEELi128ENS_10bfloat16_tEfNS_4arch4Sm80ELb1ELb0ELb1ELb1ELb0ELb1ELb1ELb0EEENS1_21CollectiveEpilogueFwdIS9_NS6_IJNS7_ILi1EEESF_SF_EEESA_SC_Li256ELb1ELb1ELb0ELb0EEENS1_19SingleTileSchedulerILb1ELb0ELb1ELi128EEEEEEEEEvNT_6ParamsE)
        .other          _ZN7cutlass13device_kernelIN5flash19enable_sm80_to_sm89INS1_16FlashAttnFwdSm80INS1_25CollectiveMainloopFwdSm80ILi8ELi1ELb1EN4cute5tupleIJNS5_1CILi128EEES8_S8_EEELi128ENS_10bfloat16_tEfNS_4arch4Sm80ELb1ELb0ELb1ELb1ELb0ELb1ELb1ELb0EEENS1_21CollectiveEpilogueFwdIS9_NS6_IJNS7_ILi1EEESF_SF_EEESA_SC_Li256ELb1ELb1ELb0ELb0EEENS1_19SingleTileSchedulerILb1ELb0ELb1ELi128EEEEEEEEEvNT_6ParamsE,@"STO_CUDA_ENTRY STV_DEFAULT"
_ZN7cutlass13device_kernelIN5flash19enable_sm80_to_sm89INS1_16FlashAttnFwdSm80INS1_25CollectiveMainloopFwdSm80ILi8ELi1ELb1EN4cute5tupleIJNS5_1CILi128EEES8_S8_EEELi128ENS_10bfloat16_tEfNS_4arch4Sm80ELb1ELb0ELb1ELb1ELb0ELb1ELb1ELb0EEENS1_21CollectiveEpilogueFwdIS9_NS6_IJNS7_ILi1EEESF_SF_EEESA_SC_Li256ELb1ELb1ELb0ELb0EEENS1_19SingleTileSchedulerILb1ELb0ELb1ELi128EEEEEEEEEvNT_6ParamsE:
[----:B------:R-:W-:Y:S01]  /*0000*/  LDC R1, c[0x0][0x37c] ;  /* 0x0000df00ff017b82 */ /* 0x000fe20000000800 */
[----:B------:R-:W-:Y:S05]  /*0010*/  EXIT ;  /* 0x000000000000794d */ /* 0x000fea0003800000 */
.L_x_8:
        /* <DEDUP_REMOVED lines=14> */
.L_x_44:


//--------------------- .text._ZN7cutlass13device_kernelIN5flash19enable_sm80_to_sm89INS1_16FlashAttnFwdSm80INS1_25CollectiveMainloopFwdSm80ILi4ELi1ELb0EN4cute5tupleIJNS5_1CILi128EEENS7_ILi64EEES8_EEELi128ENS_10bfloat16_tEfNS_4arch4Sm80ELb0ELb0ELb1ELb0ELb0ELb0ELb1ELb0EEENS1_21CollectiveEpilogueFwdINS6_IJS8_S8_S9_EEENS6_IJNS7_ILi1EEESH_SH_EEESB_SD_Li128ELb0ELb1ELb0ELb0EEENS1_19SingleTileSchedulerILb0ELb0ELb1ELi128EEEEEEEEEvNT_6ParamsE --------------------------
	.section	.text._ZN7cutlass13device_kernelIN5flash19enable_sm80_to_sm89INS1_16FlashAttnFwdSm80INS1_25CollectiveMainloopFwdSm80ILi4ELi1ELb0EN4cute5tupleIJNS5_1CILi128EEENS7_ILi64EEES8_EEELi128ENS_10bfloat16_tEfNS_4arch4Sm80ELb0ELb0ELb1ELb0ELb0ELb0ELb1ELb0EEENS1_21CollectiveEpilogueFwdINS6_IJS8_S8_S9_EEENS6_IJNS7_ILi1EEESH_SH_EEESB_SD_Li128ELb0ELb1ELb0ELb0EEENS1_19SingleTileSchedulerILb0ELb0ELb1ELi128EEEEEEEEEvNT_6ParamsE,"ax",@progbits
	.align	128
.text._ZN7cutlass13device_kernelIN5flash19enable_sm80_to_sm89INS1_16FlashAttnFwdSm80INS1_25CollectiveMainloopFwdSm80ILi4ELi1ELb0EN4cute5tupleIJNS5_1CILi128EEENS7_ILi64EEES8_EEELi128ENS_10bfloat16_tEfNS_4arch4Sm80ELb0ELb0ELb1ELb0ELb0ELb0ELb1ELb0EEENS1_21CollectiveEpilogueFwdINS6_IJS8_S8_S9_EEENS6_IJNS7_ILi1EEESH_SH_EEESB_SD_Li128ELb0ELb1ELb0ELb0EEENS1_19SingleTileSchedulerILb0ELb0ELb1ELi128EEEEEEEEEvNT_6ParamsE:
        .type           _ZN7cutlass13device_kernelIN5flash19enable_sm80_to_sm89INS1_16FlashAttnFwdSm80INS1_25CollectiveMainloopFwdSm80ILi4ELi1ELb0EN4cute5tupleIJNS5_1CILi128EEENS7_ILi64EEES8_EEELi128ENS_10bfloat16_tEfNS_4arch4Sm80ELb0ELb0ELb1ELb0ELb0ELb0ELb1ELb0EEENS1_21CollectiveEpilogueFwdINS6_IJS8_S8_S9_EEENS6_IJNS7_ILi1EEESH_SH_EEESB_SD_Li128ELb0ELb1ELb0ELb0EEENS1_19SingleTileSchedulerILb0ELb0ELb1ELi128EEEEEEEEEvNT_6ParamsE,@function
        .size           _ZN7cutlass13device_kernelIN5flash19enable_sm80_to_sm89INS1_16FlashAttnFwdSm80INS1_25CollectiveMainloopFwdSm80ILi4ELi1ELb0EN4cute5tupleIJNS5_1CILi128EEENS7_ILi64EEES8_EEELi128ENS_10bfloat16_tEfNS_4arch4Sm80ELb0ELb0ELb1ELb0ELb0ELb0ELb1ELb0EEENS1_21CollectiveEpilogueFwdINS6_IJS8_S8_S9_EEENS6_IJNS7_ILi1EEESH_SH_EEESB_SD_Li128ELb0ELb1ELb0ELb0EEENS1_19SingleTileSchedulerILb0ELb0ELb1ELi128EEEEEEEEEvNT_6ParamsE,(.L_x_45 - _ZN7cutlass13device_kernelIN5flash19enable_sm80_to_sm89INS1_16FlashAttnFwdSm80INS1_25CollectiveMainloopFwdSm80ILi4ELi1ELb0EN4cute5tupleIJNS5_1CILi128EEENS7_ILi64EEES8_EEELi128ENS_10bfloat16_tEfNS_4arch4Sm80ELb0ELb0ELb1ELb0ELb0ELb0ELb1ELb0EEENS1_21CollectiveEpilogueFwdINS6_IJS8_S8_S9_EEENS6_IJNS7_ILi1EEESH_SH_EEESB_SD_Li128ELb0ELb1ELb0ELb0EEENS1_19SingleTileSchedulerILb0ELb0ELb1ELi128EEEEEEEEEvNT_6ParamsE)
        .other          _ZN7cutlass13device_kernelIN5flash19enable_sm80_to_sm89INS1_16FlashAttnFwdSm80INS1_25CollectiveMainloopFwdSm80ILi4ELi1ELb0EN4cute5tupleIJNS5_1CILi128EEENS7_ILi64EEES8_EEELi128ENS_10bfloat16_tEfNS_4arch4Sm80ELb0ELb0ELb1ELb0ELb0ELb0ELb1ELb0EEENS1_21CollectiveEpilogueFwdINS6_IJS8_S8_S9_EEENS6_IJNS7_ILi1EEESH_SH_EEESB_SD_Li128ELb0ELb1ELb0ELb0EEENS1_19SingleTileSchedulerILb0ELb0ELb1ELi128EEEEEEEEEvNT_6ParamsE,@"STO_CUDA_ENTRY STV_DEFAULT"
_ZN7cutlass13device_kernelIN5flash19enable_sm80_to_sm89INS1_16FlashAttnFwdSm80INS1_25CollectiveMainloopFwdSm80ILi4ELi1ELb0EN4cute5tupleIJNS5_1CILi128EEENS7_ILi64EEES8_EEELi128ENS_10bfloat16_tEfNS_4arch4Sm80ELb0ELb0ELb1ELb0ELb0ELb0ELb1ELb0EEENS1_21CollectiveEpilogueFwdINS6_IJS8_S8_S9_EEENS6_IJNS7_ILi1EEESH_SH_EEESB_SD_Li128ELb0ELb1ELb0ELb0EEENS1_19SingleTileSchedulerILb0ELb0ELb1ELi128EEEEEEEEEvNT_6ParamsE:
[----:B------:R-:W-:Y:S01]  /*0000*/  LDC R1, c[0x0][0x37c] ;  /* 0x0000df00ff017b82 */ /* 0x000fe20000000800 */
[----:B------:R-:W-:Y:S05]  /*0010*/  EXIT ;  /* 0x000000000000794d */ /* 0x000fea0003800000 */
.L_x_9:
        /* <DEDUP_REMOVED lines=14> */
.L_x_45:


//--------------------- .text._ZN7cutlass13device_kernelIN5flash19enable_sm80_to_sm89INS1_16FlashAttnFwdSm80INS1_25CollectiveMainloopFwdSm80ILi4ELi1ELb0EN4cute5tupleIJNS5_1CILi128EEENS7_ILi64EEES8_EEELi128ENS_10bfloat16_tEfNS_4arch4Sm80ELb0ELb0ELb1ELb1ELb0ELb0ELb1ELb0EEENS1_21CollectiveEpilogueFwdINS6_IJS8_S8_S9_EEENS6_IJNS7_ILi1EEESH_SH_EEESB_SD_Li128ELb1ELb1ELb0ELb0EEENS1_19SingleTileSchedulerILb1ELb0ELb1ELi128EEEEEEEEEvNT_6ParamsE --------------------------
	.section	.text._ZN7cutlass13device_kernelIN5flash19enable_sm80_to_sm89INS1_16FlashAttnFwdSm80INS1_25CollectiveMainloopFwdSm80ILi4ELi1ELb0EN4cute5tupleIJNS5_1CILi128EEENS7_ILi64EEES8_EEELi128ENS_10bfloat16_tEfNS_4arch4Sm80ELb0ELb0ELb1ELb1ELb0ELb0ELb1ELb0EEENS1_21CollectiveEpilogueFwdINS6_IJS8_S8_S9_EEENS6_IJNS7_ILi1EEESH_SH_EEESB_SD_Li128ELb1ELb1ELb0ELb0EEENS1_19SingleTileSchedulerILb1ELb0ELb1ELi128EEEEEEEEEvNT_6ParamsE,"ax",@progbits
	.align	128
.text._ZN7cutlass13device_kernelIN5flash19enable_sm80_to_sm89INS1_16FlashAttnFwdSm80INS1_25CollectiveMainloopFwdSm80ILi4ELi1ELb0EN4cute5tupleIJNS5_1CILi128EEENS7_ILi64EEES8_EEELi128ENS_10bfloat16_tEfNS_4arch4Sm80ELb0ELb0ELb1ELb1ELb0ELb0ELb1ELb0EEENS1_21CollectiveEpilogueFwdINS6_IJS8_S8_S9_EEENS6_IJNS7_ILi1EEESH_SH_EEESB_SD_Li128ELb1ELb1ELb0ELb0EEENS1_19SingleTileSchedulerILb1ELb0ELb1ELi128EEEEEEEEEvNT_6ParamsE:
        .type           _ZN7cutlass13device_kernelIN5flash19enable_sm80_to_sm89INS1_16FlashAttnFwdSm80INS1_25CollectiveMainloopFwdSm80ILi4ELi1ELb0EN4cute5tupleIJNS5_1CILi128EEENS7_ILi64EEES8_EEELi128ENS_10bfloat16_tEfNS_4arch4Sm80ELb0ELb0ELb1ELb1ELb0ELb0ELb1ELb0EEENS1_21CollectiveEpilogueFwdINS6_IJS8_S8_S9_EEENS6_IJNS7_ILi1EEESH_SH_EEESB_SD_Li128ELb1ELb1ELb0ELb0EEENS1_19SingleTileSchedulerILb1ELb0ELb1ELi128EEEEEEEEEvNT_6ParamsE,@function
        .size           _ZN7cutlass13device_kernelIN5flash19enable_sm80_to_sm89INS1_16FlashAttnFwdSm80INS1_25CollectiveMainloopFwdSm80ILi4ELi1ELb0EN4cute5tupleIJNS5_1CILi128EEENS7_ILi64EEES8_EEELi128ENS_10bfloat16_tEfNS_4arch4Sm80ELb0ELb0ELb1ELb1ELb0ELb0ELb1ELb0EEENS1_21CollectiveEpilogueFwdINS6_IJS8_S8_S9_EEENS6_IJNS7_ILi1EEESH_SH_EEESB_SD_Li128ELb1ELb1ELb0ELb0EEENS1_19SingleTileSchedulerILb1ELb0ELb1ELi128EEEEEEEEEvNT_6ParamsE,(.L_x_46 - _ZN7cutlass13device_kernelIN5flash19enable_sm80_to_sm89INS1_16FlashAttnFwdSm80INS1_25CollectiveMainloopFwdSm80ILi4ELi1ELb0EN4cute5tupleIJNS5_1CILi128EEENS7_ILi64EEES8_EEELi128ENS_10bfloat16_tEfNS_4arch4Sm80ELb0ELb0ELb1ELb1ELb0ELb0ELb1ELb0EEENS1_21CollectiveEpilogueFwdINS6_IJS8_S8_S9_EEENS6_IJNS7_ILi1EEESH_SH_EEESB_SD_Li128ELb1ELb1ELb0ELb0EEENS1_19SingleTileSchedulerILb1ELb0ELb1ELi128EEEEEEEEEvNT_6ParamsE)
        .other          _ZN7cutlass13device_kernelIN5flash19enable_sm80_to_sm89INS1_16FlashAttnFwdSm80INS1_25CollectiveMainloopFwdSm80ILi4ELi1ELb0EN4cute5tupleIJNS5_1CILi128EEENS7_ILi64EEES8_EEELi128ENS_10bfloat16_tEfNS_4arch4Sm80ELb0ELb0ELb1ELb1ELb0ELb0ELb1ELb0EEENS1_21CollectiveEpilogueFwdINS6_IJS8_S8_S9_EEENS6_IJNS7_ILi1EEESH_SH_EEESB_SD_Li128ELb1ELb1ELb0ELb0EEENS1_19SingleTileSchedulerILb1ELb0ELb1ELi128EEEEEEEEEvNT_6ParamsE,@"STO_CUDA_ENTRY STV_DEFAULT"
_ZN7cutlass13device_kernelIN5flash19enable_sm80_to_sm89INS1_16FlashAttnFwdSm80INS1_25CollectiveMainloopFwdSm80ILi4ELi1ELb0EN4cute5tupleIJNS5_1CILi128EEENS7_ILi64EEES8_EEELi128ENS_10bfloat16_tEfNS_4arch4Sm80ELb0ELb0ELb1ELb1ELb0ELb0ELb1ELb0EEENS1_21CollectiveEpilogueFwdINS6_IJS8_S8_S9_EEENS6_IJNS7_ILi1EEESH_SH_EEESB_SD_Li128ELb1ELb1ELb0ELb0EEENS1_19SingleTileSchedulerILb1ELb0ELb1ELi128EEEEEEEEEvNT_6ParamsE:
[----:B------:R-:W-:Y:S01]  /*0000*/  LDC R1, c[0x0][0x37c] ;  /* 0x0000df00ff017b82 */ /* 0x000fe20000000800 */
[----:B------:R-:W-:Y:S05]  /*0010*/  EXIT ;  /* 0x000000000000794d */ /* 0x000fea0003800000 */
.L_x_10:
        /* <DEDUP_REMOVED lines=14> */
.L_x_46:


//--------------------- .text._ZN7cutlass13device_kernelIN5flash19enable_sm80_to_sm89INS1_16FlashAttnFwdSm80INS1_25CollectiveMainloopFwdSm80ILi4ELi1ELb0EN4cute5tupleIJNS5_1CILi128EEENS7_ILi64EEES8_EEELi128ENS_10bfloat16_tEfNS_4arch4Sm80ELb0ELb0ELb1ELb1ELb0ELb1ELb1ELb0EEENS1_21CollectiveEpilogueFwdINS6_IJS8_S8_S9_EEENS6_IJNS7_ILi1EEESH_SH_EEESB_SD_Li128ELb1ELb1ELb0ELb0EEENS1_19SingleTileSchedulerILb1ELb0ELb1ELi128EEEEEEEEEvNT_6ParamsE --------------------------
	.section	.text._ZN7cutlass13device_kernelIN5flash19enable_sm80_to_sm89INS1_16FlashAttnFwdSm80INS1_25CollectiveMainloopFwdSm80ILi4ELi1ELb0EN4cute5tupleIJNS5_1CILi128EEENS7_ILi64EEES8_EEELi128ENS_10bfloat16_tEfNS_4arch4Sm80ELb0ELb0ELb1ELb1ELb0ELb1ELb1ELb0EEENS1_21CollectiveEpilogueFwdINS6_IJS8_S8_S9_EEENS6_IJNS7_ILi1EEESH_SH_EEESB_SD_Li128ELb1ELb1ELb0ELb0EEENS1_19SingleTileSchedulerILb1ELb0ELb1ELi128EEEEEEEEEvNT_6ParamsE,"ax",@progbits
	.align	128
.text._ZN7cutlass13device_kernelIN5flash19enable_sm80_to_sm89INS1_16FlashAttnFwdSm80INS1_25CollectiveMainloopFwdSm80ILi4ELi1ELb0EN4cute5tupleIJNS5_1CILi128EEENS7_ILi64EEES8_EEELi128ENS_10bfloat16_tEfNS_4arch4Sm80ELb0ELb0ELb1ELb1ELb0ELb1ELb1ELb0EEENS1_21CollectiveEpilogueFwdINS6_IJS8_S8_S9_EEENS6_IJNS7_ILi1EEESH_SH_EEESB_SD_Li128ELb1ELb1ELb0ELb0EEENS1_19SingleTileSchedulerILb1ELb0ELb1ELi128EEEEEEEEEvNT_6ParamsE:
        .type           _ZN7cutlass13device_kernelIN5flash19enable_sm80_to_sm89INS1_16FlashAttnFwdSm80INS1_25CollectiveMainloopFwdSm80ILi4ELi1ELb0EN4cute5tupleIJNS5_1CILi128EEENS7_ILi64EEES8_EEELi128ENS_10bfloat16_tEfNS_4arch4Sm80ELb0ELb0ELb1ELb1ELb0ELb1ELb1ELb0EEENS1_21CollectiveEpilogueFwdINS6_IJS8_S8_S9_EEENS6_IJNS7_ILi1EEESH_SH_EEESB_SD_Li128ELb1ELb1ELb0ELb0EEENS1_19SingleTileSchedulerILb1ELb0ELb1ELi128EEEEEEEEEvNT_6ParamsE,@function
        .size           _ZN7cutlass13device_kernelIN5flash19enable_sm80_to_sm89INS1_16FlashAttnFwdSm80INS1_25CollectiveMainloopFwdSm80ILi4ELi1ELb0EN4cute5tupleIJNS5_1CILi128EEENS7_ILi64EEES8_EEELi128ENS_10bfloat16_tEfNS_4arch4Sm80ELb0ELb0ELb1ELb1ELb0ELb1ELb1ELb0EEENS1_21CollectiveEpilogueFwdINS6_IJS8_S8_S9_EEENS6_IJNS7_ILi1EEESH_SH_EEESB_SD_Li128ELb1ELb1ELb0ELb0EEENS1_19SingleTileSchedulerILb1ELb0ELb1ELi128EEEEEEEEEvNT_6ParamsE,(.L_x_47 - _ZN7cutlass13device_kernelIN5flash19enable_sm80_to_sm89INS1_16FlashAttnFwdSm80INS1_25CollectiveMainloopFwdSm80ILi4ELi1ELb0EN4cute5tupleIJNS5_1CILi128EEENS7_ILi64EEES8_EEELi128ENS_10bfloat16_tEfNS_4arch4Sm80ELb0ELb0ELb1ELb1ELb0ELb1ELb1ELb0EEENS1_21CollectiveEpilogueFwdINS6_IJS8_S8_S9_EEENS6_IJNS7_ILi1EEESH_SH_EEESB_SD_Li128ELb1ELb1ELb0ELb0EEENS1_19SingleTileSchedulerILb1ELb0ELb1ELi128EEEEEEEEEvNT_6ParamsE)
        .other          _ZN7cutlass13device_kernelIN5flash19enable_sm80_to_sm89INS1_16FlashAttnFwdSm80INS1_25CollectiveMainloopFwdSm80ILi4ELi1ELb0EN4cute5tupleIJNS5_1CILi128EEENS7_ILi64EEES8_EEELi128ENS_10bfloat16_tEfNS_4arch4Sm80ELb0ELb0ELb1ELb1ELb0ELb1ELb1ELb0EEENS1_21CollectiveEpilogueFwdINS6_IJS8_S8_S9_EEENS6_IJNS7_ILi1EEESH_SH_EEESB_SD_Li128ELb1ELb1ELb0ELb0EEENS1_19SingleTileSchedulerILb1ELb0ELb1ELi128EEEEEEEEEvNT_6ParamsE,@"STO_CUDA_ENTRY STV_DEFAULT"
_ZN7cutlass13device_kernelIN5flash19enable_sm80_to_sm89INS1_16FlashAttnFwdSm80INS1_25CollectiveMainloopFwdSm80ILi4ELi1ELb0EN4cute5tupleIJNS5_1CILi128EEENS7_ILi64EEES8_EEELi128ENS_10bfloat16_tEfNS_4arch4Sm80ELb0ELb0ELb1ELb1ELb0ELb1ELb1ELb0EEENS1_21CollectiveEpilogueFwdINS6_IJS8_S8_S9_EEENS6_IJNS7_ILi1EEESH_SH_EEESB_SD_Li128ELb1ELb1ELb0ELb0EEENS1_19SingleTileSchedulerILb1ELb0ELb1ELi128EEEEEEEEEvNT_6ParamsE:
[----:B------:R-:W-:Y:S01]  /*0000*/  LDC R1, c[0x0][0x37c] ;  /* 0x0000df00ff017b82 */ /* 0x000fe20000000800 */
[----:B------:R-:W-:Y:S05]  /*0010*/  EXIT ;  /* 0x000000000000794d */ /* 0x000fea0003800000 */
.L_x_11:
        /* <DEDUP_REMOVED lines=14> */
.L_x_47:


//--------------------- .text._ZN7cutlass13device_kernelIN5flash19enable_sm80_to_sm89INS1_16FlashAttnFwdSm80INS1_25CollectiveMainloopFwdSm80ILi4ELi1ELb0EN4cute5tupleIJNS5_1CILi128EEENS7_ILi48EEES8_EEELi128ENS_10bfloat16_tEfNS_4arch4Sm80ELb0ELb1ELb1ELb0ELb0ELb0ELb1ELb0EEENS1_21CollectiveEpilogueFwdINS6_IJS8_S8_S9_EEENS6_IJNS7_ILi1EEESH_SH_EEESB_SD_Li128ELb0ELb1ELb0ELb0EEENS1_19SingleTileSchedulerILb0ELb0ELb1ELi128EEEEEEEEEvNT_6ParamsE --------------------------
	.section	.text._ZN7cutlass13device_kernelIN5flash19enable_sm80_to_sm89INS1_16FlashAttnFwdSm80INS1_25CollectiveMainloopFwdSm80ILi4ELi1ELb0EN4cute5tupleIJNS5_1CILi128EEENS7_ILi48EEES8_EEELi128ENS_10bfloat16_tEfNS_4arch4Sm80ELb0ELb1ELb1ELb0ELb0ELb0ELb1ELb0EEENS1_21CollectiveEpilogueFwdINS6_IJS8_S8_S9_EEENS6_IJNS7_ILi1EEESH_SH_EEESB_SD_Li128ELb0ELb1ELb0ELb0EEENS1_19SingleTileSchedulerILb0ELb0ELb1ELi128EEEEEEEEEvNT_6ParamsE,"ax",@progbits
	.align	128
.text._ZN7cutlass13device_kernelIN5flash19enable_sm80_to_sm89INS1_16FlashAttnFwdSm80INS1_25CollectiveMainloopFwdSm80ILi4ELi1ELb0EN4cute5tupleIJNS5_1CILi128EEENS7_ILi48EEES8_EEELi128ENS_10bfloat16_tEfNS_4arch4Sm80ELb0ELb1ELb1ELb0ELb0ELb0ELb1ELb0EEENS1_21CollectiveEpilogueFwdINS6_IJS8_S8_S9_EEENS6_IJNS7_ILi1EEESH_SH_EEESB_SD_Li128ELb0ELb1ELb0ELb0EEENS1_19SingleTileSchedulerILb0ELb0ELb1ELi128EEEEEEEEEvNT_6ParamsE:
        .type           _ZN7cutlass13device_kernelIN5flash19enable_sm80_to_sm89INS1_16FlashAttnFwdSm80INS1_25CollectiveMainloopFwdSm80ILi4ELi1ELb0EN4cute5tupleIJNS5_1CILi128EEENS7_ILi48EEES8_EEELi128ENS_10bfloat16_tEfNS_4arch4Sm80ELb0ELb1ELb1ELb0ELb0ELb0ELb1ELb0EEENS1_21CollectiveEpilogueFwdINS6_IJS8_S8_S9_EEENS6_IJNS7_ILi1EEESH_SH_EEESB_SD_Li128ELb0ELb1ELb0ELb0EEENS1_19SingleTileSchedulerILb0ELb0ELb1ELi128EEEEEEEEEvNT_6ParamsE,@function
        .size           _ZN7cutlass13device_kernelIN5flash19enable_sm80_to_sm89INS1_16FlashAttnFwdSm80INS1_25CollectiveMainloopFwdSm80ILi4ELi1ELb0EN4cute5tupleIJNS5_1CILi128EEENS7_ILi48EEES8_EEELi128ENS_10bfloat16_tEfNS_4arch4Sm80ELb0ELb1ELb1ELb0ELb0ELb0ELb1ELb0EEENS1_21CollectiveEpilogueFwdINS6_IJS8_S8_S9_EEENS6_IJNS7_ILi1EEESH_SH_EEESB_SD_Li128ELb0ELb1ELb0ELb0EEENS1_19SingleTileSchedulerILb0ELb0ELb1ELi128EEEEEEEEEvNT_6ParamsE,(.L_x_48 - _ZN7cutlass13device_kernelIN5flash19enable_sm80_to_sm89INS1_16FlashAttnFwdSm80INS1_25CollectiveMainloopFwdSm80ILi4ELi1ELb0EN4cute5tupleIJNS5_1CILi128EEENS7_ILi48EEES8_EEELi128ENS_10bfloat16_tEfNS_4arch4Sm80ELb0ELb1ELb1ELb0ELb0ELb0ELb1ELb0EEENS1_21CollectiveEpilogueFwdINS6_IJS8_S8_S9_EEENS6_IJNS7_ILi1EEESH_SH_EEESB_SD_Li128ELb0ELb1ELb0ELb0EEENS1_19SingleTileSchedulerILb0ELb0ELb1ELi128EEEEEEEEEvNT_6ParamsE)
        .other          _ZN7cutlass13device_kernelIN5flash19enable_sm80_to_sm89INS1_16FlashAttnFwdSm80INS1_25CollectiveMainloopFwdSm80ILi4ELi1ELb0EN4cute5tupleIJNS5_1CILi128EEENS7_ILi48EEES8_EEELi128ENS_10bfloat16_tEfNS_4arch4Sm80ELb0ELb1ELb1ELb0ELb0ELb0ELb1ELb0EEENS1_21CollectiveEpilogueFwdINS6_IJS8_S8_S9_EEENS6_IJNS7_ILi1EEESH_SH_EEESB_SD_Li128ELb0ELb1ELb0ELb0EEENS1_19SingleTileSchedulerILb0ELb0ELb1ELi128EEEEEEEEEvNT_6ParamsE,@"STO_CUDA_ENTRY STV_DEFAULT"
_ZN7cutlass13device_kernelIN5flash19enable_sm80_to_sm89INS1_16FlashAttnFwdSm80INS1_25CollectiveMainloopFwdSm80ILi4ELi1ELb0EN4cute5tupleIJNS5_1CILi128EEENS7_ILi48EEES8_EEELi128ENS_10bfloat16_tEfNS_4arch4Sm80ELb0ELb1ELb1ELb0ELb0ELb0ELb1ELb0EEENS1_21CollectiveEpilogueFwdINS6_IJS8_S8_S9_EEENS6_IJNS7_ILi1EEESH_SH_EEESB_SD_Li128ELb0ELb1ELb0ELb0EEENS1_19SingleTileSchedulerILb0ELb0ELb1ELi128EEEEEEEEEvNT_6ParamsE:
[----:B------:R-:W-:Y:S01]  /*0000*/  LDC R1, c[0x0][0x37c] ;  /* 0x0000df00ff017b82 */ /* 0x000fe20000000800 */
[----:B------:R-:W-:Y:S05]  /*0010*/  EXIT ;  /* 0x000000000000794d */ /* 0x000fea0003800000 */
.L_x_12:
        /* <DEDUP_REMOVED lines=14> */
.L_x_48:


//--------------------- .text._ZN7cutlass13device_kernelIN5flash19enable_sm80_to_sm89INS1_16FlashAttnFwdSm80INS1_25CollectiveMainloopFwdSm80ILi4ELi1ELb0EN4cute5tupleIJNS5_1CILi128EEENS7_ILi48EEES8_EEELi128ENS_10bfloat16_tEfNS_4arch4Sm80ELb0ELb1ELb1ELb1ELb0ELb0ELb1ELb0EEENS1_21CollectiveEpilogueFwdINS6_IJS8_S8_S9_EEENS6_IJNS7_ILi1EEESH_SH_EEESB_SD_Li128ELb1ELb1ELb0ELb0EEENS1_19SingleTileSchedulerILb1ELb0ELb1ELi128EEEEEEEEEvNT_6ParamsE --------------------------
	.section	.text._ZN7cutlass13device_kernelIN5flash19enable_sm80_to_sm89INS1_16FlashAttnFwdSm80INS1_25CollectiveMainloopFwdSm80ILi4ELi1ELb0EN4cute5tupleIJNS5_1CILi128EEENS7_ILi48EEES8_EEELi128ENS_10bfloat16_tEfNS_4arch4Sm80ELb0ELb1ELb1ELb1ELb0ELb0ELb1ELb0EEENS1_21CollectiveEpilogueFwdINS6_IJS8_S8_S9_EEENS6_IJNS7_ILi1EEESH_SH_EEESB_SD_Li128ELb1ELb1ELb0ELb0EEENS1_19SingleTileSchedulerILb1ELb0ELb1ELi128EEEEEEEEEvNT_6ParamsE,"ax",@progbits
	.align	128
.text._ZN7cutlass13device_kernelIN5flash19enable_sm80_to_sm89INS1_16FlashAttnFwdSm80INS1_25CollectiveMainloopFwdSm80ILi4ELi1ELb0EN4cute5tupleIJNS5_1CILi128EEENS7_ILi48EEES8_EEELi128ENS_10bfloat16_tEfNS_4arch4Sm80ELb0ELb1ELb1ELb1ELb0ELb0ELb1ELb0EEENS1_21CollectiveEpilogueFwdINS6_IJS8_S8_S9_EEENS6_IJNS7_ILi1EEESH_SH_EEESB_SD_Li128ELb1ELb1ELb0ELb0EEENS1_19SingleTileSchedulerILb1ELb0ELb1ELi128EEEEEEEEEvNT_6ParamsE:
        .type           _ZN7cutlass13device_kernelIN5flash19enable_sm80_to_sm89INS1_16FlashAttnFwdSm80INS1_25CollectiveMainloopFwdSm80ILi4ELi1ELb0EN4cute5tupleIJNS5_1CILi128EEENS7_ILi48EEES8_EEELi128ENS_10bfloat16_tEfNS_4arch4Sm80ELb0ELb1ELb1ELb1ELb0ELb0ELb1ELb0EEENS1_21CollectiveEpilogueFwdINS6_IJS8_S8_S9_EEENS6_IJNS7_ILi1EEESH_SH_EEESB_SD_Li128ELb1ELb1ELb0ELb0EEENS1_19SingleTileSchedulerILb1ELb0ELb1ELi128EEEEEEEEEvNT_6ParamsE,@function
        .size           _ZN7cutlass13device_kernelIN5flash19enable_sm80_to_sm89INS1_16FlashAttnFwdSm80INS1_25CollectiveMainloopFwdSm80ILi4ELi1ELb0EN4cute5tupleIJNS5_1CILi128EEENS7_ILi48EEES8_EEELi128ENS_10bfloat16_tEfNS_4arch4Sm80ELb0ELb1ELb1ELb1ELb0ELb0ELb1ELb0EEENS1_21CollectiveEpilogueFwdINS6_IJS8_S8_S9_EEENS6_IJNS7_ILi1EEESH_SH_EEESB_SD_Li128ELb1ELb1ELb0ELb0EEENS1_19SingleTileSchedulerILb1ELb0ELb1ELi128EEEEEEEEEvNT_6ParamsE,(.L_x_49 - _ZN7cutlass13device_kernelIN5flash19enable_sm80_to_sm89INS1_16FlashAttnFwdSm80INS1_25CollectiveMainloopFwdSm80ILi4ELi1ELb0EN4cute5tupleIJNS5_1CILi128EEENS7_ILi48EEES8_EEELi128ENS_10bfloat16_tEfNS_4arch4Sm80ELb0ELb1ELb1ELb1ELb0ELb0ELb1ELb0EEENS1_21CollectiveEpilogueFwdINS6_IJS8_S8_S9_EEENS6_IJNS7_ILi1EEESH_SH_EEESB_SD_Li128ELb1ELb1ELb0ELb0EEENS1_19SingleTileSchedulerILb1ELb0ELb1ELi128EEEEEEEEEvNT_6ParamsE)
        .other          _ZN7cutlass13device_kernelIN5flash19enable_sm80_to_sm89INS1_16FlashAttnFwdSm80INS1_25CollectiveMainloopFwdSm80ILi4ELi1ELb0EN4cute5tupleIJNS5_1CILi128EEENS7_ILi48EEES8_EEELi128ENS_10bfloat16_tEfNS_4arch4Sm80ELb0ELb1ELb1ELb1ELb0ELb0ELb1ELb0EEENS1_21CollectiveEpilogueFwdINS6_IJS8_S8_S9_EEENS6_IJNS7_ILi1EEESH_SH_EEESB_SD_Li128ELb1ELb1ELb0ELb0EEENS1_19SingleTileSchedulerILb1ELb0ELb1ELi128EEEEEEEEEvNT_6ParamsE,@"STO_CUDA_ENTRY STV_DEFAULT"
_ZN7cutlass13device_kernelIN5flash19enable_sm80_to_sm89INS1_16FlashAttnFwdSm80INS1_25CollectiveMainloopFwdSm80ILi4ELi1ELb0EN4cute5tupleIJNS5_1CILi128EEENS7_ILi48EEES8_EEELi128ENS_10bfloat16_tEfNS_4arch4Sm80ELb0ELb1ELb1ELb1ELb0ELb0ELb1ELb0EEENS1_21CollectiveEpilogueFwdINS6_IJS8_S8_S9_EEENS6_IJNS7_ILi1EEESH_SH_EEESB_SD_Li128ELb1ELb1ELb0ELb0EEENS1_19SingleTileSchedulerILb1ELb0ELb1ELi128EEEEEEEEEvNT_6ParamsE:
[----:B------:R-:W-:Y:S01]  /*0000*/  LDC R1, c[0x0][0x37c] ;  /* 0x0000df00ff017b82 */ /* 0x000fe20000000800 */
[----:B------:R-:W-:Y:S05]  /*0010*/  EXIT ;  /* 0x000000000000794d */ /* 0x000fea0003800000 */
.L_x_13:
        /* <DEDUP_REMOVED lines=14> */
.L_x_49:


//--------------------- .text._ZN7cutlass13device_kernelIN5flash19enable_sm80_to_sm89INS1_16FlashAttnFwdSm80INS1_25CollectiveMainloopFwdSm80ILi4ELi1ELb0EN4cute5tupleIJNS5_1CILi128EEENS7_ILi48EEES8_EEELi128ENS_10bfloat16_tEfNS_4arch4Sm80ELb0ELb1ELb1ELb1ELb0ELb1ELb1ELb0EEENS1_21CollectiveEpilogueFwdINS6_IJS8_S8_S9_EEENS6_IJNS7_ILi1EEESH_SH_EEESB_SD_Li128ELb1ELb1ELb0ELb0EEENS1_19SingleTileSchedulerILb1ELb0ELb1ELi128EEEEEEEEEvNT_6ParamsE --------------------------
	.section	.text._ZN7cutlass13device_kernelIN5flash19enable_sm80_to_sm89INS1_16FlashAttnFwdSm80INS1_25CollectiveMainloopFwdSm80ILi4ELi1ELb0EN4cute5tupleIJNS5_1CILi128EEENS7_ILi48EEES8_EEELi128ENS_10bfloat16_tEfNS_4arch4Sm80ELb0ELb1ELb1ELb1ELb0ELb1ELb1ELb0EEENS1_21CollectiveEpilogueFwdINS6_IJS8_S8_S9_EEENS6_IJNS7_ILi1EEESH_SH_EEESB_SD_Li128ELb1ELb1ELb0ELb0EEENS1_19SingleTileSchedulerILb1ELb0ELb1ELi128EEEEEEEEEvNT_6ParamsE,"ax",@progbits
	.align	128
.text._ZN7cutlass13device_kernelIN5flash19enable_sm80_to_sm89INS1_16FlashAttnFwdSm80INS1_25CollectiveMainloopFwdSm80ILi4ELi1ELb0EN4cute5tupleIJNS5_1CILi128EEENS7_ILi48EEES8_EEELi128ENS_10bfloat16_tEfNS_4arch4Sm80ELb0ELb1ELb1ELb1ELb0ELb1ELb1ELb0EEENS1_21CollectiveEpilogueFwdINS6_IJS8_S8_S9_EEENS6_IJNS7_ILi1EEESH_SH_EEESB_SD_Li128ELb1ELb1ELb0ELb0EEENS1_19SingleTileSchedulerILb1ELb0ELb1ELi128EEEEEEEEEvNT_6ParamsE:
        .type           _ZN7cutlass13device_kernelIN5flash19enable_sm80_to_sm89INS1_16FlashAttnFwdSm80INS1_25CollectiveMainloopFwdSm80ILi4ELi1ELb0EN4cute5tupleIJNS5_1CILi128EEENS7_ILi48EEES8_EEELi128ENS_10bfloat16_tEfNS_4arch4Sm80ELb0ELb1ELb1ELb1ELb0ELb1ELb1ELb0EEENS1_21CollectiveEpilogueFwdINS6_IJS8_S8_S9_EEENS6_IJNS7_ILi1EEESH_SH_EEESB_SD_Li128ELb1ELb1ELb0ELb0EEENS1_19SingleTileSchedulerILb1ELb0ELb1ELi128EEEEEEEEEvNT_6ParamsE,@function
        .size           _ZN7cutlass13device_kernelIN5flash19enable_sm80_to_sm89INS1_16FlashAttnFwdSm80INS1_25CollectiveMainloopFwdSm80ILi4ELi1ELb0EN4cute5tupleIJNS5_1CILi128EEENS7_ILi48EEES8_EEELi128ENS_10bfloat16_tEfNS_4arch4Sm80ELb0ELb1ELb1ELb1ELb0ELb1ELb1ELb0EEENS1_21CollectiveEpilogueFwdINS6_IJS8_S8_S9_EEENS6_IJNS7_ILi1EEESH_SH_EEESB_SD_Li128ELb1ELb1ELb0ELb0EEENS1_19SingleTileSchedulerILb1ELb0ELb1ELi128EEEEEEEEEvNT_6ParamsE,(.L_x_50 - _ZN7cutlass13device_kernelIN5flash19enable_sm80_to_sm89INS1_16FlashAttnFwdSm80INS1_25CollectiveMainloopFwdSm80ILi4ELi1ELb0EN4cute5tupleIJNS5_1CILi128EEENS7_ILi48EEES8_EEELi128ENS_10bfloat16_tEfNS_4arch4Sm80ELb0ELb1ELb1ELb1ELb0ELb1ELb1ELb0EEENS1_21CollectiveEpilogueFwdINS6_IJS8_S8_S9_EEENS6_IJNS7_ILi1EEESH_SH_EEESB_SD_Li128ELb1ELb1ELb0ELb0EEENS1_19SingleTileSchedulerILb1ELb0ELb1ELi128EEEEEEEEEvNT_6ParamsE)
        .other          _ZN7cutlass13device_kernelIN5flash19enable_sm80_to_sm89INS1_16FlashAttnFwdSm80INS1_25CollectiveMainloopFwdSm80ILi4ELi1ELb0EN4cute5tupleIJNS5_1CILi128EEENS7_ILi48EEES8_EEELi128ENS_10bfloat16_tEfNS_4arch4Sm80ELb0ELb1ELb1ELb1ELb0ELb1ELb1ELb0EEENS1_21CollectiveEpilogueFwdINS6_IJS8_S8_S9_EEENS6_IJNS7_ILi1EEESH_SH_EEESB_SD_Li128ELb1ELb1ELb0ELb0EEENS1_19SingleTileSchedulerILb1ELb0ELb1ELi128EEEEEEEEEvNT_6ParamsE,@"STO_CUDA_ENTRY STV_DEFAULT"
_ZN7cutlass13device_kernelIN5flash19enable_sm80_to_sm89INS1_16FlashAttnFwdSm80INS1_25CollectiveMainloopFwdSm80ILi4ELi1ELb0EN4cute5tupleIJNS5_1CILi128EEENS7_ILi48EEES8_EEELi128ENS_10bfloat16_tEfNS_4arch4Sm80ELb0ELb1ELb1ELb1ELb0ELb1ELb1ELb0EEENS1_21CollectiveEpilogueFwdINS6_IJS8_S8_S9_EEENS6_IJNS7_ILi1EEESH_SH_EEESB_SD_Li128ELb1ELb1ELb0ELb0EEENS1_19SingleTileSchedulerILb1ELb0ELb1ELi128EEEEEEEEEvNT_6ParamsE:
[----:B------:R-:W-:Y:S01]  /*0000*/  LDC R1, c[0x0][0x37c] ;  /* 0x0000df00ff017b82 */ /* 0x000fe20000000800 */
[----:B------:R-:W-:Y:S05]  /*0010*/  EXIT ;  /* 0x000000000000794d */ /* 0x000fea0003800000 */
.L_x_14:
        /* <DEDUP_REMOVED lines=14> */
.L_x_50:


//--------------------- .text._ZN7cutlass13device_kernelIN5flash19enable_sm80_to_sm89INS1_16FlashAttnFwdSm80INS1_25CollectiveMainloopFwdSm80ILi4ELi1ELb0EN4cute5tupleIJNS5_1CILi128EEENS7_ILi64EEES8_EEELi128ENS_10bfloat16_tEfNS_4arch4Sm80ELb1ELb0ELb1ELb0ELb0ELb0ELb1ELb0EEENS1_21CollectiveEpilogueFwdINS6_IJS8_S8_S9_EEENS6_IJNS7_ILi1EEESH_SH_EEESB_SD_Li128ELb0ELb1ELb0ELb0EEENS1_30DynamicPersistentTileSchedulerILi128ELi128ELb0ELb1ELb0EEEEEEEEEvNT_6ParamsE --------------------------
	.section	.text._ZN7cutlass13device_kernelIN5flash19enable_sm80_to_sm89INS1_16FlashAttnFwdSm80INS1_25CollectiveMainloopFwdSm80ILi4ELi1ELb0EN4cute5tupleIJNS5_1CILi128EEENS7_ILi64EEES8_EEELi128ENS_10bfloat16_tEfNS_4arch4Sm80ELb1ELb0ELb1ELb0ELb0ELb0ELb1ELb0EEENS1_21CollectiveEpilogueFwdINS6_IJS8_S8_S9_EEENS6_IJNS7_ILi1EEESH_SH_EEESB_SD_Li128ELb0ELb1ELb0ELb0EEENS1_30DynamicPersistentTileSchedulerILi128ELi128ELb0ELb1ELb0EEEEEEEEEvNT_6ParamsE,"ax",@progbits
	.align	128
.text._ZN7cutlass13device_kernelIN5flash19enable_sm80_to_sm89INS1_16FlashAttnFwdSm80INS1_25CollectiveMainloopFwdSm80ILi4ELi1ELb0EN4cute5tupleIJNS5_1CILi128EEENS7_ILi64EEES8_EEELi128ENS_10bfloat16_tEfNS_4arch4Sm80ELb1ELb0ELb1ELb0ELb0ELb0ELb1ELb0EEENS1_21CollectiveEpilogueFwdINS6_IJS8_S8_S9_EEENS6_IJNS7_ILi1EEESH_SH_EEESB_SD_Li128ELb0ELb1ELb0ELb0EEENS1_30DynamicPersistentTileSchedulerILi128ELi128ELb0ELb1ELb0EEEEEEEEEvNT_6ParamsE:
        .type           _ZN7cutlass13device_kernelIN5flash19enable_sm80_to_sm89INS1_16FlashAttnFwdSm80INS1_25CollectiveMainloopFwdSm80ILi4ELi1ELb0EN4cute5tupleIJNS5_1CILi128EEENS7_ILi64EEES8_EEELi128ENS_10bfloat16_tEfNS_4arch4Sm80ELb1ELb0ELb1ELb0ELb0ELb0ELb1ELb0EEENS1_21CollectiveEpilogueFwdINS6_IJS8_S8_S9_EEENS6_IJNS7_ILi1EEESH_SH_EEESB_SD_Li128ELb0ELb1ELb0ELb0EEENS1_30DynamicPersistentTileSchedulerILi128ELi128ELb0ELb1ELb0EEEEEEEEEvNT_6ParamsE,@function
        .size           _ZN7cutlass13device_kernelIN5flash19enable_sm80_to_sm89INS1_16FlashAttnFwdSm80INS1_25CollectiveMainloopFwdSm80ILi4ELi1ELb0EN4cute5tupleIJNS5_1CILi128EEENS7_ILi64EEES8_EEELi128ENS_10bfloat16_tEfNS_4arch4Sm80ELb1ELb0ELb1ELb0ELb0ELb0ELb1ELb0EEENS1_21CollectiveEpilogueFwdINS6_IJS8_S8_S9_EEENS6_IJNS7_ILi1EEESH_SH_EEESB_SD_Li128ELb0ELb1ELb0ELb0EEENS1_30DynamicPersistentTileSchedulerILi128ELi128ELb0ELb1ELb0EEEEEEEEEvNT_6ParamsE,(.L_x_51 - _ZN7cutlass13device_kernelIN5flash19enable_sm80_to_sm89INS1_16FlashAttnFwdSm80INS1_25CollectiveMainloopFwdSm80ILi4ELi1ELb0EN4cute5tupleIJNS5_1CILi128EEENS7_ILi64EEES8_EEELi128ENS_10bfloat16_tEfNS_4arch4Sm80ELb1ELb0ELb1ELb0ELb0ELb0ELb1ELb0EEENS1_21CollectiveEpilogueFwdINS6_IJS8_S8_S9_EEENS6_IJNS7_ILi1EEESH_SH_EEESB_SD_Li128ELb0ELb1ELb0ELb0EEENS1_30DynamicPersistentTileSchedulerILi128ELi128ELb0ELb1ELb0EEEEEEEEEvNT_6ParamsE)
        .other          _ZN7cutlass13device_kernelIN5flash19enable_sm80_to_sm89INS1_16FlashAttnFwdSm80INS1_25CollectiveMainloopFwdSm80ILi4ELi1ELb0EN4cute5tupleIJNS5_1CILi128EEENS7_ILi64EEES8_EEELi128ENS_10bfloat16_tEfNS_4arch4Sm80ELb1ELb0ELb1ELb0ELb0ELb0ELb1ELb0EEENS1_21CollectiveEpilogueFwdINS6_IJS8_S8_S9_EEENS6_IJNS7_ILi1EEESH_SH_EEESB_SD_Li128ELb0ELb1ELb0ELb0EEENS1_30DynamicPersistentTileSchedulerILi128ELi128ELb0ELb1ELb0EEEEEEEEEvNT_6ParamsE,@"STO_CUDA_ENTRY STV_DEFAULT"
_ZN7cutlass13device_kernelIN5flash19enable_sm80_to_sm89INS1_16FlashAttnFwdSm80INS1_25CollectiveMainloopFwdSm80ILi4ELi1ELb0EN4cute5tupleIJNS5_1CILi128EEENS7_ILi64EEES8_EEELi128ENS_10bfloat16_tEfNS_4arch4Sm80ELb1ELb0ELb1ELb0ELb0ELb0ELb1ELb0EEENS1_21CollectiveEpilogueFwdINS6_IJS8_S8_S9_EEENS6_IJNS7_ILi1EEESH_SH_EEESB_SD_Li128ELb0ELb1ELb0ELb0EEENS1_30DynamicPersistentTileSchedulerILi128ELi128ELb0ELb1ELb0EEEEEEEEEvNT_6ParamsE:
[----:B------:R-:W-:Y:S01]  /*0000*/  LDC R1, c[0x0][0x37c] ;  /* 0x0000df00ff017b82 */ /* 0x000fe20000000800 */
[----:B------:R-:W-:Y:S05]  /*0010*/  EXIT ;  /* 0x000000000000794d */ /* 0x000fea0003800000 */
.L_x_15:
        /* <DEDUP_REMOVED lines=14> */
.L_x_51:


//--------------------- .text._ZN7cutlass13device_kernelIN5flash19enable_sm80_to_sm89INS1_16FlashAttnFwdSm80INS1_25CollectiveMainloopFwdSm80ILi4ELi1ELb0EN4cute5tupleIJNS5_1CILi128EEENS7_ILi64EEES8_EEELi128ENS_10bfloat16_tEfNS_4arch4Sm80ELb1ELb0ELb1ELb1ELb0ELb0ELb1ELb0EEENS1_21CollectiveEpilogueFwdINS6_IJS8_S8_S9_EEENS6_IJNS7_ILi1EEESH_SH_EEESB_SD_Li128ELb1ELb1ELb0ELb0EEENS1_19SingleTileSchedulerILb1ELb0ELb1ELi128EEEEEEEEEvNT_6ParamsE --------------------------
	.section	.text._ZN7cutlass13device_kernelIN5flash19enable_sm80_to_sm89INS1_16FlashAttnFwdSm80INS1_25CollectiveMainloopFwdSm80ILi4ELi1ELb0EN4cute5tupleIJNS5_1CILi128EEENS7_ILi64EEES8_EEELi128ENS_10bfloat16_tEfNS_4arch4Sm80ELb1ELb0ELb1ELb1ELb0ELb0ELb1ELb0EEENS1_21CollectiveEpilogueFwdINS6_IJS8_S8_S9_EEENS6_IJNS7_ILi1EEESH_SH_EEESB_SD_Li128ELb1ELb1ELb0ELb0EEENS1_19SingleTileSchedulerILb1ELb0ELb1ELi128EEEEEEEEEvNT_6ParamsE,"ax",@progbits
	.align	128
.text._ZN7cutlass13device_kernelIN5flash19enable_sm80_to_sm89INS1_16FlashAttnFwdSm80INS1_25CollectiveMainloopFwdSm80ILi4ELi1ELb0EN4cute5tupleIJNS5_1CILi128EEENS7_ILi64EEES8_EEELi128ENS_10bfloat16_tEfNS_4arch4Sm80ELb1ELb0ELb1ELb1ELb0ELb0ELb1ELb0EEENS1_21CollectiveEpilogueFwdINS6_IJS8_S8_S9_EEENS6_IJNS7_ILi1EEESH_SH_EEESB_SD_Li128ELb1ELb1ELb0ELb0EEENS1_19SingleTileSchedulerILb1ELb0ELb1ELi128EEEEEEEEEvNT_6ParamsE:
        .type           _ZN7cutlass13device_kernelIN5flash19enable_sm80_to_sm89INS1_16FlashAttnFwdSm80INS1_25CollectiveMainloopFwdSm80ILi4ELi1ELb0EN4cute5tupleIJNS5_1CILi128EEENS7_ILi64EEES8_EEELi128ENS_10bfloat16_tEfNS_4arch4Sm80ELb1ELb0ELb1ELb1ELb0ELb0ELb1ELb0EEENS1_21CollectiveEpilogueFwdINS6_IJS8_S8_S9_EEENS6_IJNS7_ILi1EEESH_SH_EEESB_SD_Li128ELb1ELb1ELb0ELb0EEENS1_19SingleTileSchedulerILb1ELb0ELb1ELi128EEEEEEEEEvNT_6ParamsE,@function
        .size           _ZN7cutlass13device_kernelIN5flash19enable_sm80_to_sm89INS1_16FlashAttnFwdSm80INS1_25CollectiveMainloopFwdSm80ILi4ELi1ELb0EN4cute5tupleIJNS5_1CILi128EEENS7_ILi64EEES8_EEELi128ENS_10bfloat16_tEfNS_4arch4Sm80ELb1ELb0ELb1ELb1ELb0ELb0ELb1ELb0EEENS1_21CollectiveEpilogueFwdINS6_IJS8_S8_S9_EEENS6_IJNS7_ILi1EEESH_SH_EEESB_SD_Li128ELb1ELb1ELb0ELb0EEENS1_19SingleTileSchedulerILb1ELb0ELb1ELi128EEEEEEEEEvNT_6ParamsE,(.L_x_52 - _ZN7cutlass13device_kernelIN5flash19enable_sm80_to_sm89INS1_16FlashAttnFwdSm80INS1_25CollectiveMainloopFwdSm80ILi4ELi1ELb0EN4cute5tupleIJNS5_1CILi128EEENS7_ILi64EEES8_EEELi128ENS_10bfloat16_tEfNS_4arch4Sm80ELb1ELb0ELb1ELb1ELb0ELb0ELb1ELb0EEENS1_21CollectiveEpilogueFwdINS6_IJS8_S8_S9_EEENS6_IJNS7_ILi1EEESH_SH_EEESB_SD_Li128ELb1ELb1ELb0ELb0EEENS1_19SingleTileSchedulerILb1ELb0ELb1ELi128EEEEEEEEEvNT_6ParamsE)
        .other          _ZN7cutlass13device_kernelIN5flash19enable_sm80_to_sm89INS1_16FlashAttnFwdSm80INS1_25CollectiveMainloopFwdSm80ILi4ELi1ELb0EN4cute5tupleIJNS5_1CILi128EEENS7_ILi64EEES8_EEELi128ENS_10bfloat16_tEfNS_4arch4Sm80ELb1ELb0ELb1ELb1ELb0ELb0ELb1ELb0EEENS1_21CollectiveEpilogueFwdINS6_IJS8_S8_S9_EEENS6_IJNS7_ILi1EEESH_SH_EEESB_SD_Li128ELb1ELb1ELb0ELb0EEENS1_19SingleTileSchedulerILb1ELb0ELb1ELi128EEEEEEEEEvNT_6ParamsE,@"STO_CUDA_ENTRY STV_DEFAULT"
_ZN7cutlass13device_kernelIN5flash19enable_sm80_to_sm89INS1_16FlashAttnFwdSm80INS1_25CollectiveMainloopFwdSm80ILi4ELi1ELb0EN4cute5tupleIJNS5_1CILi128EEENS7_ILi64EEES8_EEELi128ENS_10bfloat16_tEfNS_4arch4Sm80ELb1ELb0ELb1ELb1ELb0ELb0ELb1ELb0EEENS1_21CollectiveEpilogueFwdINS6_IJS8_S8_S9_EEENS6_IJNS7_ILi1EEESH_SH_EEESB_SD_Li128ELb1ELb1ELb0ELb0EEENS1_19SingleTileSchedulerILb1ELb0ELb1ELi128EEEEEEEEEvNT_6ParamsE:
[----:B------:R-:W-:Y:S01]  /*0000*/  LDC R1, c[0x0][0x37c] ;  /* 0x0000df00ff017b82 */ /* 0x000fe20000000800 */
[----:B------:R-:W-:Y:S05]  /*0010*/  EXIT ;  /* 0x000000000000794d */ /* 0x000fea0003800000 */
.L_x_16:
        /* <DEDUP_REMOVED lines=14> */
.L_x_52:


//--------------------- .text._ZN7cutlass13device_kernelIN5flash19enable_sm80_to_sm89INS1_16FlashAttnFwdSm80INS1_25CollectiveMainloopFwdSm80ILi4ELi1ELb0EN4cute5tupleIJNS5_1CILi128EEENS7_ILi64EEES8_EEELi128ENS_10bfloat16_tEfNS_4arch4Sm80ELb1ELb0ELb1ELb1ELb0ELb1ELb1ELb0EEENS1_21CollectiveEpilogueFwdINS6_IJS8_S8_S9_EEENS6_IJNS7_ILi1EEESH_SH_EEESB_SD_Li128ELb1ELb1ELb0ELb0EEENS1_19SingleTileSchedulerILb1ELb0ELb1ELi128EEEEEEEEEvNT_6ParamsE --------------------------
	.section	.text._ZN7cutlass13device_kernelIN5flash19enable_sm80_to_sm89INS1_16FlashAttnFwdSm80INS1_25CollectiveMainloopFwdSm80ILi4ELi1ELb0EN4cute5tupleIJNS5_1CILi128EEENS7_ILi64EEES8_EEELi128ENS_10bfloat16_tEfNS_4arch4Sm80ELb1ELb0ELb1ELb1ELb0ELb1ELb1ELb0EEENS1_21CollectiveEpilogueFwdINS6_IJS8_S8_S9_EEENS6_IJNS7_ILi1EEESH_SH_EEESB_SD_Li128ELb1ELb1ELb0ELb0EEENS1_19SingleTileSchedulerILb1ELb0ELb1ELi128EEEEEEEEEvNT_6ParamsE,"ax",@progbits
	.align	128
.text._ZN7cutlass13device_kernelIN5flash19enable_sm80_to_sm89INS1_16FlashAttnFwdSm80INS1_25CollectiveMainloopFwdSm80ILi4ELi1ELb0EN4cute5tupleIJNS5_1CILi128EEENS7_ILi64EEES8_EEELi128ENS_10bfloat16_tEfNS_4arch4Sm80ELb1ELb0ELb1ELb1ELb0ELb1ELb1ELb0EEENS1_21CollectiveEpilogueFwdINS6_IJS8_S8_S9_EEENS6_IJNS7_ILi1EEESH_SH_EEESB_SD_Li128ELb1ELb1ELb0ELb0EEENS1_19SingleTileSchedulerILb1ELb0ELb1ELi128EEEEEEEEEvNT_6ParamsE:
        .type           _ZN7cutlass13device_kernelIN5flash19enable_sm80_to_sm89INS1_16FlashAttnFwdSm80INS1_25CollectiveMainloopFwdSm80ILi4ELi1ELb0EN4cute5tupleIJNS5_1CILi128EEENS7_ILi64EEES8_EEELi128ENS_10bfloat16_tEfNS_4arch4Sm80ELb1ELb0ELb1ELb1ELb0ELb1ELb1ELb0EEENS1_21CollectiveEpilogueFwdINS6_IJS8_S8_S9_EEENS6_IJNS7_ILi1EEESH_SH_EEESB_SD_Li128ELb1ELb1ELb0ELb0EEENS1_19SingleTileSchedulerILb1ELb0ELb1ELi128EEEEEEEEEvNT_6ParamsE,@function
        .size           _ZN7cutlass13device_kernelIN5flash19enable_sm80_to_sm89INS1_16FlashAttnFwdSm80INS1_25CollectiveMainloopFwdSm80ILi4ELi1ELb0EN4cute5tupleIJNS5_1CILi128EEENS7_ILi64EEES8_EEELi128ENS_10bfloat16_tEfNS_4arch4Sm80ELb1ELb0ELb1ELb1ELb0ELb1ELb1ELb0EEENS1_21CollectiveEpilogueFwdINS6_IJS8_S8_S9_EEENS6_IJNS7_ILi1EEESH_SH_EEESB_SD_Li128ELb1ELb1ELb0ELb0EEENS1_19SingleTileSchedulerILb1ELb0ELb1ELi128EEEEEEEEEvNT_6ParamsE,(.L_x_53 - _ZN7cutlass13device_kernelIN5flash19enable_sm80_to_sm89INS1_16FlashAttnFwdSm80INS1_25CollectiveMainloopFwdSm80ILi4ELi1ELb0EN4cute5tupleIJNS5_1CILi128EEENS7_ILi64EEES8_EEELi128ENS_10bfloat16_tEfNS_4arch4Sm80ELb1ELb0ELb1ELb1ELb0ELb1ELb1ELb0EEENS1_21CollectiveEpilogueFwdINS6_IJS8_S8_S9_EEENS6_IJNS7_ILi1EEESH_SH_EEESB_SD_Li128ELb1ELb1ELb0ELb0EEENS1_19SingleTileSchedulerILb1ELb0ELb1ELi128EEEEEEEEEvNT_6ParamsE)
        .other          _ZN7cutlass13device_kernelIN5flash19enable_sm80_to_sm89INS1_16FlashAttnFwdSm80INS1_25CollectiveMainloopFwdSm80ILi4ELi1ELb0EN4cute5tupleIJNS5_1CILi128EEENS7_ILi64EEES8_EEELi128ENS_10bfloat16_tEfNS_4arch4Sm80ELb1ELb0ELb1ELb1ELb0ELb1ELb1ELb0EEENS1_21CollectiveEpilogueFwdINS6_IJS8_S8_S9_EEENS6_IJNS7_ILi1EEESH_SH_EEESB_SD_Li128ELb1ELb1ELb0ELb0EEENS1_19SingleTileSchedulerILb1ELb0ELb1ELi128EEEEEEEEEvNT_6ParamsE,@"STO_CUDA_ENTRY STV_DEFAULT"
_ZN7cutlass13device_kernelIN5flash19enable_sm80_to_sm89INS1_16FlashAttnFwdSm80INS1_25CollectiveMainloopFwdSm80ILi4ELi1ELb0EN4cute5tupleIJNS5_1CILi128EEENS7_ILi64EEES8_EEELi128ENS_10bfloat16_tEfNS_4arch4Sm80ELb1ELb0ELb1ELb1ELb0ELb1ELb1ELb0EEENS1_21CollectiveEpilogueFwdINS6_IJS8_S8_S9_EEENS6_IJNS7_ILi1EEESH_SH_EEESB_SD_Li128ELb1ELb1ELb0ELb0EEENS1_19SingleTileSchedulerILb1ELb0ELb1ELi128EEEEEEEEEvNT_6ParamsE:
[----:B------:R-:W-:Y:S01]  /*0000*/  LDC R1, c[0x0][0x37c] ;  /* 0x0000df00ff017b82 */ /* 0x000fe20000000800 */
[----:B------:R-:W-:Y:S05]  /*0010*/  EXIT ;  /* 0x000000000000794d */ /* 0x000fea0003800000 */
.L_x_17:
        /* <DEDUP_REMOVED lines=14> */
.L_x_53:


//--------------------- .text._ZN7cutlass13device_kernelIN5flash19enable_sm80_to_sm89INS1_16FlashAttnFwdSm80INS1_25CollectiveMainloopFwdSm80ILi8ELi1ELb1EN4cute5tupleIJNS5_1CILi128EEES8_S8_EEELi128ENS_10bfloat16_tEfNS_4arch4Sm80ELb0ELb0ELb0ELb0ELb0ELb0ELb1ELb0EEENS1_21CollectiveEpilogueFwdIS9_NS6_IJNS7_ILi1EEESF_SF_EEESA_SC_Li256ELb0ELb1ELb0ELb0EEENS1_19SingleTileSchedulerILb0ELb0ELb1ELi128EEEEEEEEEvNT_6ParamsE --------------------------
	.section	.text._ZN7cutlass13device_kernelIN5flash19enable_sm80_to_sm89INS1_16FlashAttnFwdSm80INS1_25CollectiveMainloopFwdSm80ILi8ELi1ELb1EN4cute5tupleIJNS5_1CILi128EEES8_S8_EEELi128ENS_10bfloat16_tEfNS_4arch4Sm80ELb0ELb0ELb0ELb0ELb0ELb0ELb1ELb0EEENS1_21CollectiveEpilogueFwdIS9_NS6_IJNS7_ILi1EEESF_SF_EEESA_SC_Li256ELb0ELb1ELb0ELb0EEENS1_19SingleTileSchedulerILb0ELb0ELb1ELi128EEEEEEEEEvNT_6ParamsE,"ax",@progbits
	.align	128
.text._ZN7cutlass13device_kernelIN5flash19enable_sm80_to_sm89INS1_16FlashAttnFwdSm80INS1_25CollectiveMainloopFwdSm80ILi8ELi1ELb1EN4cute5tupleIJNS5_1CILi128EEES8_S8_EEELi128ENS_10bfloat16_tEfNS_4arch4Sm80ELb0ELb0ELb0ELb0ELb0ELb0ELb1ELb0EEENS1_21CollectiveEpilogueFwdIS9_NS6_IJNS7_ILi1EEESF_SF_EEESA_SC_Li256ELb0ELb1ELb0ELb0EEENS1_19SingleTileSchedulerILb0ELb0ELb1ELi128EEEEEEEEEvNT_6ParamsE:
        .type           _ZN7cutlass13device_kernelIN5flash19enable_sm80_to_sm89INS1_16FlashAttnFwdSm80INS1_25CollectiveMainloopFwdSm80ILi8ELi1ELb1EN4cute5tupleIJNS5_1CILi128EEES8_S8_EEELi128ENS_10bfloat16_tEfNS_4arch4Sm80ELb0ELb0ELb0ELb0ELb0ELb0ELb1ELb0EEENS1_21CollectiveEpilogueFwdIS9_NS6_IJNS7_ILi1EEESF_SF_EEESA_SC_Li256ELb0ELb1ELb0ELb0EEENS1_19SingleTileSchedulerILb0ELb0ELb1ELi128EEEEEEEEEvNT_6ParamsE,@function
        .size           _ZN7cutlass13device_kernelIN5flash19enable_sm80_to_sm89INS1_16FlashAttnFwdSm80INS1_25CollectiveMainloopFwdSm80ILi8ELi1ELb1EN4cute5tupleIJNS5_1CILi128EEES8_S8_EEELi128ENS_10bfloat16_tEfNS_4arch4Sm80ELb0ELb0ELb0ELb0ELb0ELb0ELb1ELb0EEENS1_21CollectiveEpilogueFwdIS9_NS6_IJNS7_ILi1EEESF_SF_EEESA_SC_Li256ELb0ELb1ELb0ELb0EEENS1_19SingleTileSchedulerILb0ELb0ELb1ELi128EEEEEEEEEvNT_6ParamsE,(.L_x_54 - _ZN7cutlass13device_kernelIN5flash19enable_sm80_to_sm89INS1_16FlashAttnFwdSm80INS1_25CollectiveMainloopFwdSm80ILi8ELi1ELb1EN4cute5tupleIJNS5_1CILi128EEES8_S8_EEELi128ENS_10bfloat16_tEfNS_4arch4Sm80ELb0ELb0ELb0ELb0ELb0ELb0ELb1ELb0EEENS1_21CollectiveEpilogueFwdIS9_NS6_IJNS7_ILi1EEESF_SF_EEESA_SC_Li256ELb0ELb1ELb0ELb0EEENS1_19SingleTileSchedulerILb0ELb0ELb1ELi128EEEEEEEEEvNT_6ParamsE)
        .other          _ZN7cutlass13device_kernelIN5flash19enable_sm80_to_sm89INS1_16FlashAttnFwdSm80INS1_25CollectiveMainloopFwdSm80ILi8ELi1ELb1EN4cute5tupleIJNS5_1CILi128EEES8_S8_EEELi128ENS_10bfloat16_tEfNS_4arch4Sm80ELb0ELb0ELb0ELb0ELb0ELb0ELb1ELb0EEENS1_21CollectiveEpilogueFwdIS9_NS6_IJNS7_ILi1EEESF_SF_EEESA_SC_Li256ELb0ELb1ELb0ELb0EEENS1_19SingleTileSchedulerILb0ELb0ELb1ELi128EEEEEEEEEvNT_6ParamsE,@"STO_CUDA_ENTRY STV_DEFAULT"
_ZN7cutlass13device_kernelIN5flash19enable_sm80_to_sm89INS1_16FlashAttnFwdSm80INS1_25CollectiveMainloopFwdSm80ILi8ELi1ELb1EN4cute5tupleIJNS5_1CILi128EEES8_S8_EEELi128ENS_10bfloat16_tEfNS_4arch4Sm80ELb0ELb0ELb0ELb0ELb0ELb0ELb1ELb0EEENS1_21CollectiveEpilogueFwdIS9_NS6_IJNS7_ILi1EEESF_SF_EEESA_SC_Li256ELb0ELb1ELb0ELb0EEENS1_19SingleTileSchedulerILb0ELb0ELb1ELi128EEEEEEEEEvNT_6ParamsE:
[----:B------:R-:W-:Y:S01]  /*0000*/  LDC R1, c[0x0][0x37c] ;  /* 0x0000df00ff017b82 */ /* 0x000fe20000000800 */
[----:B------:R-:W-:Y:S05]  /*0010*/  EXIT ;  /* 0x000000000000794d */ /* 0x000fea0003800000 */
.L_x_18:
        /* <DEDUP_REMOVED lines=14> */
.L_x_54:


//--------------------- .text._ZN7cutlass13device_kernelIN5flash19enable_sm80_to_sm89INS1_16FlashAttnFwdSm80INS1_25CollectiveMainloopFwdSm80ILi8ELi1ELb1EN4cute5tupleIJNS5_1CILi128EEES8_S8_EEELi128ENS_10bfloat16_tEfNS_4arch4Sm80ELb0ELb0ELb0ELb1ELb0ELb0ELb1ELb0EEENS1_21CollectiveEpilogueFwdIS9_NS6_IJNS7_ILi1EEESF_SF_EEESA_SC_Li256ELb1ELb1ELb0ELb0EEENS1_19SingleTileSchedulerILb1ELb0ELb1ELi128EEEEEEEEEvNT_6ParamsE --------------------------
	.section	.text._ZN7cutlass13device_kernelIN5flash19enable_sm80_to_sm89INS1_16FlashAttnFwdSm80INS1_25CollectiveMainloopFwdSm80ILi8ELi1ELb1EN4cute5tupleIJNS5_1CILi128EEES8_S8_EEELi128ENS_10bfloat16_tEfNS_4arch4Sm80ELb0ELb0ELb0ELb1ELb0ELb0ELb1ELb0EEENS1_21CollectiveEpilogueFwdIS9_NS6_IJNS7_ILi1EEESF_SF_EEESA_SC_Li256ELb1ELb1ELb0ELb0EEENS1_19SingleTileSchedulerILb1ELb0ELb1ELi128EEEEEEEEEvNT_6ParamsE,"ax",@progbits
	.align	128
.text._ZN7cutlass13device_kernelIN5flash19enable_sm80_to_sm89INS1_16FlashAttnFwdSm80INS1_25CollectiveMainloopFwdSm80ILi8ELi1ELb1EN4cute5tupleIJNS5_1CILi128EEES8_S8_EEELi128ENS_10bfloat16_tEfNS_4arch4Sm80ELb0ELb0ELb0ELb1ELb0ELb0ELb1ELb0EEENS1_21CollectiveEpilogueFwdIS9_NS6_IJNS7_ILi1EEESF_SF_EEESA_SC_Li256ELb1ELb1ELb0ELb0EEENS1_19SingleTileSchedulerILb1ELb0ELb1ELi128EEEEEEEEEvNT_6ParamsE:
        .type           _ZN7cutlass13device_kernelIN5flash19enable_sm80_to_sm89INS1_16FlashAttnFwdSm80INS1_25CollectiveMainloopFwdSm80ILi8ELi1ELb1EN4cute5tupleIJNS5_1CILi128EEES8_S8_EEELi128ENS_10bfloat16_tEfNS_4arch4Sm80ELb0ELb0ELb0ELb1ELb0ELb0ELb1ELb0EEENS1_21CollectiveEpilogueFwdIS9_NS6_IJNS7_ILi1EEESF_SF_EEESA_SC_Li256ELb1ELb1ELb0ELb0EEENS1_19SingleTileSchedulerILb1ELb0ELb1ELi128EEEEEEEEEvNT_6ParamsE,@function
        .size           _ZN7cutlass13device_kernelIN5flash19enable_sm80_to_sm89INS1_16FlashAttnFwdSm80INS1_25CollectiveMainloopFwdSm80ILi8ELi1ELb1EN4cute5tupleIJNS5_1CILi128EEES8_S8_EEELi128ENS_10bfloat16_tEfNS_4arch4Sm80ELb0ELb0ELb0ELb1ELb0ELb0ELb1ELb0EEENS1_21CollectiveEpilogueFwdIS9_NS6_IJNS7_ILi1EEESF_SF_EEESA_SC_Li256ELb1ELb1ELb0ELb0EEENS1_19SingleTileSchedulerILb1ELb0ELb1ELi128EEEEEEEEEvNT_6ParamsE,(.L_x_55 - _ZN7cutlass13device_kernelIN5flash19enable_sm80_to_sm89INS1_16FlashAttnFwdSm80INS1_25CollectiveMainloopFwdSm80ILi8ELi1ELb1EN4cute5tupleIJNS5_1CILi128EEES8_S8_EEELi128ENS_10bfloat16_tEfNS_4arch4Sm80ELb0ELb0ELb0ELb1ELb0ELb0ELb1ELb0EEENS1_21CollectiveEpilogueFwdIS9_NS6_IJNS7_ILi1EEESF_SF_EEESA_SC_Li256ELb1ELb1ELb0ELb0EEENS1_19SingleTileSchedulerILb1ELb0ELb1ELi128EEEEEEEEEvNT_6ParamsE)
        .other          _ZN7cutlass13device_kernelIN5flash19enable_sm80_to_sm89INS1_16FlashAttnFwdSm80INS1_25CollectiveMainloopFwdSm80ILi8ELi1ELb1EN4cute5tupleIJNS5_1CILi128EEES8_S8_EEELi128ENS_10bfloat16_tEfNS_4arch4Sm80ELb0ELb0ELb0ELb1ELb0ELb0ELb1ELb0EEENS1_21CollectiveEpilogueFwdIS9_NS6_IJNS7_ILi1EEESF_SF_EEESA_SC_Li256ELb1ELb1ELb0ELb0EEENS1_19SingleTileSchedulerILb1ELb0ELb1ELi128EEEEEEEEEvNT_6ParamsE,@"STO_CUDA_ENTRY STV_DEFAULT"
_ZN7cutlass13device_kernelIN5flash19enable_sm80_to_sm89INS1_16FlashAttnFwdSm80INS1_25CollectiveMainloopFwdSm80ILi8ELi1ELb1EN4cute5tupleIJNS5_1CILi128EEES8_S8_EEELi128ENS_10bfloat16_tEfNS_4arch4Sm80ELb0ELb0ELb0ELb1ELb0ELb0ELb1ELb0EEENS1_21CollectiveEpilogueFwdIS9_NS6_IJNS7_ILi1EEESF_SF_EEESA_SC_Li256ELb1ELb1ELb0ELb0EEENS1_19SingleTileSchedulerILb1ELb0ELb1ELi128EEEEEEEEEvNT_6ParamsE:
[----:B------:R-:W-:Y:S01]  /*0000*/  LDC R1, c[0x0][0x37c] ;  /* 0x0000df00ff017b82 */ /* 0x000fe20000000800 */
[----:B------:R-:W-:Y:S05]  /*0010*/  EXIT ;  /* 0x000000000000794d */ /* 0x000fea0003800000 */
.L_x_19:
        /* <DEDUP_REMOVED lines=14> */
.L_x_55:


//--------------------- .text._ZN7cutlass13device_kernelIN5flash19enable_sm80_to_sm89INS1_16FlashAttnFwdSm80INS1_25CollectiveMainloopFwdSm80ILi8ELi1ELb1EN4cute5tupleIJNS5_1CILi128EEES8_S8_EEELi128ENS_10bfloat16_tEfNS_4arch4Sm80ELb0ELb0ELb0ELb1ELb0ELb1ELb1ELb0EEENS1_21CollectiveEpilogueFwdIS9_NS6_IJNS7_ILi1EEESF_SF_EEESA_SC_Li256ELb1ELb1ELb0ELb0EEENS1_19SingleTileSchedulerILb1ELb0ELb1ELi128EEEEEEEEEvNT_6ParamsE --------------------------
	.section	.text._ZN7cutlass13device_kernelIN5flash19enable_sm80_to_sm89INS1_16FlashAttnFwdSm80INS1_25CollectiveMainloopFwdSm80ILi8ELi1ELb1EN4cute5tupleIJNS5_1CILi128EEES8_S8_EEELi128ENS_10bfloat16_tEfNS_4arch4Sm80ELb0ELb0ELb0ELb1ELb0ELb1ELb1ELb0EEENS1_21CollectiveEpilogueFwdIS9_NS6_IJNS7_ILi1EEESF_SF_EEESA_SC_Li256ELb1ELb1ELb0ELb0EEENS1_19SingleTileSchedulerILb1ELb0ELb1ELi128EEEEEEEEEvNT_6ParamsE,"ax",@progbits
	.align	128
.text._ZN7cutlass13device_kernelIN5flash19enable_sm80_to_sm89INS1_16FlashAttnFwdSm80INS1_25CollectiveMainloopFwdSm80ILi8ELi1ELb1EN4cute5tupleIJNS5_1CILi128EEES8_S8_EEELi128ENS_10bfloat16_tEfNS_4arch4Sm80ELb0ELb0ELb0ELb1ELb0ELb1ELb1ELb0EEENS1_21CollectiveEpilogueFwdIS9_NS6_IJNS7_ILi1EEESF_SF_EEESA_SC_Li256ELb1ELb1ELb0ELb0EEENS1_19SingleTileSchedulerILb1ELb0ELb1ELi128EEEEEEEEEvNT_6ParamsE:
        .type           _ZN7cutlass13device_kernelIN5flash19enable_sm80_to_sm89INS1_16FlashAttnFwdSm80INS1_25CollectiveMainloopFwdSm80ILi8ELi1ELb1EN4cute5tupleIJNS5_1CILi128EEES8_S8_EEELi128ENS_10bfloat16_tEfNS_4arch4Sm80ELb0ELb0ELb0ELb1ELb0ELb1ELb1ELb0EEENS1_21CollectiveEpilogueFwdIS9_NS6_IJNS7_ILi1EEESF_SF_EEESA_SC_Li256ELb1ELb1ELb0ELb0EEENS1_19SingleTileSchedulerILb1ELb0ELb1ELi128EEEEEEEEEvNT_6ParamsE,@function
        .size           _ZN7cutlass13device_kernelIN5flash19enable_sm80_to_sm89INS1_16FlashAttnFwdSm80INS1_25CollectiveMainloopFwdSm80ILi8ELi1ELb1EN4cute5tupleIJNS5_1CILi128EEES8_S8_EEELi128ENS_10bfloat16_tEfNS_4arch4Sm80ELb0ELb0ELb0ELb1ELb0ELb1ELb1ELb0EEENS1_21CollectiveEpilogueFwdIS9_NS6_IJNS7_ILi1EEESF_SF_EEESA_SC_Li256ELb1ELb1ELb0ELb0EEENS1_19SingleTileSchedulerILb1ELb0ELb1ELi128EEEEEEEEEvNT_6ParamsE,(.L_x_56 - _ZN7cutlass13device_kernelIN5flash19enable_sm80_to_sm89INS1_16FlashAttnFwdSm80INS1_25CollectiveMainloopFwdSm80ILi8ELi1ELb1EN4cute5tupleIJNS5_1CILi128EEES8_S8_EEELi128ENS_10bfloat16_tEfNS_4arch4Sm80ELb0ELb0ELb0ELb1ELb0ELb1ELb1ELb0EEENS1_21CollectiveEpilogueFwdIS9_NS6_IJNS7_ILi1EEESF_SF_EEESA_SC_Li256ELb1ELb1ELb0ELb0EEENS1_19SingleTileSchedulerILb1ELb0ELb1ELi128EEEEEEEEEvNT_6ParamsE)
        .other          _ZN7cutlass13device_kernelIN5flash19enable_sm80_to_sm89INS1_16FlashAttnFwdSm80INS1_25CollectiveMainloopFwdSm80ILi8ELi1ELb1EN4cute5tupleIJNS5_1CILi128EEES8_S8_EEELi128ENS_10bfloat16_tEfNS_4arch4Sm80ELb0ELb0ELb0ELb1ELb0ELb1ELb1ELb0EEENS1_21CollectiveEpilogueFwdIS9_NS6_IJNS7_ILi1EEESF_SF_EEESA_SC_Li256ELb1ELb1ELb0ELb0EEENS1_19SingleTileSchedulerILb1ELb0ELb1ELi128EEEEEEEEEvNT_6ParamsE,@"STO_CUDA_ENTRY STV_DEFAULT"
_ZN7cutlass13device_kernelIN5flash19enable_sm80_to_sm89INS1_16FlashAttnFwdSm80INS1_25CollectiveMainloopFwdSm80ILi8ELi1ELb1EN4cute5tupleIJNS5_1CILi128EEES8_S8_EEELi128ENS_10bfloat16_tEfNS_4arch4Sm80ELb0ELb0ELb0ELb1ELb0ELb1ELb1ELb0EEENS1_21CollectiveEpilogueFwdIS9_NS6_IJNS7_ILi1EEESF_SF_EEESA_SC_Li256ELb1ELb1ELb0ELb0EEENS1_19SingleTileSchedulerILb1ELb0ELb1ELi128EEEEEEEEEvNT_6ParamsE:
[----:B------:R-:W-:Y:S01]  /*0000*/  LDC R1, c[0x0][0x37c] ;  /* 0x0000df00ff017b82 */ /* 0x000fe20000000800 */
[----:B------:R-:W-:Y:S05]  /*0010*/  EXIT ;  /* 0x000000000000794d */ /* 0x000fea0003800000 */
.L_x_20:
        /* <DEDUP_REMOVED lines=14> */
.L_x_56:


//--------------------- .text._ZN7cutlass13device_kernelIN5flash19enable_sm80_to_sm89INS1_16FlashAttnFwdSm80INS1_25CollectiveMainloopFwdSm80ILi8ELi1ELb1EN4cute5tupleIJNS5_1CILi128EEENS7_ILi96EEES8_EEELi128ENS_10bfloat16_tEfNS_4arch4Sm80ELb0ELb1ELb0ELb0ELb0ELb0ELb1ELb0EEENS1_21CollectiveEpilogueFwdINS6_IJS8_S8_S9_EEENS6_IJNS7_ILi1EEESH_SH_EEESB_SD_Li256ELb0ELb1ELb0ELb0EEENS1_19SingleTileSchedulerILb0ELb0ELb1ELi128EEEEEEEEEvNT_6ParamsE --------------------------
	.section	.text._ZN7cutlass13device_kernelIN5flash19enable_sm80_to_sm89INS1_16FlashAttnFwdSm80INS1_25CollectiveMainloopFwdSm80ILi8ELi1ELb1EN4cute5tupleIJNS5_1CILi128EEENS7_ILi96EEES8_EEELi128ENS_10bfloat16_tEfNS_4arch4Sm80ELb0ELb1ELb0ELb0ELb0ELb0ELb1ELb0EEENS1_21CollectiveEpilogueFwdINS6_IJS8_S8_S9_EEENS6_IJNS7_ILi1EEESH_SH_EEESB_SD_Li256ELb0ELb1ELb0ELb0EEENS1_19SingleTileSchedulerILb0ELb0ELb1ELi128EEEEEEEEEvNT_6ParamsE,"ax",@progbits
	.align	128
.text._ZN7cutlass13device_kernelIN5flash19enable_sm80_to_sm89INS1_16FlashAttnFwdSm80INS1_25CollectiveMainloopFwdSm80ILi8ELi1ELb1EN4cute5tupleIJNS5_1CILi128EEENS7_ILi96EEES8_EEELi128ENS_10bfloat16_tEfNS_4arch4Sm80ELb0ELb1ELb0ELb0ELb0ELb0ELb1ELb0EEENS1_21CollectiveEpilogueFwdINS6_IJS8_S8_S9_EEENS6_IJNS7_ILi1EEESH_SH_EEESB_SD_Li256ELb0ELb1ELb0ELb0EEENS1_19SingleTileSchedulerILb0ELb0ELb1ELi128EEEEEEEEEvNT_6ParamsE:
        .type           _ZN7cutlass13device_kernelIN5flash19enable_sm80_to_sm89INS1_16FlashAttnFwdSm80INS1_25CollectiveMainloopFwdSm80ILi8ELi1ELb1EN4cute5tupleIJNS5_1CILi128EEENS7_ILi96EEES8_EEELi128ENS_10bfloat16_tEfNS_4arch4Sm80ELb0ELb1ELb0ELb0ELb0ELb0ELb1ELb0EEENS1_21CollectiveEpilogueFwdINS6_IJS8_S8_S9_EEENS6_IJNS7_ILi1EEESH_SH_EEESB_SD_Li256ELb0ELb1ELb0ELb0EEENS1_19SingleTileSchedulerILb0ELb0ELb1ELi128EEEEEEEEEvNT_6ParamsE,@function
        .size           _ZN7cutlass13device_kernelIN5flash19enable_sm80_to_sm89INS1_16FlashAttnFwdSm80INS1_25CollectiveMainloopFwdSm80ILi8ELi1ELb1EN4cute5tupleIJNS5_1CILi128EEENS7_ILi96EEES8_EEELi128ENS_10bfloat16_tEfNS_4arch4Sm80ELb0ELb1ELb0ELb0ELb0ELb0ELb1ELb0EEENS1_21CollectiveEpilogueFwdINS6_IJS8_S8_S9_EEENS6_IJNS7_ILi1EEESH_SH_EEESB_SD_Li256ELb0ELb1ELb0ELb0EEENS1_19SingleTileSchedulerILb0ELb0ELb1ELi128EEEEEEEEEvNT_6ParamsE,(.L_x_57 - _ZN7cutlass13device_kernelIN5flash19enable_sm80_to_sm89INS1_16FlashAttnFwdSm80INS1_25CollectiveMainloopFwdSm80ILi8ELi1ELb1EN4cute5tupleIJNS5_1CILi128EEENS7_ILi96EEES8_EEELi128ENS_10bfloat16_tEfNS_4arch4Sm80ELb0ELb1ELb0ELb0ELb0ELb0ELb1ELb0EEENS1_21CollectiveEpilogueFwdINS6_IJS8_S8_S9_EEENS6_IJNS7_ILi1EEESH_SH_EEESB_SD_Li256ELb0ELb1ELb0ELb0EEENS1_19SingleTileSchedulerILb0ELb0ELb1ELi128EEEEEEEEEvNT_6ParamsE)
        .other          _ZN7cutlass13device_kernelIN5flash19enable_sm80_to_sm89INS1_16FlashAttnFwdSm80INS1_25CollectiveMainloopFwdSm80ILi8ELi1ELb1EN4cute5tupleIJNS5_1CILi128EEENS7_ILi96EEES8_EEELi128ENS_10bfloat16_tEfNS_4arch4Sm80ELb0ELb1ELb0ELb0ELb0ELb0ELb1ELb0EEENS1_21CollectiveEpilogueFwdINS6_IJS8_S8_S9_EEENS6_IJNS7_ILi1EEESH_SH_EEESB_SD_Li256ELb0ELb1ELb0ELb0EEENS1_19SingleTileSchedulerILb0ELb0ELb1ELi128EEEEEEEEEvNT_6ParamsE,@"STO_CUDA_ENTRY STV_DEFAULT"
_ZN7cutlass13device_kernelIN5flash19enable_sm80_to_sm89INS1_16FlashAttnFwdSm80INS1_25CollectiveMainloopFwdSm80ILi8ELi1ELb1EN4cute5tupleIJNS5_1CILi128EEENS7_ILi96EEES8_EEELi128ENS_10bfloat16_tEfNS_4arch4Sm80ELb0ELb1ELb0ELb0ELb0ELb0ELb1ELb0EEENS1_21CollectiveEpilogueFwdINS6_IJS8_S8_S9_EEENS6_IJNS7_ILi1EEESH_SH_EEESB_SD_Li256ELb0ELb1ELb0ELb0EEENS1_19SingleTileSchedulerILb0ELb0ELb1ELi128EEEEEEEEEvNT_6ParamsE:
[----:B------:R-:W-:Y:S01]  /*0000*/  LDC R1, c[0x0][0x37c] ;  /* 0x0000df00ff017b82 */ /* 0x000fe20000000800 */
[----:B------:R-:W-:Y:S05]  /*0010*/  EXIT ;  /* 0x000000000000794d */ /* 0x000fea0003800000 */
.L_x_21:
        /* <DEDUP_REMOVED lines=14> */
.L_x_57:


//--------------------- .text._ZN7cutlass13device_kernelIN5flash19enable_sm80_to_sm89INS1_16FlashAttnFwdSm80INS1_25CollectiveMainloopFwdSm80ILi8ELi1ELb1EN4cute5tupleIJNS5_1CILi128EEENS7_ILi96EEES8_EEELi128ENS_10bfloat16_tEfNS_4arch4Sm80ELb0ELb1ELb0ELb1ELb0ELb0ELb1ELb0EEENS1_21CollectiveEpilogueFwdINS6_IJS8_S8_S9_EEENS6_IJNS7_ILi1EEESH_SH_EEESB_SD_Li256ELb1ELb1ELb0ELb0EEENS1_19SingleTileSchedulerILb1ELb0ELb1ELi128EEEEEEEEEvNT_6ParamsE --------------------------
	.section	.text._ZN7cutlass13device_kernelIN5flash19enable_sm80_to_sm89INS1_16FlashAttnFwdSm80INS1_25CollectiveMainloopFwdSm80ILi8ELi1ELb1EN4cute5tupleIJNS5_1CILi128EEENS7_ILi96EEES8_EEELi128ENS_10bfloat16_tEfNS_4arch4Sm80ELb0ELb1ELb0ELb1ELb0ELb0ELb1ELb0EEENS1_21CollectiveEpilogueFwdINS6_IJS8_S8_S9_EEENS6_IJNS7_ILi1EEESH_SH_EEESB_SD_Li256ELb1ELb1ELb0ELb0EEENS1_19SingleTileSchedulerILb1ELb0ELb1ELi128EEEEEEEEEvNT_6ParamsE,"ax",@progbits
	.align	128
.text._ZN7cutlass13device_kernelIN5flash19enable_sm80_to_sm89INS1_16FlashAttnFwdSm80INS1_25CollectiveMainloopFwdSm80ILi8ELi1ELb1EN4cute5tupleIJNS5_1CILi128EEENS7_ILi96EEES8_EEELi128ENS_10bfloat16_tEfNS_4arch4Sm80ELb0ELb1ELb0ELb1ELb0ELb0ELb1ELb0EEENS1_21CollectiveEpilogueFwdINS6_IJS8_S8_S9_EEENS6_IJNS7_ILi1EEESH_SH_EEESB_SD_Li256ELb1ELb1ELb0ELb0EEENS1_19SingleTileSchedulerILb1ELb0ELb1ELi128EEEEEEEEEvNT_6ParamsE:
        .type           _ZN7cutlass13device_kernelIN5flash19enable_sm80_to_sm89INS1_16FlashAttnFwdSm80INS1_25CollectiveMainloopFwdSm80ILi8ELi1ELb1EN4cute5tupleIJNS5_1CILi128EEENS7_ILi96EEES8_EEELi128ENS_10bfloat16_tEfNS_4arch4Sm80ELb0ELb1ELb0ELb1ELb0ELb0ELb1ELb0EEENS1_21CollectiveEpilogueFwdINS6_IJS8_S8_S9_EEENS6_IJNS7_ILi1EEESH_SH_EEESB_SD_Li256ELb1ELb1ELb0ELb0EEENS1_19SingleTileSchedulerILb1ELb0ELb1ELi128EEEEEEEEEvNT_6ParamsE,@function
        .size           _ZN7cutlass13device_kernelIN5flash19enable_sm80_to_sm89INS1_16FlashAttnFwdSm80INS1_25CollectiveMainloopFwdSm80ILi8ELi1ELb1EN4cute5tupleIJNS5_1CILi128EEENS7_ILi96EEES8_EEELi128ENS_10bfloat16_tEfNS_4arch4Sm80ELb0ELb1ELb0ELb1ELb0ELb0ELb1ELb0EEENS1_21CollectiveEpilogueFwdINS6_IJS8_S8_S9_EEENS6_IJNS7_ILi1EEESH_SH_EEESB_SD_Li256ELb1ELb1ELb0ELb0EEENS1_19SingleTileSchedulerILb1ELb0ELb1ELi128EEEEEEEEEvNT_6ParamsE,(.L_x_58 - _ZN7cutlass13device_kernelIN5flash19enable_sm80_to_sm89INS1_16FlashAttnFwdSm80INS1_25CollectiveMainloopFwdSm80ILi8ELi1ELb1EN4cute5tupleIJNS5_1CILi128EEENS7_ILi96EEES8_EEELi128ENS_10bfloat16_tEfNS_4arch4Sm80ELb0ELb1ELb0ELb1ELb0ELb0ELb1ELb0EEENS1_21CollectiveEpilogueFwdINS6_IJS8_S8_S9_EEENS6_IJNS7_ILi1EEESH_SH_EEESB_SD_Li256ELb1ELb1ELb0ELb0EEENS1_19SingleTileSchedulerILb1ELb0ELb1ELi128EEEEEEEEEvNT_6ParamsE)
        .other          _ZN7cutlass13device_kernelIN5flash19enable_sm80_to_sm89INS1_16FlashAttnFwdSm80INS1_25CollectiveMainloopFwdSm80ILi8ELi1ELb1EN4cute5tupleIJNS5_1CILi128EEENS7_ILi96EEES8_EEELi128ENS_10bfloat16_tEfNS_4arch4Sm80ELb0ELb1ELb0ELb1ELb0ELb0ELb1ELb0EEENS1_21CollectiveEpilogueFwdINS6_IJS8_S8_S9_EEENS6_IJNS7_ILi1EEESH_SH_EEESB_SD_Li256ELb1ELb1ELb0ELb0EEENS1_19SingleTileSchedulerILb1ELb0ELb1ELi128EEEEEEEEEvNT_6ParamsE,@"STO_CUDA_ENTRY STV_DEFAULT"
_ZN7cutlass13device_kernelIN5flash19enable_sm80_to_sm89INS1_16FlashAttnFwdSm80INS1_25CollectiveMainloopFwdSm80ILi8ELi1ELb1EN4cute5tupleIJNS5_1CILi128EEENS7_ILi96EEES8_EEELi128ENS_10bfloat16_tEfNS_4arch4Sm80ELb0ELb1ELb0ELb1ELb0ELb0ELb1ELb0EEENS1_21CollectiveEpilogueFwdINS6_IJS8_S8_S9_EEENS6_IJNS7_ILi1EEESH_SH_EEESB_SD_Li256ELb1ELb1ELb0ELb0EEENS1_19SingleTileSchedulerILb1ELb0ELb1ELi128EEEEEEEEEvNT_6ParamsE:
[----:B------:R-:W-:Y:S01]  /*0000*/  LDC R1, c[0x0][0x37c] ;  /* 0x0000df00ff017b82 */ /* 0x000fe20000000800 */
[----:B------:R-:W-:Y:S05]  /*0010*/  EXIT ;  /* 0x000000000000794d */ /* 0x000fea0003800000 */
.L_x_22:
        /* <DEDUP_REMOVED lines=14> */
.L_x_58:


//--------------------- .text._ZN7cutlass13device_kernelIN5flash19enable_sm80_to_sm89INS1_16FlashAttnFwdSm80INS1_25CollectiveMainloopFwdSm80ILi8ELi1ELb1EN4cute5tupleIJNS5_1CILi128EEENS7_ILi96EEES8_EEELi128ENS_10bfloat16_tEfNS_4arch4Sm80ELb0ELb1ELb0ELb1ELb0ELb1ELb1ELb0EEENS1_21CollectiveEpilogueFwdINS6_IJS8_S8_S9_EEENS6_IJNS7_ILi1EEESH_SH_EEESB_SD_Li256ELb1ELb1ELb0ELb0EEENS1_19SingleTileSchedulerILb1ELb0ELb1ELi128EEEEEEEEEvNT_6ParamsE --------------------------
	.section	.text._ZN7cutlass13device_kernelIN5flash19enable_sm80_to_sm89INS1_16FlashAttnFwdSm80INS1_25CollectiveMainloopFwdSm80ILi8ELi1ELb1EN4cute5tupleIJNS5_1CILi128EEENS7_ILi96EEES8_EEELi128ENS_10bfloat16_tEfNS_4arch4Sm80ELb0ELb1ELb0ELb1ELb0ELb1ELb1ELb0EEENS1_21CollectiveEpilogueFwdINS6_IJS8_S8_S9_EEENS6_IJNS7_ILi1EEESH_SH_EEESB_SD_Li256ELb1ELb1ELb0ELb0EEENS1_19SingleTileSchedulerILb1ELb0ELb1ELi128EEEEEEEEEvNT_6ParamsE,"ax",@progbits
	.align	128
.text._ZN7cutlass13device_kernelIN5flash19enable_sm80_to_sm89INS1_16FlashAttnFwdSm80INS1_25CollectiveMainloopFwdSm80ILi8ELi1ELb1EN4cute5tupleIJNS5_1CILi128EEENS7_ILi96EEES8_EEELi128ENS_10bfloat16_tEfNS_4arch4Sm80ELb0ELb1ELb0ELb1ELb0ELb1ELb1ELb0EEENS1_21CollectiveEpilogueFwdINS6_IJS8_S8_S9_EEENS6_IJNS7_ILi1EEESH_SH_EEESB_SD_Li256ELb1ELb1ELb0ELb0EEENS1_19SingleTileSchedulerILb1ELb0ELb1ELi128EEEEEEEEEvNT_6ParamsE:
        .type           _ZN7cutlass13device_kernelIN5flash19enable_sm80_to_sm89INS1_16FlashAttnFwdSm80INS1_25CollectiveMainloopFwdSm80ILi8ELi1ELb1EN4cute5tupleIJNS5_1CILi128EEENS7_ILi96EEES8_EEELi128ENS_10bfloat16_tEfNS_4arch4Sm80ELb0ELb1ELb0ELb1ELb0ELb1ELb1ELb0EEENS1_21CollectiveEpilogueFwdINS6_IJS8_S8_S9_EEENS6_IJNS7_ILi1EEESH_SH_EEESB_SD_Li256ELb1ELb1ELb0ELb0EEENS1_19SingleTileSchedulerILb1ELb0ELb1ELi128EEEEEEEEEvNT_6ParamsE,@function
        .size           _ZN7cutlass13device_kernelIN5flash19enable_sm80_to_sm89INS1_16FlashAttnFwdSm80INS1_25CollectiveMainloopFwdSm80ILi8ELi1ELb1EN4cute5tupleIJNS5_1CILi128EEENS7_ILi96EEES8_EEELi128ENS_10bfloat16_tEfNS_4arch4Sm80ELb0ELb1ELb0ELb1ELb0ELb1ELb1ELb0EEENS1_21CollectiveEpilogueFwdINS6_IJS8_S8_S9_EEENS6_IJNS7_ILi1EEESH_SH_EEESB_SD_Li256ELb1ELb1ELb0ELb0EEENS1_19SingleTileSchedulerILb1ELb0ELb1ELi128EEEEEEEEEvNT_6ParamsE,(.L_x_59 - _ZN7cutlass13device_kernelIN5flash19enable_sm80_to_sm89INS1_16FlashAttnFwdSm80INS1_25CollectiveMainloopFwdSm80ILi8ELi1ELb1EN4cute5tupleIJNS5_1CILi128EEENS7_ILi96EEES8_EEELi128ENS_10bfloat16_tEfNS_4arch4Sm80ELb0ELb1ELb0ELb1ELb0ELb1ELb1ELb0EEENS1_21CollectiveEpilogueFwdINS6_IJS8_S8_S9_EEENS6_IJNS7_ILi1EEESH_SH_EEESB_SD_Li256ELb1ELb1ELb0ELb0EEENS1_19SingleTileSchedulerILb1ELb0ELb1ELi128EEEEEEEEEvNT_6ParamsE)
        .other          _ZN7cutlass13device_kernelIN5flash19enable_sm80_to_sm89INS1_16FlashAttnFwdSm80INS1_25CollectiveMainloopFwdSm80ILi8ELi1ELb1EN4cute5tupleIJNS5_1CILi128EEENS7_ILi96EEES8_EEELi128ENS_10bfloat16_tEfNS_4arch4Sm80ELb0ELb1ELb0ELb1ELb0ELb1ELb1ELb0EEENS1_21CollectiveEpilogueFwdINS6_IJS8_S8_S9_EEENS6_IJNS7_ILi1EEESH_SH_EEESB_SD_Li256ELb1ELb1ELb0ELb0EEENS1_19SingleTileSchedulerILb1ELb0ELb1ELi128EEEEEEEEEvNT_6ParamsE,@"STO_CUDA_ENTRY STV_DEFAULT"
_ZN7cutlass13device_kernelIN5flash19enable_sm80_to_sm89INS1_16FlashAttnFwdSm80INS1_25CollectiveMainloopFwdSm80ILi8ELi1ELb1EN4cute5tupleIJNS5_1CILi128EEENS7_ILi96EEES8_EEELi128ENS_10bfloat16_tEfNS_4arch4Sm80ELb0ELb1ELb0ELb1ELb0ELb1ELb1ELb0EEENS1_21CollectiveEpilogueFwdINS6_IJS8_S8_S9_EEENS6_IJNS7_ILi1EEESH_SH_EEESB_SD_Li256ELb1ELb1ELb0ELb0EEENS1_19SingleTileSchedulerILb1ELb0ELb1ELi128EEEEEEEEEvNT_6ParamsE:
[----:B------:R-:W-:Y:S01]  /*0000*/  LDC R1, c[0x0][0x37c] ;  /* 0x0000df00ff017b82 */ /* 0x000fe20000000800 */
[----:B------:R-:W-:Y:S05]  /*0010*/  EXIT ;  /* 0x000000000000794d */ /* 0x000fea0003800000 */
.L_x_23:
        /* <DEDUP_REMOVED lines=14> */
.L_x_59:


//--------------------- .text._ZN7cutlass13device_kernelIN5flash19enable_sm80_to_sm89INS1_16FlashAttnFwdSm80INS1_25CollectiveMainloopFwdSm80ILi8ELi1ELb1EN4cute5tupleIJNS5_1CILi128EEES8_S8_EEELi128ENS_10bfloat16_tEfNS_4arch4Sm80ELb1ELb0ELb0ELb0ELb0ELb0ELb1ELb0EEENS1_21CollectiveEpilogueFwdIS9_NS6_IJNS7_ILi1EEESF_SF_EEESA_SC_Li256ELb0ELb1ELb0ELb0EEENS1_30DynamicPersistentTileSchedulerILi256ELi256ELb0ELb1ELb0EEEEEEEEEvNT_6ParamsE --------------------------
	.section	.text._ZN7cutlass13device_kernelIN5flash19enable_sm80_to_sm89INS1_16FlashAttnFwdSm80INS1_25CollectiveMainloopFwdSm80ILi8ELi1ELb1EN4cute5tupleIJNS5_1CILi128EEES8_S8_EEELi128ENS_10bfloat16_tEfNS_4arch4Sm80ELb1ELb0ELb0ELb0ELb0ELb0ELb1ELb0EEENS1_21CollectiveEpilogueFwdIS9_NS6_IJNS7_ILi1EEESF_SF_EEESA_SC_Li256ELb0ELb1ELb0ELb0EEENS1_30DynamicPersistentTileSchedulerILi256ELi256ELb0ELb1ELb0EEEEEEEEEvNT_6ParamsE,"ax",@progbits
	.align	128
.text._ZN7cutlass13device_kernelIN5flash19enable_sm80_to_sm89INS1_16FlashAttnFwdSm80INS1_25CollectiveMainloopFwdSm80ILi8ELi1ELb1EN4cute5tupleIJNS5_1CILi128EEES8_S8_EEELi128ENS_10bfloat16_tEfNS_4arch4Sm80ELb1ELb0ELb0ELb0ELb0ELb0ELb1ELb0EEENS1_21CollectiveEpilogueFwdIS9_NS6_IJNS7_ILi1EEESF_SF_EEESA_SC_Li256ELb0ELb1ELb0ELb0EEENS1_30DynamicPersistentTileSchedulerILi256ELi256ELb0ELb1ELb0EEEEEEEEEvNT_6ParamsE:
        .type           _ZN7cutlass13device_kernelIN5flash19enable_sm80_to_sm89INS1_16FlashAttnFwdSm80INS1_25CollectiveMainloopFwdSm80ILi8ELi1ELb1EN4cute5tupleIJNS5_1CILi128EEES8_S8_EEELi128ENS_10bfloat16_tEfNS_4arch4Sm80ELb1ELb0ELb0ELb0ELb0ELb0ELb1ELb0EEENS1_21CollectiveEpilogueFwdIS9_NS6_IJNS7_ILi1EEESF_SF_EEESA_SC_Li256ELb0ELb1ELb0ELb0EEENS1_30DynamicPersistentTileSchedulerILi256ELi256ELb0ELb1ELb0EEEEEEEEEvNT_6ParamsE,@function
        .size           _ZN7cutlass13device_kernelIN5flash19enable_sm80_to_sm89INS1_16FlashAttnFwdSm80INS1_25CollectiveMainloopFwdSm80ILi8ELi1ELb1EN4cute5tupleIJNS5_1CILi128EEES8_S8_EEELi128ENS_10bfloat16_tEfNS_4arch4Sm80ELb1ELb0ELb0ELb0ELb0ELb0ELb1ELb0EEENS1_21CollectiveEpilogueFwdIS9_NS6_IJNS7_ILi1EEESF_SF_EEESA_SC_Li256ELb0ELb1ELb0ELb0EEENS1_30DynamicPersistentTileSchedulerILi256ELi256ELb0ELb1ELb0EEEEEEEEEvNT_6ParamsE,(.L_x_60 - _ZN7cutlass13device_kernelIN5flash19enable_sm80_to_sm89INS1_16FlashAttnFwdSm80INS1_25CollectiveMainloopFwdSm80ILi8ELi1ELb1EN4cute5tupleIJNS5_1CILi128EEES8_S8_EEELi128ENS_10bfloat16_tEfNS_4arch4Sm80ELb1ELb0ELb0ELb0ELb0ELb0ELb1ELb0EEENS1_21CollectiveEpilogueFwdIS9_NS6_IJNS7_ILi1EEESF_SF_EEESA_SC_Li256ELb0ELb1ELb0ELb0EEENS1_30DynamicPersistentTileSchedulerILi256ELi256ELb0ELb1ELb0EEEEEEEEEvNT_6ParamsE)
        .other          _ZN7cutlass13device_kernelIN5flash19enable_sm80_to_sm89INS1_16FlashAttnFwdSm80INS1_25CollectiveMainloopFwdSm80ILi8ELi1ELb1EN4cute5tupleIJNS5_1CILi128EEES8_S8_EEELi128ENS_10bfloat16_tEfNS_4arch4Sm80ELb1ELb0ELb0ELb0ELb0ELb0ELb1ELb0EEENS1_21CollectiveEpilogueFwdIS9_NS6_IJNS7_ILi1EEESF_SF_EEESA_SC_Li256ELb0ELb1ELb0ELb0EEENS1_30DynamicPersistentTileSchedulerILi256ELi256ELb0ELb1ELb0EEEEEEEEEvNT_6ParamsE,@"STO_CUDA_ENTRY STV_DEFAULT"
_ZN7cutlass13device_kernelIN5flash19enable_sm80_to_sm89INS1_16FlashAttnFwdSm80INS1_25CollectiveMainloopFwdSm80ILi8ELi1ELb1EN4cute5tupleIJNS5_1CILi128EEES8_S8_EEELi128ENS_10bfloat16_tEfNS_4arch4Sm80ELb1ELb0ELb0ELb0ELb0ELb0ELb1ELb0EEENS1_21CollectiveEpilogueFwdIS9_NS6_IJNS7_ILi1EEESF_SF_EEESA_SC_Li256ELb0ELb1ELb0ELb0EEENS1_30DynamicPersistentTileSchedulerILi256ELi256ELb0ELb1ELb0EEEEEEEEEvNT_6ParamsE:
[----:B------:R-:W-:Y:S01]  /*0000*/  LDC R1, c[0x0][0x37c] ;  /* 0x0000df00ff017b82 */ /* 0x000fe20000000800 */
[----:B------:R-:W-:Y:S05]  /*0010*/  EXIT ;  /* 0x000000000000794d */ /* 0x000fea0003800000 */
.L_x_24:
        /* <DEDUP_REMOVED lines=14> */
.L_x_60:


//--------------------- .text._ZN7cutlass13device_kernelIN5flash19enable_sm80_to_sm89INS1_16FlashAttnFwdSm80INS1_25CollectiveMainloopFwdSm80ILi8ELi1ELb1EN4cute5tupleIJNS5_1CILi128EEES8_S8_EEELi128ENS_10bfloat16_tEfNS_4arch4Sm80ELb1ELb0ELb0ELb1ELb0ELb0ELb1ELb0EEENS1_21CollectiveEpilogueFwdIS9_NS6_IJNS7_ILi1EEESF_SF_EEESA_SC_Li256ELb1ELb1ELb0ELb0EEENS1_19SingleTileSchedulerILb1ELb0ELb1ELi128EEEEEEEEEvNT_6ParamsE --------------------------
	.section	.text._ZN7cutlass13device_kernelIN5flash19enable_sm80_to_sm89INS1_16FlashAttnFwdSm80INS1_25CollectiveMainloopFwdSm80ILi8ELi1ELb1EN4cute5tupleIJNS5_1CILi128EEES8_S8_EEELi128ENS_10bfloat16_tEfNS_4arch4Sm80ELb1ELb0ELb0ELb1ELb0ELb0ELb1ELb0EEENS1_21CollectiveEpilogueFwdIS9_NS6_IJNS7_ILi1EEESF_SF_EEESA_SC_Li256ELb1ELb1ELb0ELb0EEENS1_19SingleTileSchedulerILb1ELb0ELb1ELi128EEEEEEEEEvNT_6ParamsE,"ax",@progbits
	.align	128
.text._ZN7cutlass13device_kernelIN5flash19enable_sm80_to_sm89INS1_16FlashAttnFwdSm80INS1_25CollectiveMainloopFwdSm80ILi8ELi1ELb1EN4cute5tupleIJNS5_1CILi128EEES8_S8_EEELi128ENS_10bfloat16_tEfNS_4arch4Sm80ELb1ELb0ELb0ELb1ELb0ELb0ELb1ELb0EEENS1_21CollectiveEpilogueFwdIS9_NS6_IJNS7_ILi1EEESF_SF_EEESA_SC_Li256ELb1ELb1ELb0ELb0EEENS1_19SingleTileSchedulerILb1ELb0ELb1ELi128EEEEEEEEEvNT_6ParamsE:
        .type           _ZN7cutlass13device_kernelIN5flash19enable_sm80_to_sm89INS1_16FlashAttnFwdSm80INS1_25CollectiveMainloopFwdSm80ILi8ELi1ELb1EN4cute5tupleIJNS5_1CILi128EEES8_S8_EEELi128ENS_10bfloat16_tEfNS_4arch4Sm80ELb1ELb0ELb0ELb1ELb0ELb0ELb1ELb0EEENS1_21CollectiveEpilogueFwdIS9_NS6_IJNS7_ILi1EEESF_SF_EEESA_SC_Li256ELb1ELb1ELb0ELb0EEENS1_19SingleTileSchedulerILb1ELb0ELb1ELi128EEEEEEEEEvNT_6ParamsE,@function
        .size           _ZN7cutlass13device_kernelIN5flash19enable_sm80_to_sm89INS1_16FlashAttnFwdSm80INS1_25CollectiveMainloopFwdSm80ILi8ELi1ELb1EN4cute5tupleIJNS5_1CILi128EEES8_S8_EEELi128ENS_10bfloat16_tEfNS_4arch4Sm80ELb1ELb0ELb0ELb1ELb0ELb0ELb1ELb0EEENS1_21CollectiveEpilogueFwdIS9_NS6_IJNS7_ILi1EEESF_SF_EEESA_SC_Li256ELb1ELb1ELb0ELb0EEENS1_19SingleTileSchedulerILb1ELb0ELb1ELi128EEEEEEEEEvNT_6ParamsE,(.L_x_61 - _ZN7cutlass13device_kernelIN5flash19enable_sm80_to_sm89INS1_16FlashAttnFwdSm80INS1_25CollectiveMainloopFwdSm80ILi8ELi1ELb1EN4cute5tupleIJNS5_1CILi128EEES8_S8_EEELi128ENS_10bfloat16_tEfNS_4arch4Sm80ELb1ELb0ELb0ELb1ELb0ELb0ELb1ELb0EEENS1_21CollectiveEpilogueFwdIS9_NS6_IJNS7_ILi1EEESF_SF_EEESA_SC_Li256ELb1ELb1ELb0ELb0EEENS1_19SingleTileSchedulerILb1ELb0ELb1ELi128EEEEEEEEEvNT_6ParamsE)
        .other          _ZN7cutlass13device_kernelIN5flash19enable_sm80_to_sm89INS1_16FlashAttnFwdSm80INS1_25CollectiveMainloopFwdSm80ILi8ELi1ELb1EN4cute5tupleIJNS5_1CILi128EEES8_S8_EEELi128ENS_10bfloat16_tEfNS_4arch4Sm80ELb1ELb0ELb0ELb1ELb0ELb0ELb1ELb0EEENS1_21CollectiveEpilogueFwdIS9_NS6_IJNS7_ILi1EEESF_SF_EEESA_SC_Li256ELb1ELb1ELb0ELb0EEENS1_19SingleTileSchedulerILb1ELb0ELb1ELi128EEEEEEEEEvNT_6ParamsE,@"STO_CUDA_ENTRY STV_DEFAULT"
_ZN7cutlass13device_kernelIN5flash19enable_sm80_to_sm89INS1_16FlashAttnFwdSm80INS1_25CollectiveMainloopFwdSm80ILi8ELi1ELb1EN4cute5tupleIJNS5_1CILi128EEES8_S8_EEELi128ENS_10bfloat16_tEfNS_4arch4Sm80ELb1ELb0ELb0ELb1ELb0ELb0ELb1ELb0EEENS1_21CollectiveEpilogueFwdIS9_NS6_IJNS7_ILi1EEESF_SF_EEESA_SC_Li256ELb1ELb1ELb0ELb0EEENS1_19SingleTileSchedulerILb1ELb0ELb1ELi128EEEEEEEEEvNT_6ParamsE:
[----:B------:R-:W-:Y:S01]  /*0000*/  LDC R1, c[0x0][0x37c] ;  /* 0x0000df00ff017b82 */ /* 0x000fe20000000800 */
[----:B------:R-:W-:Y:S05]  /*0010*/  EXIT ;  /* 0x000000000000794d */ /* 0x000fea0003800000 */
.L_x_25:
        /* <DEDUP_REMOVED lines=14> */
.L_x_61:


//--------------------- .text._ZN7cutlass13device_kernelIN5flash19enable_sm80_to_sm89INS1_16FlashAttnFwdSm80INS1_25CollectiveMainloopFwdSm80ILi8ELi1ELb1EN4cute5tupleIJNS5_1CILi128EEES8_S8_EEELi128ENS_10bfloat16_tEfNS_4arch4Sm80ELb1ELb0ELb0ELb1ELb0ELb1ELb1ELb0EEENS1_21CollectiveEpilogueFwdIS9_NS6_IJNS7_ILi1EEESF_SF_EEESA_SC_Li256ELb1ELb1ELb0ELb0EEENS1_19SingleTileSchedulerILb1ELb0ELb1ELi128EEEEEEEEEvNT_6ParamsE --------------------------
	.section	.text._ZN7cutlass13device_kernelIN5flash19enable_sm80_to_sm89INS1_16FlashAttnFwdSm80INS1_25CollectiveMainloopFwdSm80ILi8ELi1ELb1EN4cute5tupleIJNS5_1CILi128EEES8_S8_EEELi128ENS_10bfloat16_tEfNS_4arch4Sm80ELb1ELb0ELb0ELb1ELb0ELb1ELb1ELb0EEENS1_21CollectiveEpilogueFwdIS9_NS6_IJNS7_ILi1EEESF_SF_EEESA_SC_Li256ELb1ELb1ELb0ELb0EEENS1_19SingleTileSchedulerILb1ELb0ELb1ELi128EEEEEEEEEvNT_6ParamsE,"ax",@progbits
	.align	128
.text._ZN7cutlass13device_kernelIN5flash19enable_sm80_to_sm89INS1_16FlashAttnFwdSm80INS1_25CollectiveMainloopFwdSm80ILi8ELi1ELb1EN4cute5tupleIJNS5_1CILi128EEES8_S8_EEELi128ENS_10bfloat16_tEfNS_4arch4Sm80ELb1ELb0ELb0ELb1ELb0ELb1ELb1ELb0EEENS1_21CollectiveEpilogueFwdIS9_NS6_IJNS7_ILi1EEESF_SF_EEESA_SC_Li256ELb1ELb1ELb0ELb0EEENS1_19SingleTileSchedulerILb1ELb0ELb1ELi128EEEEEEEEEvNT_6ParamsE:
        .type           _ZN7cutlass13device_kernelIN5flash19enable_sm80_to_sm89INS1_16FlashAttnFwdSm80INS1_25CollectiveMainloopFwdSm80ILi8ELi1ELb1EN4cute5tupleIJNS5_1CILi128EEES8_S8_EEELi128ENS_10bfloat16_tEfNS_4arch4Sm80ELb1ELb0ELb0ELb1ELb0ELb1ELb1ELb0EEENS1_21CollectiveEpilogueFwdIS9_NS6_IJNS7_ILi1EEESF_SF_EEESA_SC_Li256ELb1ELb1ELb0ELb0EEENS1_19SingleTileSchedulerILb1ELb0ELb1ELi128EEEEEEEEEvNT_6ParamsE,@function
        .size           _ZN7cutlass13device_kernelIN5flash19enable_sm80_to_sm89INS1_16FlashAttnFwdSm80INS1_25CollectiveMainloopFwdSm80ILi8ELi1ELb1EN4cute5tupleIJNS5_1CILi128EEES8_S8_EEELi128ENS_10bfloat16_tEfNS_4arch4Sm80ELb1ELb0ELb0ELb1ELb0ELb1ELb1ELb0EEENS1_21CollectiveEpilogueFwdIS9_NS6_IJNS7_ILi1EEESF_SF_EEESA_SC_Li256ELb1ELb1ELb0ELb0EEENS1_19SingleTileSchedulerILb1ELb0ELb1ELi128EEEEEEEEEvNT_6ParamsE,(.L_x_62 - _ZN7cutlass13device_kernelIN5flash19enable_sm80_to_sm89INS1_16FlashAttnFwdSm80INS1_25CollectiveMainloopFwdSm80ILi8ELi1ELb1EN4cute5tupleIJNS5_1CILi128EEES8_S8_EEELi128ENS_10bfloat16_tEfNS_4arch4Sm80ELb1ELb0ELb0ELb1ELb0ELb1ELb1ELb0EEENS1_21CollectiveEpilogueFwdIS9_NS6_IJNS7_ILi1EEESF_SF_EEESA_SC_Li256ELb1ELb1ELb0ELb0EEENS1_19SingleTileSchedulerILb1ELb0ELb1ELi128EEEEEEEEEvNT_6ParamsE)
        .other          _ZN7cutlass13device_kernelIN5flash19enable_sm80_to_sm89INS1_16FlashAttnFwdSm80INS1_25CollectiveMainloopFwdSm80ILi8ELi1ELb1EN4cute5tupleIJNS5_1CILi128EEES8_S8_EEELi128ENS_10bfloat16_tEfNS_4arch4Sm80ELb1ELb0ELb0ELb1ELb0ELb1ELb1ELb0EEENS1_21CollectiveEpilogueFwdIS9_NS6_IJNS7_ILi1EEESF_SF_EEESA_SC_Li256ELb1ELb1ELb0ELb0EEENS1_19SingleTileSchedulerILb1ELb0ELb1ELi128EEEEEEEEEvNT_6ParamsE,@"STO_CUDA_ENTRY STV_DEFAULT"
_ZN7cutlass13device_kernelIN5flash19enable_sm80_to_sm89INS1_16FlashAttnFwdSm80INS1_25CollectiveMainloopFwdSm80ILi8ELi1ELb1EN4cute5tupleIJNS5_1CILi128EEES8_S8_EEELi128ENS_10bfloat16_tEfNS_4arch4Sm80ELb1ELb0ELb0ELb1ELb0ELb1ELb1ELb0EEENS1_21CollectiveEpilogueFwdIS9_NS6_IJNS7_ILi1EEESF_SF_EEESA_SC_Li256ELb1ELb1ELb0ELb0EEENS1_19SingleTileSchedulerILb1ELb0ELb1ELi128EEEEEEEEEvNT_6ParamsE:
[----:B------:R-:W-:Y:S01]  /*0000*/  LDC R1, c[0x0][0x37c] ;  /* 0x0000df00ff017b82 */ /* 0x000fe20000000800 */
[----:B------:R-:W-:Y:S05]  /*0010*/  EXIT ;  /* 0x000000000000794d */ /* 0x000fea0003800000 */
.L_x_26:
        /* <DEDUP_REMOVED lines=14> */
.L_x_62:


//--------------------- .text._ZN7cutlass13device_kernelIN5flash19enable_sm80_to_sm89INS1_16FlashAttnFwdSm80INS1_25CollectiveMainloopFwdSm80ILi4ELi1ELb0EN4cute5tupleIJNS5_1CILi128EEENS7_ILi64EEES8_EEELi128ENS_10bfloat16_tEfNS_4arch4Sm80ELb0ELb0ELb0ELb0ELb0ELb0ELb1ELb0EEENS1_21CollectiveEpilogueFwdINS6_IJS8_S8_S9_EEENS6_IJNS7_ILi1EEESH_SH_EEESB_SD_Li128ELb0ELb1ELb0ELb0EEENS1_19SingleTileSchedulerILb0ELb0ELb1ELi128EEEEEEEEEvNT_6ParamsE --------------------------
	.section	.text._ZN7cutlass13device_kernelIN5flash19enable_sm80_to_sm89INS1_16FlashAttnFwdSm80INS1_25CollectiveMainloopFwdSm80ILi4ELi1ELb0EN4cute5tupleIJNS5_1CILi128EEENS7_ILi64EEES8_EEELi128ENS_10bfloat16_tEfNS_4arch4Sm80ELb0ELb0ELb0ELb0ELb0ELb0ELb1ELb0EEENS1_21CollectiveEpilogueFwdINS6_IJS8_S8_S9_EEENS6_IJNS7_ILi1EEESH_SH_EEESB_SD_Li128ELb0ELb1ELb0ELb0EEENS1_19SingleTileSchedulerILb0ELb0ELb1ELi128EEEEEEEEEvNT_6ParamsE,"ax",@progbits
	.align	128
.text._ZN7cutlass13device_kernelIN5flash19enable_sm80_to_sm89INS1_16FlashAttnFwdSm80INS1_25CollectiveMainloopFwdSm80ILi4ELi1ELb0EN4cute5tupleIJNS5_1CILi128EEENS7_ILi64EEES8_EEELi128ENS_10bfloat16_tEfNS_4arch4Sm80ELb0ELb0ELb0ELb0ELb0ELb0ELb1ELb0EEENS1_21CollectiveEpilogueFwdINS6_IJS8_S8_S9_EEENS6_IJNS7_ILi1EEESH_SH_EEESB_SD_Li128ELb0ELb1ELb0ELb0EEENS1_19SingleTileSchedulerILb0ELb0ELb1ELi128EEEEEEEEEvNT_6ParamsE:
        .type           _ZN7cutlass13device_kernelIN5flash19enable_sm80_to_sm89INS1_16FlashAttnFwdSm80INS1_25CollectiveMainloopFwdSm80ILi4ELi1ELb0EN4cute5tupleIJNS5_1CILi128EEENS7_ILi64EEES8_EEELi128ENS_10bfloat16_tEfNS_4arch4Sm80ELb0ELb0ELb0ELb0ELb0ELb0ELb1ELb0EEENS1_21CollectiveEpilogueFwdINS6_IJS8_S8_S9_EEENS6_IJNS7_ILi1EEESH_SH_EEESB_SD_Li128ELb0ELb1ELb0ELb0EEENS1_19SingleTileSchedulerILb0ELb0ELb1ELi128EEEEEEEEEvNT_6ParamsE,@function
        .size           _ZN7cutlass13device_kernelIN5flash19enable_sm80_to_sm89INS1_16FlashAttnFwdSm80INS1_25CollectiveMainloopFwdSm80ILi4ELi1ELb0EN4cute5tupleIJNS5_1CILi128EEENS7_ILi64EEES8_EEELi128ENS_10bfloat16_tEfNS_4arch4Sm80ELb0ELb0ELb0ELb0ELb0ELb0ELb1ELb0EEENS1_21CollectiveEpilogueFwdINS6_IJS8_S8_S9_EEENS6_IJNS7_ILi1EEESH_SH_EEESB_SD_Li128ELb0ELb1ELb0ELb0EEENS1_19SingleTileSchedulerILb0ELb0ELb1ELi128EEEEEEEEEvNT_6ParamsE,(.L_x_63 - _ZN7cutlass13device_kernelIN5flash19enable_sm80_to_sm89INS1_16FlashAttnFwdSm80INS1_25CollectiveMainloopFwdSm80ILi4ELi1ELb0EN4cute5tupleIJNS5_1CILi128EEENS7_ILi64EEES8_EEELi128ENS_10bfloat16_tEfNS_4arch4Sm80ELb0ELb0ELb0ELb0ELb0ELb0ELb1ELb0EEENS1_21CollectiveEpilogueFwdINS6_IJS8_S8_S9_EEENS6_IJNS7_ILi1EEESH_SH_EEESB_SD_Li128ELb0ELb1ELb0ELb0EEENS1_19SingleTileSchedulerILb0ELb0ELb1ELi128EEEEEEEEEvNT_6ParamsE)
        .other          _ZN7cutlass13device_kernelIN5flash19enable_sm80_to_sm89INS1_16FlashAttnFwdSm80INS1_25CollectiveMainloopFwdSm80ILi4ELi1ELb0EN4cute5tupleIJNS5_1CILi128EEENS7_ILi64EEES8_EEELi128ENS_10bfloat16_tEfNS_4arch4Sm80ELb0ELb0ELb0ELb0ELb0ELb0ELb1ELb0EEENS1_21CollectiveEpilogueFwdINS6_IJS8_S8_S9_EEENS6_IJNS7_ILi1EEESH_SH_EEESB_SD_Li128ELb0ELb1ELb0ELb0EEENS1_19SingleTileSchedulerILb0ELb0ELb1ELi128EEEEEEEEEvNT_6ParamsE,@"STO_CUDA_ENTRY STV_DEFAULT"
_ZN7cutlass13device_kernelIN5flash19enable_sm80_to_sm89INS1_16FlashAttnFwdSm80INS1_25CollectiveMainloopFwdSm80ILi4ELi1ELb0EN4cute5tupleIJNS5_1CILi128EEENS7_ILi64EEES8_EEELi128ENS_10bfloat16_tEfNS_4arch4Sm80ELb0ELb0ELb0ELb0ELb0ELb0ELb1ELb0EEENS1_21CollectiveEpilogueFwdINS6_IJS8_S8_S9_EEENS6_IJNS7_ILi1EEESH_SH_EEESB_SD_Li128ELb0ELb1ELb0ELb0EEENS1_19SingleTileSchedulerILb0ELb0ELb1ELi128EEEEEEEEEvNT_6ParamsE:
[----:B------:R-:W-:Y:S01]  /*0000*/  LDC R1, c[0x0][0x37c] ;  /* 0x0000df00ff017b82 */ /* 0x000fe20000000800 */
[----:B------:R-:W-:Y:S05]  /*0010*/  EXIT ;  /* 0x000000000000794d */ /* 0x000fea0003800000 */
.L_x_27:
        /* <DEDUP_REMOVED lines=14> */
.L_x_63:


//--------------------- .text._ZN7cutlass13device_kernelIN5flash19enable_sm80_to_sm89INS1_16FlashAttnFwdSm80INS1_25CollectiveMainloopFwdSm80ILi4ELi1ELb0EN4cute5tupleIJNS5_1CILi128EEENS7_ILi64EEES8_EEELi128ENS_10bfloat16_tEfNS_4arch4Sm80ELb0ELb0ELb0ELb1ELb0ELb0ELb1ELb0EEENS1_21CollectiveEpilogueFwdINS6_IJS8_S8_S9_EEENS6_IJNS7_ILi1EEESH_SH_EEESB_SD_Li128ELb1ELb1ELb0ELb0EEENS1_19SingleTileSchedulerILb1ELb0ELb1ELi128EEEEEEEEEvNT_6ParamsE --------------------------
	.section	.text._ZN7cutlass13device_kernelIN5flash19enable_sm80_to_sm89INS1_16FlashAttnFwdSm80INS1_25CollectiveMainloopFwdSm80ILi4ELi1ELb0EN4cute5tupleIJNS5_1CILi128EEENS7_ILi64EEES8_EEELi128ENS_10bfloat16_tEfNS_4arch4Sm80ELb0ELb0ELb0ELb1ELb0ELb0ELb1ELb0EEENS1_21CollectiveEpilogueFwdINS6_IJS8_S8_S9_EEENS6_IJNS7_ILi1EEESH_SH_EEESB_SD_Li128ELb1ELb1ELb0ELb0EEENS1_19SingleTileSchedulerILb1ELb0ELb1ELi128EEEEEEEEEvNT_6ParamsE,"ax",@progbits
	.align	128
.text._ZN7cutlass13device_kernelIN5flash19enable_sm80_to_sm89INS1_16FlashAttnFwdSm80INS1_25CollectiveMainloopFwdSm80ILi4ELi1ELb0EN4cute5tupleIJNS5_1CILi128EEENS7_ILi64EEES8_EEELi128ENS_10bfloat16_tEfNS_4arch4Sm80ELb0ELb0ELb0ELb1ELb0ELb0ELb1ELb0EEENS1_21CollectiveEpilogueFwdINS6_IJS8_S8_S9_EEENS6_IJNS7_ILi1EEESH_SH_EEESB_SD_Li128ELb1ELb1ELb0ELb0EEENS1_19SingleTileSchedulerILb1ELb0ELb1ELi128EEEEEEEEEvNT_6ParamsE:
        .type           _ZN7cutlass13device_kernelIN5flash19enable_sm80_to_sm89INS1_16FlashAttnFwdSm80INS1_25CollectiveMainloopFwdSm80ILi4ELi1ELb0EN4cute5tupleIJNS5_1CILi128EEENS7_ILi64EEES8_EEELi128ENS_10bfloat16_tEfNS_4arch4Sm80ELb0ELb0ELb0ELb1ELb0ELb0ELb1ELb0EEENS1_21CollectiveEpilogueFwdINS6_IJS8_S8_S9_EEENS6_IJNS7_ILi1EEESH_SH_EEESB_SD_Li128ELb1ELb1ELb0ELb0EEENS1_19SingleTileSchedulerILb1ELb0ELb1ELi128EEEEEEEEEvNT_6ParamsE,@function
        .size           _ZN7cutlass13device_kernelIN5flash19enable_sm80_to_sm89INS1_16FlashAttnFwdSm80INS1_25CollectiveMainloopFwdSm80ILi4ELi1ELb0EN4cute5tupleIJNS5_1CILi128EEENS7_ILi64EEES8_EEELi128ENS_10bfloat16_tEfNS_4arch4Sm80ELb0ELb0ELb0ELb1ELb0ELb0ELb1ELb0EEENS1_21CollectiveEpilogueFwdINS6_IJS8_S8_S9_EEENS6_IJNS7_ILi1EEESH_SH_EEESB_SD_Li128ELb1ELb1ELb0ELb0EEENS1_19SingleTileSchedulerILb1ELb0ELb1ELi128EEEEEEEEEvNT_6ParamsE,(.L_x_64 - _ZN7cutlass13device_kernelIN5flash19enable_sm80_to_sm89INS1_16FlashAttnFwdSm80INS1_25CollectiveMainloopFwdSm80ILi4ELi1ELb0EN4cute5tupleIJNS5_1CILi128EEENS7_ILi64EEES8_EEELi128ENS_10bfloat16_tEfNS_4arch4Sm80ELb0ELb0ELb0ELb1ELb0ELb0ELb1ELb0EEENS1_21CollectiveEpilogueFwdINS6_IJS8_S8_S9_EEENS6_IJNS7_ILi1EEESH_SH_EEESB_SD_Li128ELb1ELb1ELb0ELb0EEENS1_19SingleTileSchedulerILb1ELb0ELb1ELi128EEEEEEEEEvNT_6ParamsE)
        .other          _ZN7cutlass13device_kernelIN5flash19enable_sm80_to_sm89INS1_16FlashAttnFwdSm80INS1_25CollectiveMainloopFwdSm80ILi4ELi1ELb0EN4cute5tupleIJNS5_1CILi128EEENS7_ILi64EEES8_EEELi128ENS_10bfloat16_tEfNS_4arch4Sm80ELb0ELb0ELb0ELb1ELb0ELb0ELb1ELb0EEENS1_21CollectiveEpilogueFwdINS6_IJS8_S8_S9_EEENS6_IJNS7_ILi1EEESH_SH_EEESB_SD_Li128ELb1ELb1ELb0ELb0EEENS1_19SingleTileSchedulerILb1ELb0ELb1ELi128EEEEEEEEEvNT_6ParamsE,@"STO_CUDA_ENTRY STV_DEFAULT"
_ZN7cutlass13device_kernelIN5flash19enable_sm80_to_sm89INS1_16FlashAttnFwdSm80INS1_25CollectiveMainloopFwdSm80ILi4ELi1ELb0EN4cute5tupleIJNS5_1CILi128EEENS7_ILi64EEES8_EEELi128ENS_10bfloat16_tEfNS_4arch4Sm80ELb0ELb0ELb0ELb1ELb0ELb0ELb1ELb0EEENS1_21CollectiveEpilogueFwdINS6_IJS8_S8_S9_EEENS6_IJNS7_ILi1EEESH_SH_EEESB_SD_Li128ELb1ELb1ELb0ELb0EEENS1_19SingleTileSchedulerILb1ELb0ELb1ELi128EEEEEEEEEvNT_6ParamsE:
[----:B------:R-:W-:Y:S01]  /*0000*/  LDC R1, c[0x0][0x37c] ;  /* 0x0000df00ff017b82 */ /* 0x000fe20000000800 */
[----:B------:R-:W-:Y:S05]  /*0010*/  EXIT ;  /* 0x000000000000794d */ /* 0x000fea0003800000 */
.L_x_28:
        /* <DEDUP_REMOVED lines=14> */
.L_x_64:


//--------------------- .text._ZN7cutlass13device_kernelIN5flash19enable_sm80_to_sm89INS1_16FlashAttnFwdSm80INS1_25CollectiveMainloopFwdSm80ILi4ELi1ELb0EN4cute5tupleIJNS5_1CILi128EEENS7_ILi64EEES8_EEELi128ENS_10bfloat16_tEfNS_4arch4Sm80ELb0ELb0ELb0ELb1ELb0ELb1ELb1ELb0EEENS1_21CollectiveEpilogueFwdINS6_IJS8_S8_S9_EEENS6_IJNS7_ILi1EEESH_SH_EEESB_SD_Li128ELb1ELb1ELb0ELb0EEENS1_19SingleTileSchedulerILb1ELb0ELb1ELi128EEEEEEEEEvNT_6ParamsE --------------------------
	.section	.text._ZN7cutlass13device_kernelIN5flash19enable_sm80_to_sm89INS1_16FlashAttnFwdSm80INS1_25CollectiveMainloopFwdSm80ILi4ELi1ELb0EN4cute5tupleIJNS5_1CILi128EEENS7_ILi64EEES8_EEELi128ENS_10bfloat16_tEfNS_4arch4Sm80ELb0ELb0ELb0ELb1ELb0ELb1ELb1ELb0EEENS1_21CollectiveEpilogueFwdINS6_IJS8_S8_S9_EEENS6_IJNS7_ILi1EEESH_SH_EEESB_SD_Li128ELb1ELb1ELb0ELb0EEENS1_19SingleTileSchedulerILb1ELb0ELb1ELi128EEEEEEEEEvNT_6ParamsE,"ax",@progbits
	.align	128
.text._ZN7cutlass13device_kernelIN5flash19enable_sm80_to_sm89INS1_16FlashAttnFwdSm80INS1_25CollectiveMainloopFwdSm80ILi4ELi1ELb0EN4cute5tupleIJNS5_1CILi128EEENS7_ILi64EEES8_EEELi128ENS_10bfloat16_tEfNS_4arch4Sm80ELb0ELb0ELb0ELb1ELb0ELb1ELb1ELb0EEENS1_21CollectiveEpilogueFwdINS6_IJS8_S8_S9_EEENS6_IJNS7_ILi1EEESH_SH_EEESB_SD_Li128ELb1ELb1ELb0ELb0EEENS1_19SingleTileSchedulerILb1ELb0ELb1ELi128EEEEEEEEEvNT_6ParamsE:
        .type           _ZN7cutlass13device_kernelIN5flash19enable_sm80_to_sm89INS1_16FlashAttnFwdSm80INS1_25CollectiveMainloopFwdSm80ILi4ELi1ELb0EN4cute5tupleIJNS5_1CILi128EEENS7_ILi64EEES8_EEELi128ENS_10bfloat16_tEfNS_4arch4Sm80ELb0ELb0ELb0ELb1ELb0ELb1ELb1ELb0EEENS1_21CollectiveEpilogueFwdINS6_IJS8_S8_S9_EEENS6_IJNS7_ILi1EEESH_SH_EEESB_SD_Li128ELb1ELb1ELb0ELb0EEENS1_19SingleTileSchedulerILb1ELb0ELb1ELi128EEEEEEEEEvNT_6ParamsE,@function
        .size           _ZN7cutlass13device_kernelIN5flash19enable_sm80_to_sm89INS1_16FlashAttnFwdSm80INS1_25CollectiveMainloopFwdSm80ILi4ELi1ELb0EN4cute5tupleIJNS5_1CILi128EEENS7_ILi64EEES8_EEELi128ENS_10bfloat16_tEfNS_4arch4Sm80ELb0ELb0ELb0ELb1ELb0ELb1ELb1ELb0EEENS1_21CollectiveEpilogueFwdINS6_IJS8_S8_S9_EEENS6_IJNS7_ILi1EEESH_SH_EEESB_SD_Li128ELb1ELb1ELb0ELb0EEENS1_19SingleTileSchedulerILb1ELb0ELb1ELi128EEEEEEEEEvNT_6ParamsE,(.L_x_65 - _ZN7cutlass13device_kernelIN5flash19enable_sm80_to_sm89INS1_16FlashAttnFwdSm80INS1_25CollectiveMainloopFwdSm80ILi4ELi1ELb0EN4cute5tupleIJNS5_1CILi128EEENS7_ILi64EEES8_EEELi128ENS_10bfloat16_tEfNS_4arch4Sm80ELb0ELb0ELb0ELb1ELb0ELb1ELb1ELb0EEENS1_21CollectiveEpilogueFwdINS6_IJS8_S8_S9_EEENS6_IJNS7_ILi1EEESH_SH_EEESB_SD_Li128ELb1ELb1ELb0ELb0EEENS1_19SingleTileSchedulerILb1ELb0ELb1ELi128EEEEEEEEEvNT_6ParamsE)
        .other          _ZN7cutlass13device_kernelIN5flash19enable_sm80_to_sm89INS1_16FlashAttnFwdSm80INS1_25CollectiveMainloopFwdSm80ILi4ELi1ELb0EN4cute5tupleIJNS5_1CILi128EEENS7_ILi64EEES8_EEELi128ENS_10bfloat16_tEfNS_4arch4Sm80ELb0ELb0ELb0ELb1ELb0ELb1ELb1ELb0EEENS1_21CollectiveEpilogueFwdINS6_IJS8_S8_S9_EEENS6_IJNS7_ILi1EEESH_SH_EEESB_SD_Li128ELb1ELb1ELb0ELb0EEENS1_19SingleTileSchedulerILb1ELb0ELb1ELi128EEEEEEEEEvNT_6ParamsE,@"STO_CUDA_ENTRY STV_DEFAULT"
_ZN7cutlass13device_kernelIN5flash19enable_sm80_to_sm89INS1_16FlashAttnFwdSm80INS1_25CollectiveMainloopFwdSm80ILi4ELi1ELb0EN4cute5tupleIJNS5_1CILi128EEENS7_ILi64EEES8_EEELi128ENS_10bfloat16_tEfNS_4arch4Sm80ELb0ELb0ELb0ELb1ELb0ELb1ELb1ELb0EEENS1_21CollectiveEpilogueFwdINS6_IJS8_S8_S9_EEENS6_IJNS7_ILi1EEESH_SH_EEESB_SD_Li128ELb1ELb1ELb0ELb0EEENS1_19SingleTileSchedulerILb1ELb0ELb1ELi128EEEEEEEEEvNT_6ParamsE:
[----:B------:R-:W-:Y:S01]  /*0000*/  LDC R1, c[0x0][0x37c] ;  /* 0x0000df00ff017b82 */ /* 0x000fe20000000800 */
[----:B------:R-:W-:Y:S05]  /*0010*/  EXIT ;  /* 0x000000000000794d */ /* 0x000fea0003800000 */
.L_x_29:
        /* <DEDUP_REMOVED lines=14> */
.L_x_65:


//--------------------- .text._ZN7cutlass13device_kernelIN5flash19enable_sm80_to_sm89INS1_16FlashAttnFwdSm80INS1_25CollectiveMainloopFwdSm80ILi4ELi1ELb0EN4cute5tupleIJNS5_1CILi128EEENS7_ILi48EEES8_EEELi128ENS_10bfloat16_tEfNS_4arch4Sm80ELb0ELb1ELb0ELb0ELb0ELb0ELb1ELb0EEENS1_21CollectiveEpilogueFwdINS6_IJS8_S8_S9_EEENS6_IJNS7_ILi1EEESH_SH_EEESB_SD_Li128ELb0ELb1ELb0ELb0EEENS1_19SingleTileSchedulerILb0ELb0ELb1ELi128EEEEEEEEEvNT_6ParamsE --------------------------
	.section	.text._ZN7cutlass13device_kernelIN5flash19enable_sm80_to_sm89INS1_16FlashAttnFwdSm80INS1_25CollectiveMainloopFwdSm80ILi4ELi1ELb0EN4cute5tupleIJNS5_1CILi128EEENS7_ILi48EEES8_EEELi128ENS_10bfloat16_tEfNS_4arch4Sm80ELb0ELb1ELb0ELb0ELb0ELb0ELb1ELb0EEENS1_21CollectiveEpilogueFwdINS6_IJS8_S8_S9_EEENS6_IJNS7_ILi1EEESH_SH_EEESB_SD_Li128ELb0ELb1ELb0ELb0EEENS1_19SingleTileSchedulerILb0ELb0ELb1ELi128EEEEEEEEEvNT_6ParamsE,"ax",@progbits
	.align	128
.text._ZN7cutlass13device_kernelIN5flash19enable_sm80_to_sm89INS1_16FlashAttnFwdSm80INS1_25CollectiveMainloopFwdSm80ILi4ELi1ELb0EN4cute5tupleIJNS5_1CILi128EEENS7_ILi48EEES8_EEELi128ENS_10bfloat16_tEfNS_4arch4Sm80ELb0ELb1ELb0ELb0ELb0ELb0ELb1ELb0EEENS1_21CollectiveEpilogueFwdINS6_IJS8_S8_S9_EEENS6_IJNS7_ILi1EEESH_SH_EEESB_SD_Li128ELb0ELb1ELb0ELb0EEENS1_19SingleTileSchedulerILb0ELb0ELb1ELi128EEEEEEEEEvNT_6ParamsE:
        .type           _ZN7cutlass13device_kernelIN5flash19enable_sm80_to_sm89INS1_16FlashAttnFwdSm80INS1_25CollectiveMainloopFwdSm80ILi4ELi1ELb0EN4cute5tupleIJNS5_1CILi128EEENS7_ILi48EEES8_EEELi128ENS_10bfloat16_tEfNS_4arch4Sm80ELb0ELb1ELb0ELb0ELb0ELb0ELb1ELb0EEENS1_21CollectiveEpilogueFwdINS6_IJS8_S8_S9_EEENS6_IJNS7_ILi1EEESH_SH_EEESB_SD_Li128ELb0ELb1ELb0ELb0EEENS1_19SingleTileSchedulerILb0ELb0ELb1ELi128EEEEEEEEEvNT_6ParamsE,@function
        .size           _ZN7cutlass13device_kernelIN5flash19enable_sm80_to_sm89INS1_16FlashAttnFwdSm80INS1_25CollectiveMainloopFwdSm80ILi4ELi1ELb0EN4cute5tupleIJNS5_1CILi128EEENS7_ILi48EEES8_EEELi128ENS_10bfloat16_tEfNS_4arch4Sm80ELb0ELb1ELb0ELb0ELb0ELb0ELb1ELb0EEENS1_21CollectiveEpilogueFwdINS6_IJS8_S8_S9_EEENS6_IJNS7_ILi1EEESH_SH_EEESB_SD_Li128ELb0ELb1ELb0ELb0EEENS1_19SingleTileSchedulerILb0ELb0ELb1ELi128EEEEEEEEEvNT_6ParamsE,(.L_x_66 - _ZN7cutlass13device_kernelIN5flash19enable_sm80_to_sm89INS1_16FlashAttnFwdSm80INS1_25CollectiveMainloopFwdSm80ILi4ELi1ELb0EN4cute5tupleIJNS5_1CILi128EEENS7_ILi48EEES8_EEELi128ENS_10bfloat16_tEfNS_4arch4Sm80ELb0ELb1ELb0ELb0ELb0ELb0ELb1ELb0EEENS1_21CollectiveEpilogueFwdINS6_IJS8_S8_S9_EEENS6_IJNS7_ILi1EEESH_SH_EEESB_SD_Li128ELb0ELb1ELb0ELb0EEENS1_19SingleTileSchedulerILb0ELb0ELb1ELi128EEEEEEEEEvNT_6ParamsE)
        .other          _ZN7cutlass13device_kernelIN5flash19enable_sm80_to_sm89INS1_16FlashAttnFwdSm80INS1_25CollectiveMainloopFwdSm80ILi4ELi1ELb0EN4cute5tupleIJNS5_1CILi128EEENS7_ILi48EEES8_EEELi128ENS_10bfloat16_tEfNS_4arch4Sm80ELb0ELb1ELb0ELb0ELb0ELb0ELb1ELb0EEENS1_21CollectiveEpilogueFwdINS6_IJS8_S8_S9_EEENS6_IJNS7_ILi1EEESH_SH_EEESB_SD_Li128ELb0ELb1ELb0ELb0EEENS1_19SingleTileSchedulerILb0ELb0ELb1ELi128EEEEEEEEEvNT_6ParamsE,@"STO_CUDA_ENTRY STV_DEFAULT"
_ZN7cutlass13device_kernelIN5flash19enable_sm80_to_sm89INS1_16FlashAttnFwdSm80INS1_25CollectiveMainloopFwdSm80ILi4ELi1ELb0EN4cute5tupleIJNS5_1CILi128EEENS7_ILi48EEES8_EEELi128ENS_10bfloat16_tEfNS_4arch4Sm80ELb0ELb1ELb0ELb0ELb0ELb0ELb1ELb0EEENS1_21CollectiveEpilogueFwdINS6_IJS8_S8_S9_EEENS6_IJNS7_ILi1EEESH_SH_EEESB_SD_Li128ELb0ELb1ELb0ELb0EEENS1_19SingleTileSchedulerILb0ELb0ELb1ELi128EEEEEEEEEvNT_6ParamsE:
[----:B------:R-:W-:Y:S01]  /*0000*/  LDC R1, c[0x0][0x37c] ;  /* 0x0000df00ff017b82 */ /* 0x000fe20000000800 */
[----:B------:R-:W-:Y:S05]  /*0010*/  EXIT ;  /* 0x000000000000794d */ /* 0x000fea0003800000 */
.L_x_30:
        /* <DEDUP_REMOVED lines=14> */
.L_x_66:


//--------------------- .text._ZN7cutlass13device_kernelIN5flash19enable_sm80_to_sm89INS1_16FlashAttnFwdSm80INS1_25CollectiveMainloopFwdSm80ILi4ELi1ELb0EN4cute5tupleIJNS5_1CILi128EEENS7_ILi48EEES8_EEELi128ENS_10bfloat16_tEfNS_4arch4Sm80ELb0ELb1ELb0ELb1ELb0ELb0ELb1ELb0EEENS1_21CollectiveEpilogueFwdINS6_IJS8_S8_S9_EEENS6_IJNS7_ILi1EEESH_SH_EEESB_SD_Li128ELb1ELb1ELb0ELb0EEENS1_19SingleTileSchedulerILb1ELb0ELb1ELi128EEEEEEEEEvNT_6ParamsE --------------------------
	.section	.text._ZN7cutlass13device_kernelIN5flash19enable_sm80_to_sm89INS1_16FlashAttnFwdSm80INS1_25CollectiveMainloopFwdSm80ILi4ELi1ELb0EN4cute5tupleIJNS5_1CILi128EEENS7_ILi48EEES8_EEELi128ENS_10bfloat16_tEfNS_4arch4Sm80ELb0ELb1ELb0ELb1ELb0ELb0ELb1ELb0EEENS1_21CollectiveEpilogueFwdINS6_IJS8_S8_S9_EEENS6_IJNS7_ILi1EEESH_SH_EEESB_SD_Li128ELb1ELb1ELb0ELb0EEENS1_19SingleTileSchedulerILb1ELb0ELb1ELi128EEEEEEEEEvNT_6ParamsE,"ax",@progbits
	.align	128
.text._ZN7cutlass13device_kernelIN5flash19enable_sm80_to_sm89INS1_16FlashAttnFwdSm80INS1_25CollectiveMainloopFwdSm80ILi4ELi1ELb0EN4cute5tupleIJNS5_1CILi128EEENS7_ILi48EEES8_EEELi128ENS_10bfloat16_tEfNS_4arch4Sm80ELb0ELb1ELb0ELb1ELb0ELb0ELb1ELb0EEENS1_21CollectiveEpilogueFwdINS6_IJS8_S8_S9_EEENS6_IJNS7_ILi1EEESH_SH_EEESB_SD_Li128ELb1ELb1ELb0ELb0EEENS1_19SingleTileSchedulerILb1ELb0ELb1ELi128EEEEEEEEEvNT_6ParamsE:
        .type           _ZN7cutlass13device_kernelIN5flash19enable_sm80_to_sm89INS1_16FlashAttnFwdSm80INS1_25CollectiveMainloopFwdSm80ILi4ELi1ELb0EN4cute5tupleIJNS5_1CILi128EEENS7_ILi48EEES8_EEELi128ENS_10bfloat16_tEfNS_4arch4Sm80ELb0ELb1ELb0ELb1ELb0ELb0ELb1ELb0EEENS1_21CollectiveEpilogueFwdINS6_IJS8_S8_S9_EEENS6_IJNS7_ILi1EEESH_SH_EEESB_SD_Li128ELb1ELb1ELb0ELb0EEENS1_19SingleTileSchedulerILb1ELb0ELb1ELi128EEEEEEEEEvNT_6ParamsE,@function
        .size           _ZN7cutlass13device_kernelIN5flash19enable_sm80_to_sm89INS1_16FlashAttnFwdSm80INS1_25CollectiveMainloopFwdSm80ILi4ELi1ELb0EN4cute5tupleIJNS5_1CILi128EEENS7_ILi48EEES8_EEELi128ENS_10bfloat16_tEfNS_4arch4Sm80ELb0ELb1ELb0ELb1ELb0ELb0ELb1ELb0EEENS1_21CollectiveEpilogueFwdINS6_IJS8_S8_S9_EEENS6_IJNS7_ILi1EEESH_SH_EEESB_SD_Li128ELb1ELb1ELb0ELb0EEENS1_19SingleTileSchedulerILb1ELb0ELb1ELi128EEEEEEEEEvNT_6ParamsE,(.L_x_67 - _ZN7cutlass13device_kernelIN5flash19enable_sm80_to_sm89INS1_16FlashAttnFwdSm80INS1_25CollectiveMainloopFwdSm80ILi4ELi1ELb0EN4cute5tupleIJNS5_1CILi128EEENS7_ILi48EEES8_EEELi128ENS_10bfloat16_tEfNS_4arch4Sm80ELb0ELb1ELb0ELb1ELb0ELb0ELb1ELb0EEENS1_21CollectiveEpilogueFwdINS6_IJS8_S8_S9_EEENS6_IJNS7_ILi1EEESH_SH_EEESB_SD_Li128ELb1ELb1ELb0ELb0EEENS1_19SingleTileSchedulerILb1ELb0ELb1ELi128EEEEEEEEEvNT_6ParamsE)
        .other          _ZN7cutlass13device_kernelIN5flash19enable_sm80_to_sm89INS1_16FlashAttnFwdSm80INS1_25CollectiveMainloopFwdSm80ILi4ELi1ELb0EN4cute5tupleIJNS5_1CILi128EEENS7_ILi48EEES8_EEELi128ENS_10bfloat16_tEfNS_4arch4Sm80ELb0ELb1ELb0ELb1ELb0ELb0ELb1ELb0EEENS1_21CollectiveEpilogueFwdINS6_IJS8_S8_S9_EEENS6_IJNS7_ILi1EEESH_SH_EEESB_SD_Li128ELb1ELb1ELb0ELb0EEENS1_19SingleTileSchedulerILb1ELb0ELb1ELi128EEEEEEEEEvNT_6ParamsE,@"STO_CUDA_ENTRY STV_DEFAULT"
_ZN7cutlass13device_kernelIN5flash19enable_sm80_to_sm89INS1_16FlashAttnFwdSm80INS1_25CollectiveMainloopFwdSm80ILi4ELi1ELb0EN4cute5tupleIJNS5_1CILi128EEENS7_ILi48EEES8_EEELi128ENS_10bfloat16_tEfNS_4arch4Sm80ELb0ELb1ELb0ELb1ELb0ELb0ELb1ELb0EEENS1_21CollectiveEpilogueFwdINS6_IJS8_S8_S9_EEENS6_IJNS7_ILi1EEESH_SH_EEESB_SD_Li128ELb1ELb1ELb0ELb0EEENS1_19SingleTileSchedulerILb1ELb0ELb1ELi128EEEEEEEEEvNT_6ParamsE:
[----:B------:R-:W-:Y:S01]  /*0000*/  LDC R1, c[0x0][0x37c] ;  /* 0x0000df00ff017b82 */ /* 0x000fe20000000800 */
[----:B------:R-:W-:Y:S05]  /*0010*/  EXIT ;  /* 0x000000000000794d */ /* 0x000fea0003800000 */
.L_x_31:
        /* <DEDUP_REMOVED lines=14> */
.L_x_67:


//--------------------- .text._ZN7cutlass13device_kernelIN5flash19enable_sm80_to_sm89INS1_16FlashAttnFwdSm80INS1_25CollectiveMainloopFwdSm80ILi4ELi1ELb0EN4cute5tupleIJNS5_1CILi128EEENS7_ILi48EEES8_EEELi128ENS_10bfloat16_tEfNS_4arch4Sm80ELb0ELb1ELb0ELb1ELb0ELb1ELb1ELb0EEENS1_21CollectiveEpilogueFwdINS6_IJS8_S8_S9_EEENS6_IJNS7_ILi1EEESH_SH_EEESB_SD_Li128ELb1ELb1ELb0ELb0EEENS1_19SingleTileSchedulerILb1ELb0ELb1ELi128EEEEEEEEEvNT_6ParamsE --------------------------
	.section	.text._ZN7cutlass13device_kernelIN5flash19enable_sm80_to_sm89INS1_16FlashAttnFwdSm80INS1_25CollectiveMainloopFwdSm80ILi4ELi1ELb0EN4cute5tupleIJNS5_1CILi128EEENS7_ILi48EEES8_EEELi128ENS_10bfloat16_tEfNS_4arch4Sm80ELb0ELb1ELb0ELb1ELb0ELb1ELb1ELb0EEENS1_21CollectiveEpilogueFwdINS6_IJS8_S8_S9_EEENS6_IJNS7_ILi1EEESH_SH_EEESB_SD_Li128ELb1ELb1ELb0ELb0EEENS1_19SingleTileSchedulerILb1ELb0ELb1ELi128EEEEEEEEEvNT_6ParamsE,"ax",@progbits
	.align	128
.text._ZN7cutlass13device_kernelIN5flash19enable_sm80_to_sm89INS1_16FlashAttnFwdSm80INS1_25CollectiveMainloopFwdSm80ILi4ELi1ELb0EN4cute5tupleIJNS5_1CILi128EEENS7_ILi48EEES8_EEELi128ENS_10bfloat16_tEfNS_4arch4Sm80ELb0ELb1ELb0ELb1ELb0ELb1ELb1ELb0EEENS1_21CollectiveEpilogueFwdINS6_IJS8_S8_S9_EEENS6_IJNS7_ILi1EEESH_SH_EEESB_SD_Li128ELb1ELb1ELb0ELb0EEENS1_19SingleTileSchedulerILb1ELb0ELb1ELi128EEEEEEEEEvNT_6ParamsE:
        .type           _ZN7cutlass13device_kernelIN5flash19enable_sm80_to_sm89INS1_16FlashAttnFwdSm80INS1_25CollectiveMainloopFwdSm80ILi4ELi1ELb0EN4cute5tupleIJNS5_1CILi128EEENS7_ILi48EEES8_EEELi128ENS_10bfloat16_tEfNS_4arch4Sm80ELb0ELb1ELb0ELb1ELb0ELb1ELb1ELb0EEENS1_21CollectiveEpilogueFwdINS6_IJS8_S8_S9_EEENS6_IJNS7_ILi1EEESH_SH_EEESB_SD_Li128ELb1ELb1ELb0ELb0EEENS1_19SingleTileSchedulerILb1ELb0ELb1ELi128EEEEEEEEEvNT_6ParamsE,@function
        .size           _ZN7cutlass13device_kernelIN5flash19enable_sm80_to_sm89INS1_16FlashAttnFwdSm80INS1_25CollectiveMainloopFwdSm80ILi4ELi1ELb0EN4cute5tupleIJNS5_1CILi128EEENS7_ILi48EEES8_EEELi128ENS_10bfloat16_tEfNS_4arch4Sm80ELb0ELb1ELb0ELb1ELb0ELb1ELb1ELb0EEENS1_21CollectiveEpilogueFwdINS6_IJS8_S8_S9_EEENS6_IJNS7_ILi1EEESH_SH_EEESB_SD_Li128ELb1ELb1ELb0ELb0EEENS1_19SingleTileSchedulerILb1ELb0ELb1ELi128EEEEEEEEEvNT_6ParamsE,(.L_x_68 - _ZN7cutlass13device_kernelIN5flash19enable_sm80_to_sm89INS1_16FlashAttnFwdSm80INS1_25CollectiveMainloopFwdSm80ILi4ELi1ELb0EN4cute5tupleIJNS5_1CILi128EEENS7_ILi48EEES8_EEELi128ENS_10bfloat16_tEfNS_4arch4Sm80ELb0ELb1ELb0ELb1ELb0ELb1ELb1ELb0EEENS1_21CollectiveEpilogueFwdINS6_IJS8_S8_S9_EEENS6_IJNS7_ILi1EEESH_SH_EEESB_SD_Li128ELb1ELb1ELb0ELb0EEENS1_19SingleTileSchedulerILb1ELb0ELb1ELi128EEEEEEEEEvNT_6ParamsE)
        .other          _ZN7cutlass13device_kernelIN5flash19enable_sm80_to_sm89INS1_16FlashAttnFwdSm80INS1_25CollectiveMainloopFwdSm80ILi4ELi1ELb0EN4cute5tupleIJNS5_1CILi128EEENS7_ILi48EEES8_EEELi128ENS_10bfloat16_tEfNS_4arch4Sm80ELb0ELb1ELb0ELb1ELb0ELb1ELb1ELb0EEENS1_21CollectiveEpilogueFwdINS6_IJS8_S8_S9_EEENS6_IJNS7_ILi1EEESH_SH_EEESB_SD_Li128ELb1ELb1ELb0ELb0EEENS1_19SingleTileSchedulerILb1ELb0ELb1ELi128EEEEEEEEEvNT_6ParamsE,@"STO_CUDA_ENTRY STV_DEFAULT"
_ZN7cutlass13device_kernelIN5flash19enable_sm80_to_sm89INS1_16FlashAttnFwdSm80INS1_25CollectiveMainloopFwdSm80ILi4ELi1ELb0EN4cute5tupleIJNS5_1CILi128EEENS7_ILi48EEES8_EEELi128ENS_10bfloat16_tEfNS_4arch4Sm80ELb0ELb1ELb0ELb1ELb0ELb1ELb1ELb0EEENS1_21CollectiveEpilogueFwdINS6_IJS8_S8_S9_EEENS6_IJNS7_ILi1EEESH_SH_EEESB_SD_Li128ELb1ELb1ELb0ELb0EEENS1_19SingleTileSchedulerILb1ELb0ELb1ELi128EEEEEEEEEvNT_6ParamsE:
[----:B------:R-:W-:Y:S01]  /*0000*/  LDC R1, c[0x0][0x37c] ;  /* 0x0000df00ff017b82 */ /* 0x000fe20000000800 */
[----:B------:R-:W-:Y:S05]  /*0010*/  EXIT ;  /* 0x000000000000794d */ /* 0x000fea0003800000 */
.L_x_32:
        /* <DEDUP_REMOVED lines=14> */
.L_x_68:


//--------------------- .text._ZN7cutlass13device_kernelIN5flash19enable_sm80_to_sm89INS1_16FlashAttnFwdSm80INS1_25CollectiveMainloopFwdSm80ILi4ELi1ELb0EN4cute5tupleIJNS5_1CILi128EEENS7_ILi64EEES8_EEELi128ENS_10bfloat16_tEfNS_4arch4Sm80ELb1ELb0ELb0ELb0ELb0ELb0ELb1ELb0EEENS1_21CollectiveEpilogueFwdINS6_IJS8_S8_S9_EEENS6_IJNS7_ILi1EEESH_SH_EEESB_SD_Li128ELb0ELb1ELb0ELb0EEENS1_30DynamicPersistentTileSchedulerILi128ELi128ELb0ELb1ELb0EEEEEEEEEvNT_6ParamsE --------------------------
	.section	.text._ZN7cutlass13device_kernelIN5flash19enable_sm80_to_sm89INS1_16FlashAttnFwdSm80INS1_25CollectiveMainloopFwdSm80ILi4ELi1ELb0EN4cute5tupleIJNS5_1CILi128EEENS7_ILi64EEES8_EEELi128ENS_10bfloat16_tEfNS_4arch4Sm80ELb1ELb0ELb0ELb0ELb0ELb0ELb1ELb0EEENS1_21CollectiveEpilogueFwdINS6_IJS8_S8_S9_EEENS6_IJNS7_ILi1EEESH_SH_EEESB_SD_Li128ELb0ELb1ELb0ELb0EEENS1_30DynamicPersistentTileSchedulerILi128ELi128ELb0ELb1ELb0EEEEEEEEEvNT_6ParamsE,"ax",@progbits
	.align	128
.text._ZN7cutlass13device_kernelIN5flash19enable_sm80_to_sm89INS1_16FlashAttnFwdSm80INS1_25CollectiveMainloopFwdSm80ILi4ELi1ELb0EN4cute5tupleIJNS5_1CILi128EEENS7_ILi64EEES8_EEELi128ENS_10bfloat16_tEfNS_4arch4Sm80ELb1ELb0ELb0ELb0ELb0ELb0ELb1ELb0EEENS1_21CollectiveEpilogueFwdINS6_IJS8_S8_S9_EEENS6_IJNS7_ILi1EEESH_SH_EEESB_SD_Li128ELb0ELb1ELb0ELb0EEENS1_30DynamicPersistentTileSchedulerILi128ELi128ELb0ELb1ELb0EEEEEEEEEvNT_6ParamsE:
        .type           _ZN7cutlass13device_kernelIN5flash19enable_sm80_to_sm89INS1_16FlashAttnFwdSm80INS1_25CollectiveMainloopFwdSm80ILi4ELi1ELb0EN4cute5tupleIJNS5_1CILi128EEENS7_ILi64EEES8_EEELi128ENS_10bfloat16_tEfNS_4arch4Sm80ELb1ELb0ELb0ELb0ELb0ELb0ELb1ELb0EEENS1_21CollectiveEpilogueFwdINS6_IJS8_S8_S9_EEENS6_IJNS7_ILi1EEESH_SH_EEESB_SD_Li128ELb0ELb1ELb0ELb0EEENS1_30DynamicPersistentTileSchedulerILi128ELi128ELb0ELb1ELb0EEEEEEEEEvNT_6ParamsE,@function
        .size           _ZN7cutlass13device_kernelIN5flash19enable_sm80_to_sm89INS1_16FlashAttnFwdSm80INS1_25CollectiveMainloopFwdSm80ILi4ELi1ELb0EN4cute5tupleIJNS5_1CILi128EEENS7_ILi64EEES8_EEELi128ENS_10bfloat16_tEfNS_4arch4Sm80ELb1ELb0ELb0ELb0ELb0ELb0ELb1ELb0EEENS1_21CollectiveEpilogueFwdINS6_IJS8_S8_S9_EEENS6_IJNS7_ILi1EEESH_SH_EEESB_SD_Li128ELb0ELb1ELb0ELb0EEENS1_30DynamicPersistentTileSchedulerILi128ELi128ELb0ELb1ELb0EEEEEEEEEvNT_6ParamsE,(.L_x_69 - _ZN7cutlass13device_kernelIN5flash19enable_sm80_to_sm89INS1_16FlashAttnFwdSm80INS1_25CollectiveMainloopFwdSm80ILi4ELi1ELb0EN4cute5tupleIJNS5_1CILi128EEENS7_ILi64EEES8_EEELi128ENS_10bfloat16_tEfNS_4arch4Sm80ELb1ELb0ELb0ELb0ELb0ELb0ELb1ELb0EEENS1_21CollectiveEpilogueFwdINS6_IJS8_S8_S9_EEENS6_IJNS7_ILi1EEESH_SH_EEESB_SD_Li128ELb0ELb1ELb0ELb0EEENS1_30DynamicPersistentTileSchedulerILi128ELi128ELb0ELb1ELb0EEEEEEEEEvNT_6ParamsE)
        .other          _ZN7cutlass13device_kernelIN5flash19enable_sm80_to_sm89INS1_16FlashAttnFwdSm80INS1_25CollectiveMainloopFwdSm80ILi4ELi1ELb0EN4cute5tupleIJNS5_1CILi128EEENS7_ILi64EEES8_EEELi128ENS_10bfloat16_tEfNS_4arch4Sm80ELb1ELb0ELb0ELb0ELb0ELb0ELb1ELb0EEENS1_21CollectiveEpilogueFwdINS6_IJS8_S8_S9_EEENS6_IJNS7_ILi1EEESH_SH_EEESB_SD_Li128ELb0ELb1ELb0ELb0EEENS1_30DynamicPersistentTileSchedulerILi128ELi128ELb0ELb1ELb0EEEEEEEEEvNT_6ParamsE,@"STO_CUDA_ENTRY STV_DEFAULT"
_ZN7cutlass13device_kernelIN5flash19enable_sm80_to_sm89INS1_16FlashAttnFwdSm80INS1_25CollectiveMainloopFwdSm80ILi4ELi1ELb0EN4cute5tupleIJNS5_1CILi128EEENS7_ILi64EEES8_EEELi128ENS_10bfloat16_tEfNS_4arch4Sm80ELb1ELb0ELb0ELb0ELb0ELb0ELb1ELb0EEENS1_21CollectiveEpilogueFwdINS6_IJS8_S8_S9_EEENS6_IJNS7_ILi1EEESH_SH_EEESB_SD_Li128ELb0ELb1ELb0ELb0EEENS1_30DynamicPersistentTileSchedulerILi128ELi128ELb0ELb1ELb0EEEEEEEEEvNT_6ParamsE:
[----:B------:R-:W-:Y:S01]  /*0000*/  LDC R1, c[0x0][0x37c] ;  /* 0x0000df00ff017b82 */ /* 0x000fe20000000800 */
[----:B------:R-:W-:Y:S05]  /*0010*/  EXIT ;  /* 0x000000000000794d */ /* 0x000fea0003800000 */
.L_x_33:
        /* <DEDUP_REMOVED lines=14> */
.L_x_69:


//--------------------- .text._ZN7cutlass13device_kernelIN5flash19enable_sm80_to_sm89INS1_16FlashAttnFwdSm80INS1_25CollectiveMainloopFwdSm80ILi4ELi1ELb0EN4cute5tupleIJNS5_1CILi128EEENS7_ILi64EEES8_EEELi128ENS_10bfloat16_tEfNS_4arch4Sm80ELb1ELb0ELb0ELb1ELb0ELb0ELb1ELb0EEENS1_21CollectiveEpilogueFwdINS6_IJS8_S8_S9_EEENS6_IJNS7_ILi1EEESH_SH_EEESB_SD_Li128ELb1ELb1ELb0ELb0EEENS1_19SingleTileSchedulerILb1ELb0ELb1ELi128EEEEEEEEEvNT_6ParamsE --------------------------
	.section	.text._ZN7cutlass13device_kernelIN5flash19enable_sm80_to_sm89INS1_16FlashAttnFwdSm80INS1_25CollectiveMainloopFwdSm80ILi4ELi1ELb0EN4cute5tupleIJNS5_1CILi128EEENS7_ILi64EEES8_EEELi128ENS_10bfloat16_tEfNS_4arch4Sm80ELb1ELb0ELb0ELb1ELb0ELb0ELb1ELb0EEENS1_21CollectiveEpilogueFwdINS6_IJS8_S8_S9_EEENS6_IJNS7_ILi1EEESH_SH_EEESB_SD_Li128ELb1ELb1ELb0ELb0EEENS1_19SingleTileSchedulerILb1ELb0ELb1ELi128EEEEEEEEEvNT_6ParamsE,"ax",@progbits
	.align	128
.text._ZN7cutlass13device_kernelIN5flash19enable_sm80_to_sm89INS1_16FlashAttnFwdSm80INS1_25CollectiveMainloopFwdSm80ILi4ELi1ELb0EN4cute5tupleIJNS5_1CILi128EEENS7_ILi64EEES8_EEELi128ENS_10bfloat16_tEfNS_4arch4Sm80ELb1ELb0ELb0ELb1ELb0ELb0ELb1ELb0EEENS1_21CollectiveEpilogueFwdINS6_IJS8_S8_S9_EEENS6_IJNS7_ILi1EEESH_SH_EEESB_SD_Li128ELb1ELb1ELb0ELb0EEENS1_19SingleTileSchedulerILb1ELb0ELb1ELi128EEEEEEEEEvNT_6ParamsE:
        .type           _ZN7cutlass13device_kernelIN5flash19enable_sm80_to_sm89INS1_16FlashAttnFwdSm80INS1_25CollectiveMainloopFwdSm80ILi4ELi1ELb0EN4cute5tupleIJNS5_1CILi128EEENS7_ILi64EEES8_EEELi128ENS_10bfloat16_tEfNS_4arch4Sm80ELb1ELb0ELb0ELb1ELb0ELb0ELb1ELb0EEENS1_21CollectiveEpilogueFwdINS6_IJS8_S8_S9_EEENS6_IJNS7_ILi1EEESH_SH_EEESB_SD_Li128ELb1ELb1ELb0ELb0EEENS1_19SingleTileSchedulerILb1ELb0ELb1ELi128EEEEEEEEEvNT_6ParamsE,@function
        .size           _ZN7cutlass13device_kernelIN5flash19enable_sm80_to_sm89INS1_16FlashAttnFwdSm80INS1_25CollectiveMainloopFwdSm80ILi4ELi1ELb0EN4cute5tupleIJNS5_1CILi128EEENS7_ILi64EEES8_EEELi128ENS_10bfloat16_tEfNS_4arch4Sm80ELb1ELb0ELb0ELb1ELb0ELb0ELb1ELb0EEENS1_21CollectiveEpilogueFwdINS6_IJS8_S8_S9_EEENS6_IJNS7_ILi1EEESH_SH_EEESB_SD_Li128ELb1ELb1ELb0ELb0EEENS1_19SingleTileSchedulerILb1ELb0ELb1ELi128EEEEEEEEEvNT_6ParamsE,(.L_x_70 - _ZN7cutlass13device_kernelIN5flash19enable_sm80_to_sm89INS1_16FlashAttnFwdSm80INS1_25CollectiveMainloopFwdSm80ILi4ELi1ELb0EN4cute5tupleIJNS5_1CILi128EEENS7_ILi64EEES8_EEELi128ENS_10bfloat16_tEfNS_4arch4Sm80ELb1ELb0ELb0ELb1ELb0ELb0ELb1ELb0EEENS1_21CollectiveEpilogueFwdINS6_IJS8_S8_S9_EEENS6_IJNS7_ILi1EEESH_SH_EEESB_SD_Li128ELb1ELb1ELb0ELb0EEENS1_19SingleTileSchedulerILb1ELb0ELb1ELi128EEEEEEEEEvNT_6ParamsE)
        .other          _ZN7cutlass13device_kernelIN5flash19enable_sm80_to_sm89INS1_16FlashAttnFwdSm80INS1_25CollectiveMainloopFwdSm80ILi4ELi1ELb0EN4cute5tupleIJNS5_1CILi128EEENS7_ILi64EEES8_EEELi128ENS_10bfloat16_tEfNS_4arch4Sm80ELb1ELb0ELb0ELb1ELb0ELb0ELb1ELb0EEENS1_21CollectiveEpilogueFwdINS6_IJS8_S8_S9_EEENS6_IJNS7_ILi1EEESH_SH_EEESB_SD_Li128ELb1ELb1ELb0ELb0EEENS1_19SingleTileSchedulerILb1ELb0ELb1ELi128EEEEEEEEEvNT_6ParamsE,@"STO_CUDA_ENTRY STV_DEFAULT"
_ZN7cutlass13device_kernelIN5flash19enable_sm80_to_sm89INS1_16FlashAttnFwdSm80INS1_25CollectiveMainloopFwdSm80ILi4ELi1ELb0EN4cute5tupleIJNS5_1CILi128EEENS7_ILi64EEES8_EEELi128ENS_10bfloat16_tEfNS_4arch4Sm80ELb1ELb0ELb0ELb1ELb0ELb0ELb1ELb0EEENS1_21CollectiveEpilogueFwdINS6_IJS8_S8_S9_EEENS6_IJNS7_ILi1EEESH_SH_EEESB_SD_Li128ELb1ELb1ELb0ELb0EEENS1_19SingleTileSchedulerILb1ELb0ELb1ELi128EEEEEEEEEvNT_6ParamsE:
[----:B------:R-:W-:Y:S01]  /*0000*/  LDC R1, c[0x0][0x37c] ;  /* 0x0000df00ff017b82 */ /* 0x000fe20000000800 */
[----:B------:R-:W-:Y:S05]  /*0010*/  EXIT ;  /* 0x000000000000794d */ /* 0x000fea0003800000 */
.L_x_34:
        /* <DEDUP_REMOVED lines=14> */
.L_x_70:


//--------------------- .text._ZN7cutlass13device_kernelIN5flash19enable_sm80_to_sm89INS1_16FlashAttnFwdSm80INS1_25CollectiveMainloopFwdSm80ILi4ELi1ELb0EN4cute5tupleIJNS5_1CILi128EEENS7_ILi64EEES8_EEELi128ENS_10bfloat16_tEfNS_4arch4Sm80ELb1ELb0ELb0ELb1ELb0ELb1ELb1ELb0EEENS1_21CollectiveEpilogueFwdINS6_IJS8_S8_S9_EEENS6_IJNS7_ILi1EEESH_SH_EEESB_SD_Li128ELb1ELb1ELb0ELb0EEENS1_19SingleTileSchedulerILb1ELb0ELb1ELi128EEEEEEEEEvNT_6ParamsE --------------------------
	.section	.text._ZN7cutlass13device_kernelIN5flash19enable_sm80_to_sm89INS1_16FlashAttnFwdSm80INS1_25CollectiveMainloopFwdSm80ILi4ELi1ELb0EN4cute5tupleIJNS5_1CILi128EEENS7_ILi64EEES8_EEELi128ENS_10bfloat16_tEfNS_4arch4Sm80ELb1ELb0ELb0ELb1ELb0ELb1ELb1ELb0EEENS1_21CollectiveEpilogueFwdINS6_IJS8_S8_S9_EEENS6_IJNS7_ILi1EEESH_SH_EEESB_SD_Li128ELb1ELb1ELb0ELb0EEENS1_19SingleTileSchedulerILb1ELb0ELb1ELi128EEEEEEEEEvNT_6ParamsE,"ax",@progbits
	.align	128
.text._ZN7cutlass13device_kernelIN5flash19enable_sm80_to_sm89INS1_16FlashAttnFwdSm80INS1_25CollectiveMainloopFwdSm80ILi4ELi1ELb0EN4cute5tupleIJNS5_1CILi128EEENS7_ILi64EEES8_EEELi128ENS_10bfloat16_tEfNS_4arch4Sm80ELb1ELb0ELb0ELb1ELb0ELb1ELb1ELb0EEENS1_21CollectiveEpilogueFwdINS6_IJS8_S8_S9_EEENS6_IJNS7_ILi1EEESH_SH_EEESB_SD_Li128ELb1ELb1ELb0ELb0EEENS1_19SingleTileSchedulerILb1ELb0ELb1ELi128EEEEEEEEEvNT_6ParamsE:
        .type           _ZN7cutlass13device_kernelIN5flash19enable_sm80_to_sm89INS1_16FlashAttnFwdSm80INS1_25CollectiveMainloopFwdSm80ILi4ELi1ELb0EN4cute5tupleIJNS5_1CILi128EEENS7_ILi64EEES8_EEELi128ENS_10bfloat16_tEfNS_4arch4Sm80ELb1ELb0ELb0ELb1ELb0ELb1ELb1ELb0EEENS1_21CollectiveEpilogueFwdINS6_IJS8_S8_S9_EEENS6_IJNS7_ILi1EEESH_SH_EEESB_SD_Li128ELb1ELb1ELb0ELb0EEENS1_19SingleTileSchedulerILb1ELb0ELb1ELi128EEEEEEEEEvNT_6ParamsE,@function
        .size           _ZN7cutlass13device_kernelIN5flash19enable_sm80_to_sm89INS1_16FlashAttnFwdSm80INS1_25CollectiveMainloopFwdSm80ILi4ELi1ELb0EN4cute5tupleIJNS5_1CILi128EEENS7_ILi64EEES8_EEELi128ENS_10bfloat16_tEfNS_4arch4Sm80ELb1ELb0ELb0ELb1ELb0ELb1ELb1ELb0EEENS1_21CollectiveEpilogueFwdINS6_IJS8_S8_S9_EEENS6_IJNS7_ILi1EEESH_SH_EEESB_SD_Li128ELb1ELb1ELb0ELb0EEENS1_19SingleTileSchedulerILb1ELb0ELb1ELi128EEEEEEEEEvNT_6ParamsE,(.L_x_71 - _ZN7cutlass13device_kernelIN5flash19enable_sm80_to_sm89INS1_16FlashAttnFwdSm80INS1_25CollectiveMainloopFwdSm80ILi4ELi1ELb0EN4cute5tupleIJNS5_1CILi128EEENS7_ILi64EEES8_EEELi128ENS_10bfloat16_tEfNS_4arch4Sm80ELb1ELb0ELb0ELb1ELb0ELb1ELb1ELb0EEENS1_21CollectiveEpilogueFwdINS6_IJS8_S8_S9_EEENS6_IJNS7_ILi1EEESH_SH_EEESB_SD_Li128ELb1ELb1ELb0ELb0EEENS1_19SingleTileSchedulerILb1ELb0ELb1ELi128EEEEEEEEEvNT_6ParamsE)
        .other          _ZN7cutlass13device_kernelIN5flash19enable_sm80_to_sm89INS1_16FlashAttnFwdSm80INS1_25CollectiveMainloopFwdSm80ILi4ELi1ELb0EN4cute5tupleIJNS5_1CILi128EEENS7_ILi64EEES8_EEELi128ENS_10bfloat16_tEfNS_4arch4Sm80ELb1ELb0ELb0ELb1ELb0ELb1ELb1ELb0EEENS1_21CollectiveEpilogueFwdINS6_IJS8_S8_S9_EEENS6_IJNS7_ILi1EEESH_SH_EEESB_SD_Li128ELb1ELb1ELb0ELb0EEENS1_19SingleTileSchedulerILb1ELb0ELb1ELi128EEEEEEEEEvNT_6ParamsE,@"STO_CUDA_ENTRY STV_DEFAULT"
_ZN7cutlass13device_kernelIN5flash19enable_sm80_to_sm89INS1_16FlashAttnFwdSm80INS1_25CollectiveMainloopFwdSm80ILi4ELi1ELb0EN4cute5tupleIJNS5_1CILi128EEENS7_ILi64EEES8_EEELi128ENS_10bfloat16_tEfNS_4arch4Sm80ELb1ELb0ELb0ELb1ELb0ELb1ELb1ELb0EEENS1_21CollectiveEpilogueFwdINS6_IJS8_S8_S9_EEENS6_IJNS7_ILi1EEESH_SH_EEESB_SD_Li128ELb1ELb1ELb0ELb0EEENS1_19SingleTileSchedulerILb1ELb0ELb1ELi128EEEEEEEEEvNT_6ParamsE:
[----:B------:R-:W-:Y:S01]  /*0000*/  LDC R1, c[0x0][0x37c] ;  /* 0x0000df00ff017b82 */ /* 0x000fe20000000800 */
[----:B------:R-:W-:Y:S05]  /*0010*/  EXIT ;  /* 0x000000000000794d */ /* 0x000fea0003800000 */
.L_x_35:
        /* <DEDUP_REMOVED lines=14> */
.L_x_71:


//--------------------- .nv.shared.reserved.0     --------------------------
	.section	.nv.shared.reserved.0,"aw",@nobits
	.weak		__nv_reservedSMEM_offset_0_alias
	.size		__nv_reservedSMEM_offset_0_alias, 0, 64
	.other		__nv_reservedSMEM_offset_0_alias,@"STO_CUDA_RESERVED_SHARED STV_DEFAULT"
__nv_reservedSMEM_offset_0_alias:
	.zero		0
	.zero		64


//--------------------- .nv.global                --------------------------
	.section	.nv.global,"aw",@nobits
.nv.global:
	.type		_ZN77_INTERNAL_42087de5_41_flash_fwd_hdim128_bf16_softcapall_sm80_cu_f3e6f9ee_28514cute1_E,@object
	.size		_ZN77_INTERNAL_42087de5_41_flash_fwd_hdim128_bf16_softcapall_sm80_cu_f3e6f9ee_28514cute1_E,(_ZN77_INTERNAL_42087de5_41_flash_fwd_hdim128_bf16_softcapall_sm80_cu_f3e6f9ee_28514cuda3std3__45__cpo6cbeginE - _ZN77_INTERNAL_42087de5_41_flash_fwd_hdim128_bf16_softcapall_sm80_cu_f3e6f9ee_28514cute1_E)
_ZN77_INTERNAL_42087de5_41_flash_fwd_hdim128_bf16_softcapall_sm80_cu_f3e6f9ee_28514cute1_E:
	.zero		1
	.type		_ZN77_INTERNAL_42087de5_41_flash_fwd_hdim128_bf16_softcapall_sm80_cu_f3e6f9ee_28514cuda3std3__45__cpo6cbeginE,@object
	.size		_ZN77_INTERNAL_42087de5_41_flash_fwd_hdim128_bf16_softcapall_sm80_cu_f3e6f9ee_28514cuda3std3__45__cpo6cbeginE,(_ZN77_INTERNAL_42087de5_41_flash_fwd_hdim128_bf16_softcapall_sm80_cu_f3e6f9ee_28514cuda3std3__48in_placeE - _ZN77_INTERNAL_42087de5_41_flash_fwd_hdim128_bf16_softcapall_sm80_cu_f3e6f9ee_28514cuda3std3__45__cpo6cbeginE)
_ZN77_INTERNAL_42087de5_41_flash_fwd_hdim128_bf16_softcapall_sm80_cu_f3e6f9ee_28514cuda3std3__45__cpo6cbeginE:
	.zero		1
	.type		_ZN77_INTERNAL_42087de5_41_flash_fwd_hdim128_bf16_softcapall_sm80_cu_f3e6f9ee_28514cuda3std3__48in_placeE,@object
	.size		_ZN77_INTERNAL_42087de5_41_flash_fwd_hdim128_bf16_softcapall_sm80_cu_f3e6f9ee_28514cuda3std3__48in_placeE,(_ZN77_INTERNAL_42087de5_41_flash_fwd_hdim128_bf16_softcapall_sm80_cu_f3e6f9ee_28514cuda3std6ranges3__45__cpo9iter_moveE - _ZN77_INTERNAL_42087de5_41_flash_fwd_hdim128_bf16_softcapall_sm80_cu_f3e6f9ee_28514cuda3std3__48in_placeE)
_ZN77_INTERNAL_42087de5_41_flash_fwd_hdim128_bf16_softcapall_sm80_cu_f3e6f9ee_28514cuda3std3__48in_placeE:
	.zero		1
	.type		_ZN77_INTERNAL_42087de5_41_flash_fwd_hdim128_bf16_softcapall_sm80_cu_f3e6f9ee_28514cuda3std6ranges3__45__cpo9iter_moveE,@object
	.size		_ZN77_INTERNAL_42087de5_41_flash_fwd_hdim128_bf16_softcapall_sm80_cu_f3e6f9ee_28514cuda3std6ranges3__45__cpo9iter_moveE,(_ZN77_INTERNAL_42087de5_41_flash_fwd_hdim128_bf16_softcapall_sm80_cu_f3e6f9ee_28514cuda3std3__45__cpo5beginE - _ZN77_INTERNAL_42087de5_41_flash_fwd_hdim128_bf16_softcapall_sm80_cu_f3e6f9ee_28514cuda3std6ranges3__45__cpo9iter_moveE)
_ZN77_INTERNAL_42087de5_41_flash_fwd_hdim128_bf16_softcapall_sm80_cu_f3e6f9ee_28514cuda3std6ranges3__45__cpo9iter_moveE:
	.zero		1
	.type		_ZN77_INTERNAL_42087de5_41_flash_fwd_hdim128_bf16_softcapall_sm80_cu_f3e6f9ee_28514cuda3std3__45__cpo5beginE,@object
	.size		_ZN77_INTERNAL_42087de5_41_flash_fwd_hdim128_bf16_softcapall_sm80_cu_f3e6f9ee_28514cuda3std3__45__cpo5beginE,(_ZN77_INTERNAL_42087de5_41_flash_fwd_hdim128_bf16_softcapall_sm80_cu_f3e6f9ee_28514cuda3std3__479_GLOBAL__N__42087de5_41_flash_fwd_hdim128_bf16_softcapall_sm80_cu_f3e6f9ee_28516ignoreE - _ZN77_INTERNAL_42087de5_41_flash_fwd_hdim128_bf16_softcapall_sm80_cu_f3e6f9ee_28514cuda3std3__45__cpo5beginE)
_ZN77_INTERNAL_42087de5_41_flash_fwd_hdim128_bf16_softcapall_sm80_cu_f3e6f9ee_28514cuda3std3__45__cpo5beginE:
	.zero		1
	.type		_ZN77_INTERNAL_42087de5_41_flash_fwd_hdim128_bf16_softcapall_sm80_cu_f3e6f9ee_28514cuda3std3__479_GLOBAL__N__42087de5_41_flash_fwd_hdim128_bf16_softcapall_sm80_cu_f3e6f9ee_28516ignoreE,@object
	.size		_ZN77_INTERNAL_42087de5_41_flash_fwd_hdim128_bf16_softcapall_sm80_cu_f3e6f9ee_28514cuda3std3__479_GLOBAL__N__42087de5_41_flash_fwd_hdim128_bf16_softcapall_sm80_cu_f3e6f9ee_28516ignoreE,(_ZN77_INTERNAL_42087de5_41_flash_fwd_hdim128_bf16_softcapall_sm80_cu_f3e6f9ee_28514cute7productE - _ZN77_INTERNAL_42087de5_41_flash_fwd_hdim128_bf16_softcapall_sm80_cu_f3e6f9ee_28514cuda3std3__479_GLOBAL__N__42087de5_41_flash_fwd_hdim128_bf16_softcapall_sm80_cu_f3e6f9ee_28516ignoreE)
_ZN77_INTERNAL_42087de5_41_flash_fwd_hdim128_bf16_softcapall_sm80_cu_f3e6f9ee_28514cuda3std3__479_GLOBAL__N__42087de5_41_flash_fwd_hdim128_bf16_softcapall_sm80_cu_f3e6f9ee_28516ignoreE:
	.zero		1
	.type		_ZN77_INTERNAL_42087de5_41_flash_fwd_hdim128_bf16_softcapall_sm80_cu_f3e6f9ee_28514cute7productE,@object
	.size		_ZN77_INTERNAL_42087de5_41_flash_fwd_hdim128_bf16_softcapall_sm80_cu_f3e6f9ee_28514cute7productE,(_ZN77_INTERNAL_42087de5_41_flash_fwd_hdim128_bf16_softcapall_sm80_cu_f3e6f9ee_28514cuda3std3__45__cpo3endE - _ZN77_INTERNAL_42087de5_41_flash_fwd_hdim128_bf16_softcapall_sm80_cu_f3e6f9ee_28514cute7productE)
_ZN77_INTERNAL_42087de5_41_flash_fwd_hdim128_bf16_softcapall_sm80_cu_f3e6f9ee_28514cute7productE:
	.zero		1
	.type		_ZN77_INTERNAL_42087de5_41_flash_fwd_hdim128_bf16_softcapall_sm80_cu_f3e6f9ee_28514cuda3std3__45__cpo3endE,@object
	.size		_ZN77_INTERNAL_42087de5_41_flash_fwd_hdim128_bf16_softcapall_sm80_cu_f3e6f9ee_28514cuda3std3__45__cpo3endE,(_ZN77_INTERNAL_42087de5_41_flash_fwd_hdim128_bf16_softcapall_sm80_cu_f3e6f9ee_28514cuda3std3__419piecewise_constructE - _ZN77_INTERNAL_42087de5_41_flash_fwd_hdim128_bf16_softcapall_sm80_cu_f3e6f9ee_28514cuda3std3__45__cpo3endE)
_ZN77_INTERNAL_42087de5_41_flash_fwd_hdim128_bf16_softcapall_sm80_cu_f3e6f9ee_28514cuda3std3__45__cpo3endE:
	.zero		1
	.type		_ZN77_INTERNAL_42087de5_41_flash_fwd_hdim128_bf16_softcapall_sm80_cu_f3e6f9ee_28514cuda3std3__419piecewise_constructE,@object
	.size		_ZN77_INTERNAL_42087de5_41_flash_fwd_hdim128_bf16_softcapall_sm80_cu_f3e6f9ee_28514cuda3std3__419piecewise_constructE,(_ZN77_INTERNAL_42087de5_41_flash_fwd_hdim128_bf16_softcapall_sm80_cu_f3e6f9ee_28514cuda3std3__45__cpo4cendE - _ZN77_INTERNAL_42087de5_41_flash_fwd_hdim128_bf16_softcapall_sm80_cu_f3e6f9ee_28514cuda3std3__419piecewise_constructE)
_ZN77_INTERNAL_42087de5_41_flash_fwd_hdim128_bf16_softcapall_sm80_cu_f3e6f9ee_28514cuda3std3__419piecewise_constructE:
	.zero		1
	.type		_ZN77_INTERNAL_42087de5_41_flash_fwd_hdim128_bf16_softcapall_sm80_cu_f3e6f9ee_28514cuda3std3__45__cpo4cendE,@object
	.size		_ZN77_INTERNAL_42087de5_41_flash_fwd_hdim128_bf16_softcapall_sm80_cu_f3e6f9ee_28514cuda3std3__45__cpo4cendE,(_ZN77_INTERNAL_42087de5_41_flash_fwd_hdim128_bf16_softcapall_sm80_cu_f3e6f9ee_28514cuda3std6ranges3__45__cpo4swapE - _ZN77_INTERNAL_42087de5_41_flash_fwd_hdim128_bf16_softcapall_sm80_cu_f3e6f9ee_28514cuda3std3__45__cpo4cendE)
_ZN77_INTERNAL_42087de5_41_flash_fwd_hdim128_bf16_softcapall_sm80_cu_f3e6f9ee_28514cuda3std3__45__cpo4cendE:
	.zero		1
	.type		_ZN77_INTERNAL_42087de5_41_flash_fwd_hdim128_bf16_softcapall_sm80_cu_f3e6f9ee_28514cuda3std6ranges3__45__cpo4swapE,@object
	.size		_ZN77_INTERNAL_42087de5_41_flash_fwd_hdim128_bf16_softcapall_sm80_cu_f3e6f9ee_28514cuda3std6ranges3__45__cpo4swapE,(.L_7 - _ZN77_INTERNAL_42087de5_41_flash_fwd_hdim128_bf16_softcapall_sm80_cu_f3e6f9ee_28514cuda3std6ranges3__45__cpo4swapE)
_ZN77_INTERNAL_42087de5_41_flash_fwd_hdim128_bf16_softcapall_sm80_cu_f3e6f9ee_28514cuda3std6ranges3__45__cpo4swapE:
	.zero		1
.L_7:


//--------------------- .nv.constant0._ZN7cutlass13device_kernelIN5flash19enable_sm80_to_sm89INS1_16FlashAttnFwdSm80INS1_25CollectiveMainloopFwdSm80ILi8ELi1ELb1EN4cute5tupleIJNS5_1CILi128EEES8_S8_EEELi128ENS_10bfloat16_tEfNS_4arch4Sm80ELb0ELb0ELb1ELb0ELb0ELb0ELb1ELb0EEENS1_21CollectiveEpilogueFwdIS9_NS6_IJNS7_ILi1EEESF_SF_EEESA_SC_Li256ELb0ELb1ELb0ELb0EEENS1_19SingleTileSchedulerILb0ELb0ELb1ELi128EEEEEEEEEvNT_6ParamsE --------------------------
	.section	.nv.constant0._ZN7cutlass13device_kernelIN5flash19enable_sm80_to_sm89INS1_16FlashAttnFwdSm80INS1_25CollectiveMainloopFwdSm80ILi8ELi1ELb1EN4cute5tupleIJNS5_1CILi128EEES8_S8_EEELi128ENS_10bfloat16_tEfNS_4arch4Sm80ELb0ELb0ELb1ELb0ELb0ELb0ELb1ELb0EEENS1_21CollectiveEpilogueFwdIS9_NS6_IJNS7_ILi1EEESF_SF_EEESA_SC_Li256ELb0ELb1ELb0ELb0EEENS1_19SingleTileSchedulerILb0ELb0ELb1ELi128EEEEEEEEEvNT_6ParamsE,"a",@progbits
	.sectionflags	@""
	.align	4
.nv.constant0._ZN7cutlass13device_kernelIN5flash19enable_sm80_to_sm89INS1_16FlashAttnFwdSm80INS1_25CollectiveMainloopFwdSm80ILi8ELi1ELb1EN4cute5tupleIJNS5_1CILi128EEES8_S8_EEELi128ENS_10bfloat16_tEfNS_4arch4Sm80ELb0ELb0ELb1ELb0ELb0ELb0ELb1ELb0EEENS1_21CollectiveEpilogueFwdIS9_NS6_IJNS7_ILi1EEESF_SF_EEESA_SC_Li256ELb0ELb1ELb0ELb0EEENS1_19SingleTileSchedulerILb0ELb0ELb1ELi128EEEEEEEEEvNT_6ParamsE:
	.zero		1944


//--------------------- .nv.constant0._ZN7cutlass13device_kernelIN5flash19enable_sm80_to_sm89INS1_16FlashAttnFwdSm80INS1_25CollectiveMainloopFwdSm80ILi8ELi1ELb1EN4cute5tupleIJNS5_1CILi128EEES8_S8_EEELi128ENS_10bfloat16_tEfNS_4arch4Sm80ELb0ELb0ELb1ELb1ELb0ELb0ELb1ELb0EEENS1_21CollectiveEpilogueFwdIS9_NS6_IJNS7_ILi1EEESF_SF_EEESA_SC_Li256ELb1ELb1ELb0ELb0EEENS1_19SingleTileSchedulerILb1ELb0ELb1ELi128EEEEEEEEEvNT_6ParamsE --------------------------
	.section	.nv.constant0._ZN7cutlass13device_kernelIN5flash19enable_sm80_to_sm89INS1_16FlashAttnFwdSm80INS1_25CollectiveMainloopFwdSm80ILi8ELi1ELb1EN4cute5tupleIJNS5_1CILi128EEES8_S8_EEELi128ENS_10bfloat16_tEfNS_4arch4Sm80ELb0ELb0ELb1ELb1ELb0ELb0ELb1ELb0EEENS1_21CollectiveEpilogueFwdIS9_NS6_IJNS7_ILi1EEESF_SF_EEESA_SC_Li256ELb1ELb1ELb0ELb0EEENS1_19SingleTileSchedulerILb1ELb0ELb1ELi128EEEEEEEEEvNT_6ParamsE,"a",@progbits
	.sectionflags	@""
	.align	4
.nv.constant0._ZN7cutlass13device_kernelIN5flash19enable_sm80_to_sm89INS1_16FlashAttnFwdSm80INS1_25CollectiveMainloopFwdSm80ILi8ELi1ELb1EN4cute5tupleIJNS5_1CILi128EEES8_S8_EEELi128ENS_10bfloat16_tEfNS_4arch4Sm80ELb0ELb0ELb1ELb1ELb0ELb0ELb1ELb0EEENS1_21CollectiveEpilogueFwdIS9_NS6_IJNS7_ILi1EEESF_SF_EEESA_SC_Li256ELb1ELb1ELb0ELb0EEENS1_19SingleTileSchedulerILb1ELb0ELb1ELi128EEEEEEEEEvNT_6ParamsE:
	.zero		1944


//--------------------- .nv.constant0._ZN7cutlass13device_kernelIN5flash19enable_sm80_to_sm89INS1_16FlashAttnFwdSm80INS1_25CollectiveMainloopFwdSm80ILi8ELi1ELb1EN4cute5tupleIJNS5_1CILi128EEES8_S8_EEELi128ENS_10bfloat16_tEfNS_4arch4Sm80ELb0ELb0ELb1ELb1ELb0ELb1ELb1ELb0EEENS1_21CollectiveEpilogueFwdIS9_NS6_IJNS7_ILi1EEESF_SF_EEESA_SC_Li256ELb1ELb1ELb0ELb0EEENS1_19SingleTileSchedulerILb1ELb0ELb1ELi128EEEEEEEEEvNT_6ParamsE --------------------------
	.section	.nv.constant0._ZN7cutlass13device_kernelIN5flash19enable_sm80_to_sm89INS1_16FlashAttnFwdSm80INS1_25CollectiveMainloopFwdSm80ILi8ELi1ELb1EN4cute5tupleIJNS5_1CILi128EEES8_S8_EEELi128ENS_10bfloat16_tEfNS_4arch4Sm80ELb0ELb0ELb1ELb1ELb0ELb1ELb1ELb0EEENS1_21CollectiveEpilogueFwdIS9_NS6_IJNS7_ILi1EEESF_SF_EEESA_SC_Li256ELb1ELb1ELb0ELb0EEENS1_19SingleTileSchedulerILb1ELb0ELb1ELi128EEEEEEEEEvNT_6ParamsE,"a",@progbits
	.sectionflags	@""
	.align	4
.nv.constant0._ZN7cutlass13device_kernelIN5flash19enable_sm80_to_sm89INS1_16FlashAttnFwdSm80INS1_25CollectiveMainloopFwdSm80ILi8ELi1ELb1EN4cute5tupleIJNS5_1CILi128EEES8_S8_EEELi128ENS_10bfloat16_tEfNS_4arch4Sm80ELb0ELb0ELb1ELb1ELb0ELb1ELb1ELb0EEENS1_21CollectiveEpilogueFwdIS9_NS6_IJNS7_ILi1EEESF_SF_EEESA_SC_Li256ELb1ELb1ELb0ELb0EEENS1_19SingleTileSchedulerILb1ELb0ELb1ELi128EEEEEEEEEvNT_6ParamsE:
	.zero		1944


//--------------------- .nv.constant0._ZN7cutlass13device_kernelIN5flash19enable_sm80_to_sm89INS1_16FlashAttnFwdSm80INS1_25CollectiveMainloopFwdSm80ILi8ELi1ELb1EN4cute5tupleIJNS5_1CILi128EEENS7_ILi96EEES8_EEELi128ENS_10bfloat16_tEfNS_4arch4Sm80ELb0ELb1ELb1ELb0ELb0ELb0ELb1ELb0EEENS1_21CollectiveEpilogueFwdINS6_IJS8_S8_S9_EEENS6_IJNS7_ILi1EEESH_SH_EEESB_SD_Li256ELb0ELb1ELb0ELb0EEENS1_19SingleTileSchedulerILb0ELb0ELb1ELi128EEEEEEEEEvNT_6ParamsE --------------------------
	.section	.nv.constant0._ZN7cutlass13device_kernelIN5flash19enable_sm80_to_sm89INS1_16FlashAttnFwdSm80INS1_25CollectiveMainloopFwdSm80ILi8ELi1ELb1EN4cute5tupleIJNS5_1CILi128EEENS7_ILi96EEES8_EEELi128ENS_10bfloat16_tEfNS_4arch4Sm80ELb0ELb1ELb1ELb0ELb0ELb0ELb1ELb0EEENS1_21CollectiveEpilogueFwdINS6_IJS8_S8_S9_EEENS6_IJNS7_ILi1EEESH_SH_EEESB_SD_Li256ELb0ELb1ELb0ELb0EEENS1_19SingleTileSchedulerILb0ELb0ELb1ELi128EEEEEEEEEvNT_6ParamsE,"a",@progbits
	.sectionflags	@""
	.align	4
.nv.constant0._ZN7cutlass13device_kernelIN5flash19enable_sm80_to_sm89INS1_16FlashAttnFwdSm80INS1_25CollectiveMainloopFwdSm80ILi8ELi1ELb1EN4cute5tupleIJNS5_1CILi128EEENS7_ILi96EEES8_EEELi128ENS_10bfloat16_tEfNS_4arch4Sm80ELb0ELb1ELb1ELb0ELb0ELb0ELb1ELb0EEENS1_21CollectiveEpilogueFwdINS6_IJS8_S8_S9_EEENS6_IJNS7_ILi1EEESH_SH_EEESB_SD_Li256ELb0ELb1ELb0ELb0EEENS1_19SingleTileSchedulerILb0ELb0ELb1ELi128EEEEEEEEEvNT_6ParamsE:
	.zero		1944


//--------------------- .nv.constant0._ZN7cutlass13device_kernelIN5flash19enable_sm80_to_sm89INS1_16FlashAttnFwdSm80INS1_25CollectiveMainloopFwdSm80ILi8ELi1ELb1EN4cute5tupleIJNS5_1CILi128EEENS7_ILi96EEES8_EEELi128ENS_10bfloat16_tEfNS_4arch4Sm80ELb0ELb1ELb1ELb1ELb0ELb0ELb1ELb0EEENS1_21CollectiveEpilogueFwdINS6_IJS8_S8_S9_EEENS6_IJNS7_ILi1EEESH_SH_EEESB_SD_Li256ELb1ELb1ELb0ELb0EEENS1_19SingleTileSchedulerILb1ELb0ELb1ELi128EEEEEEEEEvNT_6ParamsE --------------------------
	.section	.nv.constant0._ZN7cutlass13device_kernelIN5flash19enable_sm80_to_sm89INS1_16FlashAttnFwdSm80INS1_25CollectiveMainloopFwdSm80ILi8ELi1ELb1EN4cute5tupleIJNS5_1CILi128EEENS7_ILi96EEES8_EEELi128ENS_10bfloat16_tEfNS_4arch4Sm80ELb0ELb1ELb1ELb1ELb0ELb0ELb1ELb0EEENS1_21CollectiveEpilogueFwdINS6_IJS8_S8_S9_EEENS6_IJNS7_ILi1EEESH_SH_EEESB_SD_Li256ELb1ELb1ELb0ELb0EEENS1_19SingleTileSchedulerILb1ELb0ELb1ELi128EEEEEEEEEvNT_6ParamsE,"a",@progbits
	.sectionflags	@""
	.align	4
.nv.constant0._ZN7cutlass13device_kernelIN5flash19enable_sm80_to_sm89INS1_16FlashAttnFwdSm80INS1_25CollectiveMainloopFwdSm80ILi8ELi1ELb1EN4cute5tupleIJNS5_1CILi128EEENS7_ILi96EEES8_EEELi128ENS_10bfloat16_tEfNS_4arch4Sm80ELb0ELb1ELb1ELb1ELb0ELb0ELb1ELb0EEENS1_21CollectiveEpilogueFwdINS6_IJS8_S8_S9_EEENS6_IJNS7_ILi1EEESH_SH_EEESB_SD_Li256ELb1ELb1ELb0ELb0EEENS1_19SingleTileSchedulerILb1ELb0ELb1ELi128EEEEEEEEEvNT_6ParamsE:
	.zero		1944


//--------------------- .nv.constant0._ZN7cutlass13device_kernelIN5flash19enable_sm80_to_sm89INS1_16FlashAttnFwdSm80INS1_25CollectiveMainloopFwdSm80ILi8ELi1ELb1EN4cute5tupleIJNS5_1CILi128EEENS7_ILi96EEES8_EEELi128ENS_10bfloat16_tEfNS_4arch4Sm80ELb0ELb1ELb1ELb1ELb0ELb1ELb1ELb0EEENS1_21CollectiveEpilogueFwdINS6_IJS8_S8_S9_EEENS6_IJNS7_ILi1EEESH_SH_EEESB_SD_Li256ELb1ELb1ELb0ELb0EEENS1_19SingleTileSchedulerILb1ELb0ELb1ELi128EEEEEEEEEvNT_6ParamsE --------------------------
	.section	.nv.constant0._ZN7cutlass13device_kernelIN5flash19enable_sm80_to_sm89INS1_16FlashAttnFwdSm80INS1_25CollectiveMainloopFwdSm80ILi8ELi1ELb1EN4cute5tupleIJNS5_1CILi128EEENS7_ILi96EEES8_EEELi128ENS_10bfloat16_tEfNS_4arch4Sm80ELb0ELb1ELb1ELb1ELb0ELb1ELb1ELb0EEENS1_21CollectiveEpilogueFwdINS6_IJS8_S8_S9_EEENS6_IJNS7_ILi1EEESH_SH_EEESB_SD_Li256ELb1ELb1ELb0ELb0EEENS1_19SingleTileSchedulerILb1ELb0ELb1ELi128EEEEEEEEEvNT_6ParamsE,"a",@progbits
	.sectionflags	@""
	.align	4
.nv.constant0._ZN7cutlass13device_kernelIN5flash19enable_sm80_to_sm89INS1_16FlashAttnFwdSm80INS1_25CollectiveMainloopFwdSm80ILi8ELi1ELb1EN4cute5tupleIJNS5_1CILi128EEENS7_ILi96EEES8_EEELi128ENS_10bfloat16_tEfNS_4arch4Sm80ELb0ELb1ELb1ELb1ELb0ELb1ELb1ELb0EEENS1_21CollectiveEpilogueFwdINS6_IJS8_S8_S9_EEENS6_IJNS7_ILi1EEESH_SH_EEESB_SD_Li256ELb1ELb1ELb0ELb0EEENS1_19SingleTileSchedulerILb1ELb0ELb1ELi128EEEEEEEEEvNT_6ParamsE:
	.zero		1944


//--------------------- .nv.constant0._ZN7cutlass13device_kernelIN5flash19enable_sm80_to_sm89INS1_16FlashAttnFwdSm80INS1_25CollectiveMainloopFwdSm80ILi8ELi1ELb1EN4cute5tupleIJNS5_1CILi128EEES8_S8_EEELi128ENS_10bfloat16_tEfNS_4arch4Sm80ELb1ELb0ELb1ELb0ELb0ELb0ELb1ELb0EEENS1_21CollectiveEpilogueFwdIS9_NS6_IJNS7_ILi1EEESF_SF_EEESA_SC_Li256ELb0ELb1ELb0ELb0EEENS1_30DynamicPersistentTileSchedulerILi256ELi256ELb0ELb1ELb0EEEEEEEEEvNT_6ParamsE --------------------------
	.section	.nv.constant0._ZN7cutlass13device_kernelIN5flash19enable_sm80_to_sm89INS1_16FlashAttnFwdSm80INS1_25CollectiveMainloopFwdSm80ILi8ELi1ELb1EN4cute5tupleIJNS5_1CILi128EEES8_S8_EEELi128ENS_10bfloat16_tEfNS_4arch4Sm80ELb1ELb0ELb1ELb0ELb0ELb0ELb1ELb0EEENS1_21CollectiveEpilogueFwdIS9_NS6_IJNS7_ILi1EEESF_SF_EEESA_SC_Li256ELb0ELb1ELb0ELb0EEENS1_30DynamicPersistentTileSchedulerILi256ELi256ELb0ELb1ELb0EEEEEEEEEvNT_6ParamsE,"a",@progbits
	.sectionflags	@""
	.align	4
.nv.constant0._ZN7cutlass13device_kernelIN5flash19enable_sm80_to_sm89INS1_16FlashAttnFwdSm80INS1_25CollectiveMainloopFwdSm80ILi8ELi1ELb1EN4cute5tupleIJNS5_1CILi128EEES8_S8_EEELi128ENS_10bfloat16_tEfNS_4arch4Sm80ELb1ELb0ELb1ELb0ELb0ELb0ELb1ELb0EEENS1_21CollectiveEpilogueFwdIS9_NS6_IJNS7_ILi1EEESF_SF_EEESA_SC_Li256ELb0ELb1ELb0ELb0EEENS1_30DynamicPersistentTileSchedulerILi256ELi256ELb0ELb1ELb0EEEEEEEEEvNT_6ParamsE:
	.zero		1960


//--------------------- .nv.constant0._ZN7cutlass13device_kernelIN5flash19enable_sm80_to_sm89INS1_16FlashAttnFwdSm80INS1_25CollectiveMainloopFwdSm80ILi8ELi1ELb1EN4cute5tupleIJNS5_1CILi128EEES8_S8_EEELi128ENS_10bfloat16_tEfNS_4arch4Sm80ELb1ELb0ELb1ELb1ELb0ELb0ELb1ELb0EEENS1_21CollectiveEpilogueFwdIS9_NS6_IJNS7_ILi1EEESF_SF_EEESA_SC_Li256ELb1ELb1ELb0ELb0EEENS1_19SingleTileSchedulerILb1ELb0ELb1ELi128EEEEEEEEEvNT_6ParamsE --------------------------
	.section	.nv.constant0._ZN7cutlass13device_kernelIN5flash19enable_sm80_to_sm89INS1_16FlashAttnFwdSm80INS1_25CollectiveMainloopFwdSm80ILi8ELi1ELb1EN4cute5tupleIJNS5_1CILi128EEES8_S8_EEELi128ENS_10bfloat16_tEfNS_4arch4Sm80ELb1ELb0ELb1ELb1ELb0ELb0ELb1ELb0EEENS1_21CollectiveEpilogueFwdIS9_NS6_IJNS7_ILi1EEESF_SF_EEESA_SC_Li256ELb1ELb1ELb0ELb0EEENS1_19SingleTileSchedulerILb1ELb0ELb1ELi128EEEEEEEEEvNT_6ParamsE,"a",@progbits
	.sectionflags	@""
	.align	4
.nv.constant0._ZN7cutlass13device_kernelIN5flash19enable_sm80_to_sm89INS1_16FlashAttnFwdSm80INS1_25CollectiveMainloopFwdSm80ILi8ELi1ELb1EN4cute5tupleIJNS5_1CILi128EEES8_S8_EEELi128ENS_10bfloat16_tEfNS_4arch4Sm80ELb1ELb0ELb1ELb1ELb0ELb0ELb1ELb0EEENS1_21CollectiveEpilogueFwdIS9_NS6_IJNS7_ILi1EEESF_SF_EEESA_SC_Li256ELb1ELb1ELb0ELb0EEENS1_19SingleTileSchedulerILb1ELb0ELb1ELi128EEEEEEEEEvNT_6ParamsE:
	.zero		1944


//--------------------- .nv.constant0._ZN7cutlass13device_kernelIN5flash19enable_sm80_to_sm89INS1_16FlashAttnFwdSm80INS1_25CollectiveMainloopFwdSm80ILi8ELi1ELb1EN4cute5tupleIJNS5_1CILi128EEES8_S8_EEELi128ENS_10bfloat16_tEfNS_4arch4Sm80ELb1ELb0ELb1ELb1ELb0ELb1ELb1ELb0EEENS1_21CollectiveEpilogueFwdIS9_NS6_IJNS7_ILi1EEESF_SF_EEESA_SC_Li256ELb1ELb1ELb0ELb0EEENS1_19SingleTileSchedulerILb1ELb0ELb1ELi128EEEEEEEEEvNT_6ParamsE --------------------------
	.section	.nv.constant0._ZN7cutlass13device_kernelIN5flash19enable_sm80_to_sm89INS1_16FlashAttnFwdSm80INS1_25CollectiveMainloopFwdSm80ILi8ELi1ELb1EN4cute5tupleIJNS5_1CILi128EEES8_S8_EEELi128ENS_10bfloat16_tEfNS_4arch4Sm80ELb1ELb0ELb1ELb1ELb0ELb1ELb1ELb0EEENS1_21CollectiveEpilogueFwdIS9_NS6_IJNS7_ILi1EEESF_SF_EEESA_SC_Li256ELb1ELb1ELb0ELb0EEENS1_19SingleTileSchedulerILb1ELb0ELb1ELi128EEEEEEEEEvNT_6ParamsE,"a",@progbits
	.sectionflags	@""
	.align	4
.nv.constant0._ZN7cutlass13device_kernelIN5flash19enable_sm80_to_sm89INS1_16FlashAttnFwdSm80INS1_25CollectiveMainloopFwdSm80ILi8ELi1ELb1EN4cute5tupleIJNS5_1CILi128EEES8_S8_EEELi128ENS_10bfloat16_tEfNS_4arch4Sm80ELb1ELb0ELb1ELb1ELb0ELb1ELb1ELb0EEENS1_21CollectiveEpilogueFwdIS9_NS6_IJNS7_ILi1EEESF_SF_EEESA_SC_Li256ELb1ELb1ELb0ELb0EEENS1_19SingleTileSchedulerILb1ELb0ELb1ELi128EEEEEEEEEvNT_6ParamsE:
	.zero		1944


//--------------------- .nv.constant0._ZN7cutlass13device_kernelIN5flash19enable_sm80_to_sm89INS1_16FlashAttnFwdSm80INS1_25CollectiveMainloopFwdSm80ILi4ELi1ELb0EN4cute5tupleIJNS5_1CILi128EEENS7_ILi64EEES8_EEELi128ENS_10bfloat16_tEfNS_4arch4Sm80ELb0ELb0ELb1ELb0ELb0ELb0ELb1ELb0EEENS1_21CollectiveEpilogueFwdINS6_IJS8_S8_S9_EEENS6_IJNS7_ILi1EEESH_SH_EEESB_SD_Li128ELb0ELb1ELb0ELb0EEENS1_19SingleTileSchedulerILb0ELb0ELb1ELi128EEEEEEEEEvNT_6ParamsE --------------------------
	.section	.nv.constant0._ZN7cutlass13device_kernelIN5flash19enable_sm80_to_sm89INS1_16FlashAttnFwdSm80INS1_25CollectiveMainloopFwdSm80ILi4ELi1ELb0EN4cute5tupleIJNS5_1CILi128EEENS7_ILi64EEES8_EEELi128ENS_10bfloat16_tEfNS_4arch4Sm80ELb0ELb0ELb1ELb0ELb0ELb0ELb1ELb0EEENS1_21CollectiveEpilogueFwdINS6_IJS8_S8_S9_EEENS6_IJNS7_ILi1EEESH_SH_EEESB_SD_Li128ELb0ELb1ELb0ELb0EEENS1_19SingleTileSchedulerILb0ELb0ELb1ELi128EEEEEEEEEvNT_6ParamsE,"a",@progbits
	.sectionflags	@""
	.align	4
.nv.constant0._ZN7cutlass13device_kernelIN5flash19enable_sm80_to_sm89INS1_16FlashAttnFwdSm80INS1_25CollectiveMainloopFwdSm80ILi4ELi1ELb0EN4cute5tupleIJNS5_1CILi128EEENS7_ILi64EEES8_EEELi128ENS_10bfloat16_tEfNS_4arch4Sm80ELb0ELb0ELb1ELb0ELb0ELb0ELb1ELb0EEENS1_21CollectiveEpilogueFwdINS6_IJS8_S8_S9_EEENS6_IJNS7_ILi1EEESH_SH_EEESB_SD_Li128ELb0ELb1ELb0ELb0EEENS1_19SingleTileSchedulerILb0ELb0ELb1ELi128EEEEEEEEEvNT_6ParamsE:
	.zero		1944


//--------------------- .nv.constant0._ZN7cutlass13device_kernelIN5flash19enable_sm80_to_sm89INS1_16FlashAttnFwdSm80INS1_25CollectiveMainloopFwdSm80ILi4ELi1ELb0EN4cute5tupleIJNS5_1CILi128EEENS7_ILi64EEES8_EEELi128ENS_10bfloat16_tEfNS_4arch4Sm80ELb0ELb0ELb1ELb1ELb0ELb0ELb1ELb0EEENS1_21CollectiveEpilogueFwdINS6_IJS8_S8_S9_EEENS6_IJNS7_ILi1EEESH_SH_EEESB_SD_Li128ELb1ELb1ELb0ELb0EEENS1_19SingleTileSchedulerILb1ELb0ELb1ELi128EEEEEEEEEvNT_6ParamsE --------------------------
	.section	.nv.constant0._ZN7cutlass13device_kernelIN5flash19enable_sm80_to_sm89INS1_16FlashAttnFwdSm80INS1_25CollectiveMainloopFwdSm80ILi4ELi1ELb0EN4cute5tupleIJNS5_1CILi128EEENS7_ILi64EEES8_EEELi128ENS_10bfloat16_tEfNS_4arch4Sm80ELb0ELb0ELb1ELb1ELb0ELb0ELb1ELb0EEENS1_21CollectiveEpilogueFwdINS6_IJS8_S8_S9_EEENS6_IJNS7_ILi1EEESH_SH_EEESB_SD_Li128ELb1ELb1ELb0ELb0EEENS1_19SingleTileSchedulerILb1ELb0ELb1ELi128EEEEEEEEEvNT_6ParamsE,"a",@progbits
	.sectionflags	@""
	.align	4
.nv.constant0._ZN7cutlass13device_kernelIN5flash19enable_sm80_to_sm89INS1_16FlashAttnFwdSm80INS1_25CollectiveMainloopFwdSm80ILi4ELi1ELb0EN4cute5tupleIJNS5_1CILi128EEENS7_ILi64EEES8_EEELi128ENS_10bfloat16_tEfNS_4arch4Sm80ELb0ELb0ELb1ELb1ELb0ELb0ELb1ELb0EEENS1_21CollectiveEpilogueFwdINS6_IJS8_S8_S9_EEENS6_IJNS7_ILi1EEESH_SH_EEESB_SD_Li128ELb1ELb1ELb0ELb0EEENS1_19SingleTileSchedulerILb1ELb0ELb1ELi128EEEEEEEEEvNT_6ParamsE:
	.zero		1944


//--------------------- .nv.constant0._ZN7cutlass13device_kernelIN5flash19enable_sm80_to_sm89INS1_16FlashAttnFwdSm80INS1_25CollectiveMainloopFwdSm80ILi4ELi1ELb0EN4cute5tupleIJNS5_1CILi128EEENS7_ILi64EEES8_EEELi128ENS_10bfloat16_tEfNS_4arch4Sm80ELb0ELb0ELb1ELb1ELb0ELb1ELb1ELb0EEENS1_21CollectiveEpilogueFwdINS6_IJS8_S8_S9_EEENS6_IJNS7_ILi1EEESH_SH_EEESB_SD_Li128ELb1ELb1ELb0ELb0EEENS1_19SingleTileSchedulerILb1ELb0ELb1ELi128EEEEEEEEEvNT_6ParamsE --------------------------
	.section	.nv.constant0._ZN7cutlass13device_kernelIN5flash19enable_sm80_to_sm89INS1_16FlashAttnFwdSm80INS1_25CollectiveMainloopFwdSm80ILi4ELi1ELb0EN4cute5tupleIJNS5_1CILi128EEENS7_ILi64EEES8_EEELi128ENS_10bfloat16_tEfNS_4arch4Sm80ELb0ELb0ELb1ELb1ELb0ELb1ELb1ELb0EEENS1_21CollectiveEpilogueFwdINS6_IJS8_S8_S9_EEENS6_IJNS7_ILi1EEESH_SH_EEESB_SD_Li128ELb1ELb1ELb0ELb0EEENS1_19SingleTileSchedulerILb1ELb0ELb1ELi128EEEEEEEEEvNT_6ParamsE,"a",@progbits
	.sectionflags	@""
	.align	4
.nv.constant0._ZN7cutlass13device_kernelIN5flash19enable_sm80_to_sm89INS1_16FlashAttnFwdSm80INS1_25CollectiveMainloopFwdSm80ILi4ELi1ELb0EN4cute5tupleIJNS5_1CILi128EEENS7_ILi64EEES8_EEELi128ENS_10bfloat16_tEfNS_4arch4Sm80ELb0ELb0ELb1ELb1ELb0ELb1ELb1ELb0EEENS1_21CollectiveEpilogueFwdINS6_IJS8_S8_S9_EEENS6_IJNS7_ILi1EEESH_SH_EEESB_SD_Li128ELb1ELb1ELb0ELb0EEENS1_19SingleTileSchedulerILb1ELb0ELb1ELi128EEEEEEEEEvNT_6ParamsE:
	.zero		1944


//--------------------- .nv.constant0._ZN7cutlass13device_kernelIN5flash19enable_sm80_to_sm89INS1_16FlashAttnFwdSm80INS1_25CollectiveMainloopFwdSm80ILi4ELi1ELb0EN4cute5tupleIJNS5_1CILi128EEENS7_ILi48EEES8_EEELi128ENS_10bfloat16_tEfNS_4arch4Sm80ELb0ELb1ELb1ELb0ELb0ELb0ELb1ELb0EEENS1_21CollectiveEpilogueFwdINS6_IJS8_S8_S9_EEENS6_IJNS7_ILi1EEESH_SH_EEESB_SD_Li128ELb0ELb1ELb0ELb0EEENS1_19SingleTileSchedulerILb0ELb0ELb1ELi128EEEEEEEEEvNT_6ParamsE --------------------------
	.section	.nv.constant0._ZN7cutlass13device_kernelIN5flash19enable_sm80_to_sm89INS1_16FlashAttnFwdSm80INS1_25CollectiveMainloopFwdSm80ILi4ELi1ELb0EN4cute5tupleIJNS5_1CILi128EEENS7_ILi48EEES8_EEELi128ENS_10bfloat16_tEfNS_4arch4Sm80ELb0ELb1ELb1ELb0ELb0ELb0ELb1ELb0EEENS1_21CollectiveEpilogueFwdINS6_IJS8_S8_S9_EEENS6_IJNS7_ILi1EEESH_SH_EEESB_SD_Li128ELb0ELb1ELb0ELb0EEENS1_19SingleTileSchedulerILb0ELb0ELb1ELi128EEEEEEEEEvNT_6ParamsE,"a",@progbits
	.sectionflags	@""
	.align	4
.nv.constant0._ZN7cutlass13device_kernelIN5flash19enable_sm80_to_sm89INS1_16FlashAttnFwdSm80INS1_25CollectiveMainloopFwdSm80ILi4ELi1ELb0EN4cute5tupleIJNS5_1CILi128EEENS7_ILi48EEES8_EEELi128ENS_10bfloat16_tEfNS_4arch4Sm80ELb0ELb1ELb1ELb0ELb0ELb0ELb1ELb0EEENS1_21CollectiveEpilogueFwdINS6_IJS8_S8_S9_EEENS6_IJNS7_ILi1EEESH_SH_EEESB_SD_Li128ELb0ELb1ELb0ELb0EEENS1_19SingleTileSchedulerILb0ELb0ELb1ELi128EEEEEEEEEvNT_6ParamsE:
	.zero		1944


//--------------------- .nv.constant0._ZN7cutlass13device_kernelIN5flash19enable_sm80_to_sm89INS1_16FlashAttnFwdSm80INS1_25CollectiveMainloopFwdSm80ILi4ELi1ELb0EN4cute5tupleIJNS5_1CILi128EEENS7_ILi48EEES8_EEELi128ENS_10bfloat16_tEfNS_4arch4Sm80ELb0ELb1ELb1ELb1ELb0ELb0ELb1ELb0EEENS1_21CollectiveEpilogueFwdINS6_IJS8_S8_S9_EEENS6_IJNS7_ILi1EEESH_SH_EEESB_SD_Li128ELb1ELb1ELb0ELb0EEENS1_19SingleTileSchedulerILb1ELb0ELb1ELi128EEEEEEEEEvNT_6ParamsE --------------------------
	.section	.nv.constant0._ZN7cutlass13device_kernelIN5flash19enable_sm80_to_sm89INS1_16FlashAttnFwdSm80INS1_25CollectiveMainloopFwdSm80ILi4ELi1ELb0EN4cute5tupleIJNS5_1CILi128EEENS7_ILi48EEES8_EEELi128ENS_10bfloat16_tEfNS_4arch4Sm80ELb0ELb1ELb1ELb1ELb0ELb0ELb1ELb0EEENS1_21CollectiveEpilogueFwdINS6_IJS8_S8_S9_EEENS6_IJNS7_ILi1EEESH_SH_EEESB_SD_Li128ELb1ELb1ELb0ELb0EEENS1_19SingleTileSchedulerILb1ELb0ELb1ELi128EEEEEEEEEvNT_6ParamsE,"a",@progbits
	.sectionflags	@""
	.align	4
.nv.constant0._ZN7cutlass13device_kernelIN5flash19enable_sm80_to_sm89INS1_16FlashAttnFwdSm80INS1_25CollectiveMainloopFwdSm80ILi4ELi1ELb0EN4cute5tupleIJNS5_1CILi128EEENS7_ILi48EEES8_EEELi128ENS_10bfloat16_tEfNS_4arch4Sm80ELb0ELb1ELb1ELb1ELb0ELb0ELb1ELb0EEENS1_21CollectiveEpilogueFwdINS6_IJS8_S8_S9_EEENS6_IJNS7_ILi1EEESH_SH_EEESB_SD_Li128ELb1ELb1ELb0ELb0EEENS1_19SingleTileSchedulerILb1ELb0ELb1ELi128EEEEEEEEEvNT_6ParamsE:
	.zero		1944


//--------------------- .nv.constant0._ZN7cutlass13device_kernelIN5flash19enable_sm80_to_sm89INS1_16FlashAttnFwdSm80INS1_25CollectiveMainloopFwdSm80ILi4ELi1ELb0EN4cute5tupleIJNS5_1CILi128EEENS7_ILi48EEES8_EEELi128ENS_10bfloat16_tEfNS_4arch4Sm80ELb0ELb1ELb1ELb1ELb0ELb1ELb1ELb0EEENS1_21CollectiveEpilogueFwdINS6_IJS8_S8_S9_EEENS6_IJNS7_ILi1EEESH_SH_EEESB_SD_Li128ELb1ELb1ELb0ELb0EEENS1_19SingleTileSchedulerILb1ELb0ELb1ELi128EEEEEEEEEvNT_6ParamsE --------------------------
	.section	.nv.constant0._ZN7cutlass13device_kernelIN5flash19enable_sm80_to_sm89INS1_16FlashAttnFwdSm80INS1_25CollectiveMainloopFwdSm80ILi4ELi1ELb0EN4cute5tupleIJNS5_1CILi128EEENS7_ILi48EEES8_EEELi128ENS_10bfloat16_tEfNS_4arch4Sm80ELb0ELb1ELb1ELb1ELb0ELb1ELb1ELb0EEENS1_21CollectiveEpilogueFwdINS6_IJS8_S8_S9_EEENS6_IJNS7_ILi1EEESH_SH_EEESB_SD_Li128ELb1ELb1ELb0ELb0EEENS1_19SingleTileSchedulerILb1ELb0ELb1ELi128EEEEEEEEEvNT_6ParamsE,"a",@progbits
	.sectionflags	@""
	.align	4
.nv.constant0._ZN7cutlass13device_kernelIN5flash19enable_sm80_to_sm89INS1_16FlashAttnFwdSm80INS1_25CollectiveMainloopFwdSm80ILi4ELi1ELb0EN4cute5tupleIJNS5_1CILi128EEENS7_ILi48EEES8_EEELi128ENS_10bfloat16_tEfNS_4arch4Sm80ELb0ELb1ELb1ELb1ELb0ELb1ELb1ELb0EEENS1_21CollectiveEpilogueFwdINS6_IJS8_S8_S9_EEENS6_IJNS7_ILi1EEESH_SH_EEESB_SD_Li128ELb1ELb1ELb0ELb0EEENS1_19SingleTileSchedulerILb1ELb0ELb1ELi128EEEEEEEEEvNT_6ParamsE:
	.zero		1944


//--------------------- .nv.constant0._ZN7cutlass13device_kernelIN5flash19enable_sm80_to_sm89INS1_16FlashAttnFwdSm80INS1_25CollectiveMainloopFwdSm80ILi4ELi1ELb0EN4cute5tupleIJNS5_1CILi128EEENS7_ILi64EEES8_EEELi128ENS_10bfloat16_tEfNS_4arch4Sm80ELb1ELb0ELb1ELb0ELb0ELb0ELb1ELb0EEENS1_21CollectiveEpilogueFwdINS6_IJS8_S8_S9_EEENS6_IJNS7_ILi1EEESH_SH_EEESB_SD_Li128ELb0ELb1ELb0ELb0EEENS1_30DynamicPersistentTileSchedulerILi128ELi128ELb0ELb1ELb0EEEEEEEEEvNT_6ParamsE --------------------------
	.section	.nv.constant0._ZN7cutlass13device_kernelIN5flash19enable_sm80_to_sm89INS1_16FlashAttnFwdSm80INS1_25CollectiveMainloopFwdSm80ILi4ELi1ELb0EN4cute5tupleIJNS5_1CILi128EEENS7_ILi64EEES8_EEELi128ENS_10bfloat16_tEfNS_4arch4Sm80ELb1ELb0ELb1ELb0ELb0ELb0ELb1ELb0EEENS1_21CollectiveEpilogueFwdINS6_IJS8_S8_S9_EEENS6_IJNS7_ILi1EEESH_SH_EEESB_SD_Li128ELb0ELb1ELb0ELb0EEENS1_30DynamicPersistentTileSchedulerILi128ELi128ELb0ELb1ELb0EEEEEEEEEvNT_6ParamsE,"a",@progbits
	.sectionflags	@""
	.align	4
.nv.constant0._ZN7cutlass13device_kernelIN5flash19enable_sm80_to_sm89INS1_16FlashAttnFwdSm80INS1_25CollectiveMainloopFwdSm80ILi4ELi1ELb0EN4cute5tupleIJNS5_1CILi128EEENS7_ILi64EEES8_EEELi128ENS_10bfloat16_tEfNS_4arch4Sm80ELb1ELb0ELb1ELb0ELb0ELb0ELb1ELb0EEENS1_21CollectiveEpilogueFwdINS6_IJS8_S8_S9_EEENS6_IJNS7_ILi1EEESH_SH_EEESB_SD_Li128ELb0ELb1ELb0ELb0EEENS1_30DynamicPersistentTileSchedulerILi128ELi128ELb0ELb1ELb0EEEEEEEEEvNT_6ParamsE:
	.zero		1960


//--------------------- .nv.constant0._ZN7cutlass13device_kernelIN5flash19enable_sm80_to_sm89INS1_16FlashAttnFwdSm80INS1_25CollectiveMainloopFwdSm80ILi4ELi1ELb0EN4cute5tupleIJNS5_1CILi128EEENS7_ILi64EEES8_EEELi128ENS_10bfloat16_tEfNS_4arch4Sm80ELb1ELb0ELb1ELb1ELb0ELb0ELb1ELb0EEENS1_21CollectiveEpilogueFwdINS6_IJS8_S8_S9_EEENS6_IJNS7_ILi1EEESH_SH_EEESB_SD_Li128ELb1ELb1ELb0ELb0EEENS1_19SingleTileSchedulerILb1ELb0ELb1ELi128EEEEEEEEEvNT_6ParamsE --------------------------
	.section	.nv.constant0._ZN7cutlass13device_kernelIN5flash19enable_sm80_to_sm89INS1_16FlashAttnFwdSm80INS1_25CollectiveMainloopFwdSm80ILi4ELi1ELb0EN4cute5tupleIJNS5_1CILi128EEENS7_ILi64EEES8_EEELi128ENS_10bfloat16_tEfNS_4arch4Sm80ELb1ELb0ELb1ELb1ELb0ELb0ELb1ELb0EEENS1_21CollectiveEpilogueFwdINS6_IJS8_S8_S9_EEENS6_IJNS7_ILi1EEESH_SH_EEESB_SD_Li128ELb1ELb1ELb0ELb0EEENS1_19SingleTileSchedulerILb1ELb0ELb1ELi128EEEEEEEEEvNT_6ParamsE,"a",@progbits
	.sectionflags	@""
	.align	4
.nv.constant0._ZN7cutlass13device_kernelIN5flash19enable_sm80_to_sm89INS1_16FlashAttnFwdSm80INS1_25CollectiveMainloopFwdSm80ILi4ELi1ELb0EN4cute5tupleIJNS5_1CILi128EEENS7_ILi64EEES8_EEELi128ENS_10bfloat16_tEfNS_4arch4Sm80ELb1ELb0ELb1ELb1ELb0ELb0ELb1ELb0EEENS1_21CollectiveEpilogueFwdINS6_IJS8_S8_S9_EEENS6_IJNS7_ILi1EEESH_SH_EEESB_SD_Li128ELb1ELb1ELb0ELb0EEENS1_19SingleTileSchedulerILb1ELb0ELb1ELi128EEEEEEEEEvNT_6ParamsE:
	.zero		1944


//--------------------- .nv.constant0._ZN7cutlass13device_kernelIN5flash19enable_sm80_to_sm89INS1_16FlashAttnFwdSm80INS1_25CollectiveMainloopFwdSm80ILi4ELi1ELb0EN4cute5tupleIJNS5_1CILi128EEENS7_ILi64EEES8_EEELi128ENS_10bfloat16_tEfNS_4arch4Sm80ELb1ELb0ELb1ELb1ELb0ELb1ELb1ELb0EEENS1_21CollectiveEpilogueFwdINS6_IJS8_S8_S9_EEENS6_IJNS7_ILi1EEESH_SH_EEESB_SD_Li128ELb1ELb1ELb0ELb0EEENS1_19SingleTileSchedulerILb1ELb0ELb1ELi128EEEEEEEEEvNT_6ParamsE --------------------------
	.section	.nv.constant0._ZN7cutlass13device_kernelIN5flash19enable_sm80_to_sm89INS1_16FlashAttnFwdSm80INS1_25CollectiveMainloopFwdSm80ILi4ELi1ELb0EN4cute5tupleIJNS5_1CILi128EEENS7_ILi64EEES8_EEELi128ENS_10bfloat16_tEfNS_4arch4Sm80ELb1ELb0ELb1ELb1ELb0ELb1ELb1ELb0EEENS1_21CollectiveEpilogueFwdINS6_IJS8_S8_S9_EEENS6_IJNS7_ILi1EEESH_SH_EEESB_SD_Li128ELb1ELb1ELb0ELb0EEENS1_19SingleTileSchedulerILb1ELb0ELb1ELi128EEEEEEEEEvNT_6ParamsE,"a",@progbits
	.sectionflags	@""
	.align	4
.nv.constant0._ZN7cutlass13device_kernelIN5flash19enable_sm80_to_sm89INS1_16FlashAttnFwdSm80INS1_25CollectiveMainloopFwdSm80ILi4ELi1ELb0EN4cute5tupleIJNS5_1CILi128EEENS7_ILi64EEES8_EEELi128ENS_10bfloat16_tEfNS_4arch4Sm80ELb1ELb0ELb1ELb1ELb0ELb1ELb1ELb0EEENS1_21CollectiveEpilogueFwdINS6_IJS8_S8_S9_EEENS6_IJNS7_ILi1EEESH_SH_EEESB_SD_Li128ELb1ELb1ELb0ELb0EEENS1_19SingleTileSchedulerILb1ELb0ELb1ELi128EEEEEEEEEvNT_6ParamsE:
	.zero		1944


//--------------------- .nv.constant0._ZN7cutlass13device_kernelIN5flash19enable_sm80_to_sm89INS1_16FlashAttnFwdSm80INS1_25CollectiveMainloopFwdSm80ILi8ELi1ELb1EN4cute5tupleIJNS5_1CILi128EEES8_S8_EEELi128ENS_10bfloat16_tEfNS_4arch4Sm80ELb0ELb0ELb0ELb0ELb0ELb0ELb1ELb0EEENS1_21CollectiveEpilogueFwdIS9_NS6_IJNS7_ILi1EEESF_SF_EEESA_SC_Li256ELb0ELb1ELb0ELb0EEENS1_19SingleTileSchedulerILb0ELb0ELb1ELi128EEEEEEEEEvNT_6ParamsE --------------------------
	.section	.nv.constant0._ZN7cutlass13device_kernelIN5flash19enable_sm80_to_sm89INS1_16FlashAttnFwdSm80INS1_25CollectiveMainloopFwdSm80ILi8ELi1ELb1EN4cute5tupleIJNS5_1CILi128EEES8_S8_EEELi128ENS_10bfloat16_tEfNS_4arch4Sm80ELb0ELb0ELb0ELb0ELb0ELb0ELb1ELb0EEENS1_21CollectiveEpilogueFwdIS9_NS6_IJNS7_ILi1EEESF_SF_EEESA_SC_Li256ELb0ELb1ELb0ELb0EEENS1_19SingleTileSchedulerILb0ELb0ELb1ELi128EEEEEEEEEvNT_6ParamsE,"a",@progbits
	.sectionflags	@""
	.align	4
.nv.constant0._ZN7cutlass13device_kernelIN5flash19enable_sm80_to_sm89INS1_16FlashAttnFwdSm80INS1_25CollectiveMainloopFwdSm80ILi8ELi1ELb1EN4cute5tupleIJNS5_1CILi128EEES8_S8_EEELi128ENS_10bfloat16_tEfNS_4arch4Sm80ELb0ELb0ELb0ELb0ELb0ELb0ELb1ELb0EEENS1_21CollectiveEpilogueFwdIS9_NS6_IJNS7_ILi1EEESF_SF_EEESA_SC_Li256ELb0ELb1ELb0ELb0EEENS1_19SingleTileSchedulerILb0ELb0ELb1ELi128EEEEEEEEEvNT_6ParamsE:
	.zero		1944


//--------------------- .nv.constant0._ZN7cutlass13device_kernelIN5flash19enable_sm80_to_sm89INS1_16FlashAttnFwdSm80INS1_25CollectiveMainloopFwdSm80ILi8ELi1ELb1EN4cute5tupleIJNS5_1CILi128EEES8_S8_EEELi128ENS_10bfloat16_tEfNS_4arch4Sm80ELb0ELb0ELb0ELb1ELb0ELb0ELb1ELb0EEENS1_21CollectiveEpilogueFwdIS9_NS6_IJNS7_ILi1EEESF_SF_EEESA_SC_Li256ELb1ELb1ELb0ELb0EEENS1_19SingleTileSchedulerILb1ELb0ELb1ELi128EEEEEEEEEvNT_6ParamsE --------------------------
	.section	.nv.constant0._ZN7cutlass13device_kernelIN5flash19enable_sm80_to_sm89INS1_16FlashAttnFwdSm80INS1_25CollectiveMainloopFwdSm80ILi8ELi1ELb1EN4cute5tupleIJNS5_1CILi128EEES8_S8_EEELi128ENS_10bfloat16_tEfNS_4arch4Sm80ELb0ELb0ELb0ELb1ELb0ELb0ELb1ELb0EEENS1_21CollectiveEpilogueFwdIS9_NS6_IJNS7_ILi1EEESF_SF_EEESA_SC_Li256ELb1ELb1ELb0ELb0EEENS1_19SingleTileSchedulerILb1ELb0ELb1ELi128EEEEEEEEEvNT_6ParamsE,"a",@progbits
	.sectionflags	@""
	.align	4
.nv.constant0._ZN7cutlass13device_kernelIN5flash19enable_sm80_to_sm89INS1_16FlashAttnFwdSm80INS1_25CollectiveMainloopFwdSm80ILi8ELi1ELb1EN4cute5tupleIJNS5_1CILi128EEES8_S8_EEELi128ENS_10bfloat16_tEfNS_4arch4Sm80ELb0ELb0ELb0ELb1ELb0ELb0ELb1ELb0EEENS1_21CollectiveEpilogueFwdIS9_NS6_IJNS7_ILi1EEESF_SF_EEESA_SC_Li256ELb1ELb1ELb0ELb0EEENS1_19SingleTileSchedulerILb1ELb0ELb1ELi128EEEEEEEEEvNT_6ParamsE:
	.zero		1944


//--------------------- .nv.constant0._ZN7cutlass13device_kernelIN5flash19enable_sm80_to_sm89INS1_16FlashAttnFwdSm80INS1_25CollectiveMainloopFwdSm80ILi8ELi1ELb1EN4cute5tupleIJNS5_1CILi128EEES8_S8_EEELi128ENS_10bfloat16_tEfNS_4arch4Sm80ELb0ELb0ELb0ELb1ELb0ELb1ELb1ELb0EEENS1_21CollectiveEpilogueFwdIS9_NS6_IJNS7_ILi1EEESF_SF_EEESA_SC_Li256ELb1ELb1ELb0ELb0EEENS1_19SingleTileSchedulerILb1ELb0ELb1ELi128EEEEEEEEEvNT_6ParamsE --------------------------
	.section	.nv.constant0._ZN7cutlass13device_kernelIN5flash19enable_sm80_to_sm89INS1_16FlashAttnFwdSm80INS1_25CollectiveMainloopFwdSm80ILi8ELi1ELb1EN4cute5tupleIJNS5_1CILi128EEES8_S8_EEELi128ENS_10bfloat16_tEfNS_4arch4Sm80ELb0ELb0ELb0ELb1ELb0ELb1ELb1ELb0EEENS1_21CollectiveEpilogueFwdIS9_NS6_IJNS7_ILi1EEESF_SF_EEESA_SC_Li256ELb1ELb1ELb0ELb0EEENS1_19SingleTileSchedulerILb1ELb0ELb1ELi128EEEEEEEEEvNT_6ParamsE,"a",@progbits
	.sectionflags	@""
	.align	4
.nv.constant0._ZN7cutlass13device_kernelIN5flash19enable_sm80_to_sm89INS1_16FlashAttnFwdSm80INS1_25CollectiveMainloopFwdSm80ILi8ELi1ELb1EN4cute5tupleIJNS5_1CILi128EEES8_S8_EEELi128ENS_10bfloat16_tEfNS_4arch4Sm80ELb0ELb0ELb0ELb1ELb0ELb1ELb1ELb0EEENS1_21CollectiveEpilogueFwdIS9_NS6_IJNS7_ILi1EEESF_SF_EEESA_SC_Li256ELb1ELb1ELb0ELb0EEENS1_19SingleTileSchedulerILb1ELb0ELb1ELi128EEEEEEEEEvNT_6ParamsE:
	.zero		1944


//--------------------- .nv.constant0._ZN7cutlass13device_kernelIN5flash19enable_sm80_to_sm89INS1_16FlashAttnFwdSm80INS1_25CollectiveMainloopFwdSm80ILi8ELi1ELb1EN4cute5tupleIJNS5_1CILi128EEENS7_ILi96EEES8_EEELi128ENS_10bfloat16_tEfNS_4arch4Sm80ELb0ELb1ELb0ELb0ELb0ELb0ELb1ELb0EEENS1_21CollectiveEpilogueFwdINS6_IJS8_S8_S9_EEENS6_IJNS7_ILi1EEESH_SH_EEESB_SD_Li256ELb0ELb1ELb0ELb0EEENS1_19SingleTileSchedulerILb0ELb0ELb1ELi128EEEEEEEEEvNT_6ParamsE --------------------------
	.section	.nv.constant0._ZN7cutlass13device_kernelIN5flash19enable_sm80_to_sm89INS1_16FlashAttnFwdSm80INS1_25CollectiveMainloopFwdSm80ILi8ELi1ELb1EN4cute5tupleIJNS5_1CILi128EEENS7_ILi96EEES8_EEELi128ENS_10bfloat16_tEfNS_4arch4Sm80ELb0ELb1ELb0ELb0ELb0ELb0ELb1ELb0EEENS1_21CollectiveEpilogueFwdINS6_IJS8_S8_S9_EEENS6_IJNS7_ILi1EEESH_SH_EEESB_SD_Li256ELb0ELb1ELb0ELb0EEENS1_19SingleTileSchedulerILb0ELb0ELb1ELi128EEEEEEEEEvNT_6ParamsE,"a",@progbits
	.sectionflags	@""
	.align	4
.nv.constant0._ZN7cutlass13device_kernelIN5flash19enable_sm80_to_sm89INS1_16FlashAttnFwdSm80INS1_25CollectiveMainloopFwdSm80ILi8ELi1ELb1EN4cute5tupleIJNS5_1CILi128EEENS7_ILi96EEES8_EEELi128ENS_10bfloat16_tEfNS_4arch4Sm80ELb0ELb1ELb0ELb0ELb0ELb0ELb1ELb0EEENS1_21CollectiveEpilogueFwdINS6_IJS8_S8_S9_EEENS6_IJNS7_ILi1EEESH_SH_EEESB_SD_Li256ELb0ELb1ELb0ELb0EEENS1_19SingleTileSchedulerILb0ELb0ELb1ELi128EEEEEEEEEvNT_6ParamsE:
	.zero		1944


//--------------------- .nv.constant0._ZN7cutlass13device_kernelIN5flash19enable_sm80_to_sm89INS1_16FlashAttnFwdSm80INS1_25CollectiveMainloopFwdSm80ILi8ELi1ELb1EN4cute5tupleIJNS5_1CILi128EEENS7_ILi96EEES8_EEELi128ENS_10bfloat16_tEfNS_4arch4Sm80ELb0ELb1ELb0ELb1ELb0ELb0ELb1ELb0EEENS1_21CollectiveEpilogueFwdINS6_IJS8_S8_S9_EEENS6_IJNS7_ILi1EEESH_SH_EEESB_SD_Li256ELb1ELb1ELb0ELb0EEENS1_19SingleTileSchedulerILb1ELb0ELb1ELi128EEEEEEEEEvNT_6ParamsE --------------------------
	.section	.nv.constant0._ZN7cutlass13device_kernelIN5flash19enable_sm80_to_sm89INS1_16FlashAttnFwdSm80INS1_25CollectiveMainloopFwdSm80ILi8ELi1ELb1EN4cute5tupleIJNS5_1CILi128EEENS7_ILi96EEES8_EEELi128ENS_10bfloat16_tEfNS_4arch4Sm80ELb0ELb1ELb0ELb1ELb0ELb0ELb1ELb0EEENS1_21CollectiveEpilogueFwdINS6_IJS8_S8_S9_EEENS6_IJNS7_ILi1EEESH_SH_EEESB_SD_Li256ELb1ELb1ELb0ELb0EEENS1_19SingleTileSchedulerILb1ELb0ELb1ELi128EEEEEEEEEvNT_6ParamsE,"a",@progbits
	.sectionflags	@""
	.align	4
.nv.constant0._ZN7cutlass13device_kernelIN5flash19enable_sm80_to_sm89INS1_16FlashAttnFwdSm80INS1_25CollectiveMainloopFwdSm80ILi8ELi1ELb1EN4cute5tupleIJNS5_1CILi128EEENS7_ILi96EEES8_EEELi128ENS_10bfloat16_tEfNS_4arch4Sm80ELb0ELb1ELb0ELb1ELb0ELb0ELb1ELb0EEENS1_21CollectiveEpilogueFwdINS6_IJS8_S8_S9_EEENS6_IJNS7_ILi1EEESH_SH_EEESB_SD_Li256ELb1ELb1ELb0ELb0EEENS1_19SingleTileSchedulerILb1ELb0ELb1ELi128EEEEEEEEEvNT_6ParamsE:
	.zero		1944


//--------------------- .nv.constant0._ZN7cutlass13device_kernelIN5flash19enable_sm80_to_sm89INS1_16FlashAttnFwdSm80INS1_25CollectiveMainloopFwdSm80ILi8ELi1ELb1EN4cute5tupleIJNS5_1CILi128EEENS7_ILi96EEES8_EEELi128ENS_10bfloat16_tEfNS_4arch4Sm80ELb0ELb1ELb0ELb1ELb0ELb1ELb1ELb0EEENS1_21CollectiveEpilogueFwdINS6_IJS8_S8_S9_EEENS6_IJNS7_ILi1EEESH_SH_EEESB_SD_Li256ELb1ELb1ELb0ELb0EEENS1_19SingleTileSchedulerILb1ELb0ELb1ELi128EEEEEEEEEvNT_6ParamsE --------------------------
	.section	.nv.constant0._ZN7cutlass13device_kernelIN5flash19enable_sm80_to_sm89INS1_16FlashAttnFwdSm80INS1_25CollectiveMainloopFwdSm80ILi8ELi1ELb1EN4cute5tupleIJNS5_1CILi128EEENS7_ILi96EEES8_EEELi128ENS_10bfloat16_tEfNS_4arch4Sm80ELb0ELb1ELb0ELb1ELb0ELb1ELb1ELb0EEENS1_21CollectiveEpilogueFwdINS6_IJS8_S8_S9_EEENS6_IJNS7_ILi1EEESH_SH_EEESB_SD_Li256ELb1ELb1ELb0ELb0EEENS1_19SingleTileSchedulerILb1ELb0ELb1ELi128EEEEEEEEEvNT_6ParamsE,"a",@progbits
	.sectionflags	@""
	.align	4
.nv.constant0._ZN7cutlass13device_kernelIN5flash19enable_sm80_to_sm89INS1_16FlashAttnFwdSm80INS1_25CollectiveMainloopFwdSm80ILi8ELi1ELb1EN4cute5tupleIJNS5_1CILi128EEENS7_ILi96EEES8_EEELi128ENS_10bfloat16_tEfNS_4arch4Sm80ELb0ELb1ELb0ELb1ELb0ELb1ELb1ELb0EEENS1_21CollectiveEpilogueFwdINS6_IJS8_S8_S9_EEENS6_IJNS7_ILi1EEESH_SH_EEESB_SD_Li256ELb1ELb1ELb0ELb0EEENS1_19SingleTileSchedulerILb1ELb0ELb1ELi128EEEEEEEEEvNT_6ParamsE:
	.zero		1944


//--------------------- .nv.constant0._ZN7cutlass13device_kernelIN5flash19enable_sm80_to_sm89INS1_16FlashAttnFwdSm80INS1_25CollectiveMainloopFwdSm80ILi8ELi1ELb1EN4cute5tupleIJNS5_1CILi128EEES8_S8_EEELi128ENS_10bfloat16_tEfNS_4arch4Sm80ELb1ELb0ELb0ELb0ELb0ELb0ELb1ELb0EEENS1_21CollectiveEpilogueFwdIS9_NS6_IJNS7_ILi1EEESF_SF_EEESA_SC_Li256ELb0ELb1ELb0ELb0EEENS1_30DynamicPersistentTileSchedulerILi256ELi256ELb0ELb1ELb0EEEEEEEEEvNT_6ParamsE --------------------------
	.section	.nv.constant0._ZN7cutlass13device_kernelIN5flash19enable_sm80_to_sm89INS1_16FlashAttnFwdSm80INS1_25CollectiveMainloopFwdSm80ILi8ELi1ELb1EN4cute5tupleIJNS5_1CILi128EEES8_S8_EEELi128ENS_10bfloat16_tEfNS_4arch4Sm80ELb1ELb0ELb0ELb0ELb0ELb0ELb1ELb0EEENS1_21CollectiveEpilogueFwdIS9_NS6_IJNS7_ILi1EEESF_SF_EEESA_SC_Li256ELb0ELb1ELb0ELb0EEENS1_30DynamicPersistentTileSchedulerILi256ELi256ELb0ELb1ELb0EEEEEEEEEvNT_6ParamsE,"a",@progbits
	.sectionflags	@""
	.align	4
.nv.constant0._ZN7cutlass13device_kernelIN5flash19enable_sm80_to_sm89INS1_16FlashAttnFwdSm80INS1_25CollectiveMainloopFwdSm80ILi8ELi1ELb1EN4cute5tupleIJNS5_1CILi128EEES8_S8_EEELi128ENS_10bfloat16_tEfNS_4arch4Sm80ELb1ELb0ELb0ELb0ELb0ELb0ELb1ELb0EEENS1_21CollectiveEpilogueFwdIS9_NS6_IJNS7_ILi1EEESF_SF_EEESA_SC_Li256ELb0ELb1ELb0ELb0EEENS1_30DynamicPersistentTileSchedulerILi256ELi256ELb0ELb1ELb0EEEEEEEEEvNT_6ParamsE:
	.zero		1960


//--------------------- .nv.constant0._ZN7cutlass13device_kernelIN5flash19enable_sm80_to_sm89INS1_16FlashAttnFwdSm80INS1_25CollectiveMainloopFwdSm80ILi8ELi1ELb1EN4cute5tupleIJNS5_1CILi128EEES8_S8_EEELi128ENS_10bfloat16_tEfNS_4arch4Sm80ELb1ELb0ELb0ELb1ELb0ELb0ELb1ELb0EEENS1_21CollectiveEpilogueFwdIS9_NS6_IJNS7_ILi1EEESF_SF_EEESA_SC_Li256ELb1ELb1ELb0ELb0EEENS1_19SingleTileSchedulerILb1ELb0ELb1ELi128EEEEEEEEEvNT_6ParamsE --------------------------
	.section	.nv.constant0._ZN7cutlass13device_kernelIN5flash19enable_sm80_to_sm89INS1_16FlashAttnFwdSm80INS1_25CollectiveMainloopFwdSm80ILi8ELi1ELb1EN4cute5tupleIJNS5_1CILi128EEES8_S8_EEELi128ENS_10bfloat16_tEfNS_4arch4Sm80ELb1ELb0ELb0ELb1ELb0ELb0ELb1ELb0EEENS1_21CollectiveEpilogueFwdIS9_NS6_IJNS7_ILi1EEESF_SF_EEESA_SC_Li256ELb1ELb1ELb0ELb0EEENS1_19SingleTileSchedulerILb1ELb0ELb1ELi128EEEEEEEEEvNT_6ParamsE,"a",@progbits
	.sectionflags	@""
	.align	4
.nv.constant0._ZN7cutlass13device_kernelIN5flash19enable_sm80_to_sm89INS1_16FlashAttnFwdSm80INS1_25CollectiveMainloopFwdSm80ILi8ELi1ELb1EN4cute5tupleIJNS5_1CILi128EEES8_S8_EEELi128ENS_10bfloat16_tEfNS_4arch4Sm80ELb1ELb0ELb0ELb1ELb0ELb0ELb1ELb0EEENS1_21CollectiveEpilogueFwdIS9_NS6_IJNS7_ILi1EEESF_SF_EEESA_SC_Li256ELb1ELb1ELb0ELb0EEENS1_19SingleTileSchedulerILb1ELb0ELb1ELi128EEEEEEEEEvNT_6ParamsE:
	.zero		1944


//--------------------- .nv.constant0._ZN7cutlass13device_kernelIN5flash19enable_sm80_to_sm89INS1_16FlashAttnFwdSm80INS1_25CollectiveMainloopFwdSm80ILi8ELi1ELb1EN4cute5tupleIJNS5_1CILi128EEES8_S8_EEELi128ENS_10bfloat16_tEfNS_4arch4Sm80ELb1ELb0ELb0ELb1ELb0ELb1ELb1ELb0EEENS1_21CollectiveEpilogueFwdIS9_NS6_IJNS7_ILi1EEESF_SF_EEESA_SC_Li256ELb1ELb1ELb0ELb0EEENS1_19SingleTileSchedulerILb1ELb0ELb1ELi128EEEEEEEEEvNT_6ParamsE --------------------------
	.section	.nv.constant0._ZN7cutlass13device_kernelIN5flash19enable_sm80_to_sm89INS1_16FlashAttnFwdSm80INS1_25CollectiveMainloopFwdSm80ILi8ELi1ELb1EN4cute5tupleIJNS5_1CILi128EEES8_S8_EEELi128ENS_10bfloat16_tEfNS_4arch4Sm80ELb1ELb0ELb0ELb1ELb0ELb1ELb1ELb0EEENS1_21CollectiveEpilogueFwdIS9_NS6_IJNS7_ILi1EEESF_SF_EEESA_SC_Li256ELb1ELb1ELb0ELb0EEENS1_19SingleTileSchedulerILb1ELb0ELb1ELi128EEEEEEEEEvNT_6ParamsE,"a",@progbits
	.sectionflags	@""
	.align	4
.nv.constant0._ZN7cutlass13device_kernelIN5flash19enable_sm80_to_sm89INS1_16FlashAttnFwdSm80INS1_25CollectiveMainloopFwdSm80ILi8ELi1ELb1EN4cute5tupleIJNS5_1CILi128EEES8_S8_EEELi128ENS_10bfloat16_tEfNS_4arch4Sm80ELb1ELb0ELb0ELb1ELb0ELb1ELb1ELb0EEENS1_21CollectiveEpilogueFwdIS9_NS6_IJNS7_ILi1EEESF_SF_EEESA_SC_Li256ELb1ELb1ELb0ELb0EEENS1_19SingleTileSchedulerILb1ELb0ELb1ELi128EEEEEEEEEvNT_6ParamsE:
	.zero		1944


//--------------------- .nv.constant0._ZN7cutlass13device_kernelIN5flash19enable_sm80_to_sm89INS1_16FlashAttnFwdSm80INS1_25CollectiveMainloopFwdSm80ILi4ELi1ELb0EN4cute5tupleIJNS5_1CILi128EEENS7_ILi64EEES8_EEELi128ENS_10bfloat16_tEfNS_4arch4Sm80ELb0ELb0ELb0ELb0ELb0ELb0ELb1ELb0EEENS1_21CollectiveEpilogueFwdINS6_IJS8_S8_S9_EEENS6_IJNS7_ILi1EEESH_SH_EEESB_SD_Li128ELb0ELb1ELb0ELb0EEENS1_19SingleTileSchedulerILb0ELb0ELb1ELi128EEEEEEEEEvNT_6ParamsE --------------------------
	.section	.nv.constant0._ZN7cutlass13device_kernelIN5flash19enable_sm80_to_sm89INS1_16FlashAttnFwdSm80INS1_25CollectiveMainloopFwdSm80ILi4ELi1ELb0EN4cute5tupleIJNS5_1CILi128EEENS7_ILi64EEES8_EEELi128ENS_10bfloat16_tEfNS_4arch4Sm80ELb0ELb0ELb0ELb0ELb0ELb0ELb1ELb0EEENS1_21CollectiveEpilogueFwdINS6_IJS8_S8_S9_EEENS6_IJNS7_ILi1EEESH_SH_EEESB_SD_Li128ELb0ELb1ELb0ELb0EEENS1_19SingleTileSchedulerILb0ELb0ELb1ELi128EEEEEEEEEvNT_6ParamsE,"a",@progbits
	.sectionflags	@""
	.align	4
.nv.constant0._ZN7cutlass13device_kernelIN5flash19enable_sm80_to_sm89INS1_16FlashAttnFwdSm80INS1_25CollectiveMainloopFwdSm80ILi4ELi1ELb0EN4cute5tupleIJNS5_1CILi128EEENS7_ILi64EEES8_EEELi128ENS_10bfloat16_tEfNS_4arch4Sm80ELb0ELb0ELb0ELb0ELb0ELb0ELb1ELb0EEENS1_21CollectiveEpilogueFwdINS6_IJS8_S8_S9_EEENS6_IJNS7_ILi1EEESH_SH_EEESB_SD_Li128ELb0ELb1ELb0ELb0EEENS1_19SingleTileSchedulerILb0ELb0ELb1ELi128EEEEEEEEEvNT_6ParamsE:
	.zero		1944


//--------------------- .nv.constant0._ZN7cutlass13device_kernelIN5flash19enable_sm80_to_sm89INS1_16FlashAttnFwdSm80INS1_25CollectiveMainloopFwdSm80ILi4ELi1ELb0EN4cute5tupleIJNS5_1CILi128EEENS7_ILi64EEES8_EEELi128ENS_10bfloat16_tEfNS_4arch4Sm80ELb0ELb0ELb0ELb1ELb0ELb0ELb1ELb0EEENS1_21CollectiveEpilogueFwdINS6_IJS8_S8_S9_EEENS6_IJNS7_ILi1EEESH_SH_EEESB_SD_Li128ELb1ELb1ELb0ELb0EEENS1_19SingleTileSchedulerILb1ELb0ELb1ELi128EEEEEEEEEvNT_6ParamsE --------------------------
	.section	.nv.constant0._ZN7cutlass13device_kernelIN5flash19enable_sm80_to_sm89INS1_16FlashAttnFwdSm80INS1_25CollectiveMainloopFwdSm80ILi4ELi1ELb0EN4cute5tupleIJNS5_1CILi128EEENS7_ILi64EEES8_EEELi128ENS_10bfloat16_tEfNS_4arch4Sm80ELb0ELb0ELb0ELb1ELb0ELb0ELb1ELb0EEENS1_21CollectiveEpilogueFwdINS6_IJS8_S8_S9_EEENS6_IJNS7_ILi1EEESH_SH_EEESB_SD_Li128ELb1ELb1ELb0ELb0EEENS1_19SingleTileSchedulerILb1ELb0ELb1ELi128EEEEEEEEEvNT_6ParamsE,"a",@progbits
	.sectionflags	@""
	.align	4
.nv.constant0._ZN7cutlass13device_kernelIN5flash19enable_sm80_to_sm89INS1_16FlashAttnFwdSm80INS1_25CollectiveMainloopFwdSm80ILi4ELi1ELb0EN4cute5tupleIJNS5_1CILi128EEENS7_ILi64EEES8_EEELi128ENS_10bfloat16_tEfNS_4arch4Sm80ELb0ELb0ELb0ELb1ELb0ELb0ELb1ELb0EEENS1_21CollectiveEpilogueFwdINS6_IJS8_S8_S9_EEENS6_IJNS7_ILi1EEESH_SH_EEESB_SD_Li128ELb1ELb1ELb0ELb0EEENS1_19SingleTileSchedulerILb1ELb0ELb1ELi128EEEEEEEEEvNT_6ParamsE:
	.zero		1944


//--------------------- .nv.constant0._ZN7cutlass13device_kernelIN5flash19enable_sm80_to_sm89INS1_16FlashAttnFwdSm80INS1_25CollectiveMainloopFwdSm80ILi4ELi1ELb0EN4cute5tupleIJNS5_1CILi128EEENS7_ILi64EEES8_EEELi128ENS_10bfloat16_tEfNS_4arch4Sm80ELb0ELb0ELb0ELb1ELb0ELb1ELb1ELb0EEENS1_21CollectiveEpilogueFwdINS6_IJS8_S8_S9_EEENS6_IJNS7_ILi1EEESH_SH_EEESB_SD_Li128ELb1ELb1ELb0ELb0EEENS1_19SingleTileSchedulerILb1ELb0ELb1ELi128EEEEEEEEEvNT_6ParamsE --------------------------
	.section	.nv.constant0._ZN7cutlass13device_kernelIN5flash19enable_sm80_to_sm89INS1_16FlashAttnFwdSm80INS1_25CollectiveMainloopFwdSm80ILi4ELi1ELb0EN4cute5tupleIJNS5_1CILi128EEENS7_ILi64EEES8_EEELi128ENS_10bfloat16_tEfNS_4arch4Sm80ELb0ELb0ELb0ELb1ELb0ELb1ELb1ELb0EEENS1_21CollectiveEpilogueFwdINS6_IJS8_S8_S9_EEENS6_IJNS7_ILi1EEESH_SH_EEESB_SD_Li128ELb1ELb1ELb0ELb0EEENS1_19SingleTileSchedulerILb1ELb0ELb1ELi128EEEEEEEEEvNT_6ParamsE,"a",@progbits
	.sectionflags	@""
	.align	4
.nv.constant0._ZN7cutlass13device_kernelIN5flash19enable_sm80_to_sm89INS1_16FlashAttnFwdSm80INS1_25CollectiveMainloopFwdSm80ILi4ELi1ELb0EN4cute5tupleIJNS5_1CILi128EEENS7_ILi64EEES8_EEELi128ENS_10bfloat16_tEfNS_4arch4Sm80ELb0ELb0ELb0ELb1ELb0ELb1ELb1ELb0EEENS1_21CollectiveEpilogueFwdINS6_IJS8_S8_S9_EEENS6_IJNS7_ILi1EEESH_SH_EEESB_SD_Li128ELb1ELb1ELb0ELb0EEENS1_19SingleTileSchedulerILb1ELb0ELb1ELi128EEEEEEEEEvNT_6ParamsE:
	.zero		1944


//--------------------- .nv.constant0._ZN7cutlass13device_kernelIN5flash19enable_sm80_to_sm89INS1_16FlashAttnFwdSm80INS1_25CollectiveMainloopFwdSm80ILi4ELi1ELb0EN4cute5tupleIJNS5_1CILi128EEENS7_ILi48EEES8_EEELi128ENS_10bfloat16_tEfNS_4arch4Sm80ELb0ELb1ELb0ELb0ELb0ELb0ELb1ELb0EEENS1_21CollectiveEpilogueFwdINS6_IJS8_S8_S9_EEENS6_IJNS7_ILi1EEESH_SH_EEESB_SD_Li128ELb0ELb1ELb0ELb0EEENS1_19SingleTileSchedulerILb0ELb0ELb1ELi128EEEEEEEEEvNT_6ParamsE --------------------------
	.section	.nv.constant0._ZN7cutlass13device_kernelIN5flash19enable_sm80_to_sm89INS1_16FlashAttnFwdSm80INS1_25CollectiveMainloopFwdSm80ILi4ELi1ELb0EN4cute5tupleIJNS5_1CILi128EEENS7_ILi48EEES8_EEELi128ENS_10bfloat16_tEfNS_4arch4Sm80ELb0ELb1ELb0ELb0ELb0ELb0ELb1ELb0EEENS1_21CollectiveEpilogueFwdINS6_IJS8_S8_S9_EEENS6_IJNS7_ILi1EEESH_SH_EEESB_SD_Li128ELb0ELb1ELb0ELb0EEENS1_19SingleTileSchedulerILb0ELb0ELb1ELi128EEEEEEEEEvNT_6ParamsE,"a",@progbits
	.sectionflags	@""
	.align	4
.nv.constant0._ZN7cutlass13device_kernelIN5flash19enable_sm80_to_sm89INS1_16FlashAttnFwdSm80INS1_25CollectiveMainloopFwdSm80ILi4ELi1ELb0EN4cute5tupleIJNS5_1CILi128EEENS7_ILi48EEES8_EEELi128ENS_10bfloat16_tEfNS_4arch4Sm80ELb0ELb1ELb0ELb0ELb0ELb0ELb1ELb0EEENS1_21CollectiveEpilogueFwdINS6_IJS8_S8_S9_EEENS6_IJNS7_ILi1EEESH_SH_EEESB_SD_Li128ELb0ELb1ELb0ELb0EEENS1_19SingleTileSchedulerILb0ELb0ELb1ELi128EEEEEEEEEvNT_6ParamsE:
	.zero		1944


//--------------------- .nv.constant0._ZN7cutlass13device_kernelIN5flash19enable_sm80_to_sm89INS1_16FlashAttnFwdSm80INS1_25CollectiveMainloopFwdSm80ILi4ELi1ELb0EN4cute5tupleIJNS5_1CILi128EEENS7_ILi48EEES8_EEELi128ENS_10bfloat16_tEfNS_4arch4Sm80ELb0ELb1ELb0ELb1ELb0ELb0ELb1ELb0EEENS1_21CollectiveEpilogueFwdINS6_IJS8_S8_S9_EEENS6_IJNS7_ILi1EEESH_SH_EEESB_SD_Li128ELb1ELb1ELb0ELb0EEENS1_19SingleTileSchedulerILb1ELb0ELb1ELi128EEEEEEEEEvNT_6ParamsE --------------------------
	.section	.nv.constant0._ZN7cutlass13device_kernelIN5flash19enable_sm80_to_sm89INS1_16FlashAttnFwdSm80INS1_25CollectiveMainloopFwdSm80ILi4ELi1ELb0EN4cute5tupleIJNS5_1CILi128EEENS7_ILi48EEES8_EEELi128ENS_10bfloat16_tEfNS_4arch4Sm80ELb0ELb1ELb0ELb1ELb0ELb0ELb1ELb0EEENS1_21CollectiveEpilogueFwdINS6_IJS8_S8_S9_EEENS6_IJNS7_ILi1EEESH_SH_EEESB_SD_Li128ELb1ELb1ELb0ELb0EEENS1_19SingleTileSchedulerILb1ELb0ELb1ELi128EEEEEEEEEvNT_6ParamsE,"a",@progbits
	.sectionflags	@""
	.align	4
.nv.constant0._ZN7cutlass13device_kernelIN5flash19enable_sm80_to_sm89INS1_16FlashAttnFwdSm80INS1_25CollectiveMainloopFwdSm80ILi4ELi1ELb0EN4cute5tupleIJNS5_1CILi128EEENS7_ILi48EEES8_EEELi128ENS_10bfloat16_tEfNS_4arch4Sm80ELb0ELb1ELb0ELb1ELb0ELb0ELb1ELb0EEENS1_21CollectiveEpilogueFwdINS6_IJS8_S8_S9_EEENS6_IJNS7_ILi1EEESH_SH_EEESB_SD_Li128ELb1ELb1ELb0ELb0EEENS1_19SingleTileSchedulerILb1ELb0ELb1ELi128EEEEEEEEEvNT_6ParamsE:
	.zero		1944


//--------------------- .nv.constant0._ZN7cutlass13device_kernelIN5flash19enable_sm80_to_sm89INS1_16FlashAttnFwdSm80INS1_25CollectiveMainloopFwdSm80ILi4ELi1ELb0EN4cute5tupleIJNS5_1CILi128EEENS7_ILi48EEES8_EEELi128ENS_10bfloat16_tEfNS_4arch4Sm80ELb0ELb1ELb0ELb1ELb0ELb1ELb1ELb0EEENS1_21CollectiveEpilogueFwdINS6_IJS8_S8_S9_EEENS6_IJNS7_ILi1EEESH_SH_EEESB_SD_Li128ELb1ELb1ELb0ELb0EEENS1_19SingleTileSchedulerILb1ELb0ELb1ELi128EEEEEEEEEvNT_6ParamsE --------------------------
	.section	.nv.constant0._ZN7cutlass13device_kernelIN5flash19enable_sm80_to_sm89INS1_16FlashAttnFwdSm80INS1_25CollectiveMainloopFwdSm80ILi4ELi1ELb0EN4cute5tupleIJNS5_1CILi128EEENS7_ILi48EEES8_EEELi128ENS_10bfloat16_tEfNS_4arch4Sm80ELb0ELb1ELb0ELb1ELb0ELb1ELb1ELb0EEENS1_21CollectiveEpilogueFwdINS6_IJS8_S8_S9_EEENS6_IJNS7_ILi1EEESH_SH_EEESB_SD_Li128ELb1ELb1ELb0ELb0EEENS1_19SingleTileSchedulerILb1ELb0ELb1ELi128EEEEEEEEEvNT_6ParamsE,"a",@progbits
	.sectionflags	@""
	.align	4
.nv.constant0._ZN7cutlass13device_kernelIN5flash19enable_sm80_to_sm89INS1_16FlashAttnFwdSm80INS1_25CollectiveMainloopFwdSm80ILi4ELi1ELb0EN4cute5tupleIJNS5_1CILi128EEENS7_ILi48EEES8_EEELi128ENS_10bfloat16_tEfNS_4arch4Sm80ELb0ELb1ELb0ELb1ELb0ELb1ELb1ELb0EEENS1_21CollectiveEpilogueFwdINS6_IJS8_S8_S9_EEENS6_IJNS7_ILi1EEESH_SH_EEESB_SD_Li128ELb1ELb1ELb0ELb0EEENS1_19SingleTileSchedulerILb1ELb0ELb1ELi128EEEEEEEEEvNT_6ParamsE:
	.zero		1944


//--------------------- .nv.constant0._ZN7cutlass13device_kernelIN5flash19enable_sm80_to_sm89INS1_16FlashAttnFwdSm80INS1_25CollectiveMainloopFwdSm80ILi4ELi1ELb0EN4cute5tupleIJNS5_1CILi128EEENS7_ILi64EEES8_EEELi128ENS_10bfloat16_tEfNS_4arch4Sm80ELb1ELb0ELb0ELb0ELb0ELb0ELb1ELb0EEENS1_21CollectiveEpilogueFwdINS6_IJS8_S8_S9_EEENS6_IJNS7_ILi1EEESH_SH_EEESB_SD_Li128ELb0ELb1ELb0ELb0EEENS1_30DynamicPersistentTileSchedulerILi128ELi128ELb0ELb1ELb0EEEEEEEEEvNT_6ParamsE --------------------------
	.section	.nv.constant0._ZN7cutlass13device_kernelIN5flash19enable_sm80_to_sm89INS1_16FlashAttnFwdSm80INS1_25CollectiveMainloopFwdSm80ILi4ELi1ELb0EN4cute5tupleIJNS5_1CILi128EEENS7_ILi64EEES8_EEELi128ENS_10bfloat16_tEfNS_4arch4Sm80ELb1ELb0ELb0ELb0ELb0ELb0ELb1ELb0EEENS1_21CollectiveEpilogueFwdINS6_IJS8_S8_S9_EEENS6_IJNS7_ILi1EEESH_SH_EEESB_SD_Li128ELb0ELb1ELb0ELb0EEENS1_30DynamicPersistentTileSchedulerILi128ELi128ELb0ELb1ELb0EEEEEEEEEvNT_6ParamsE,"a",@progbits
	.sectionflags	@""
	.align	4
.nv.constant0._ZN7cutlass13device_kernelIN5flash19enable_sm80_to_sm89INS1_16FlashAttnFwdSm80INS1_25CollectiveMainloopFwdSm80ILi4ELi1ELb0EN4cute5tupleIJNS5_1CILi128EEENS7_ILi64EEES8_EEELi128ENS_10bfloat16_tEfNS_4arch4Sm80ELb1ELb0ELb0ELb0ELb0ELb0ELb1ELb0EEENS1_21CollectiveEpilogueFwdINS6_IJS8_S8_S9_EEENS6_IJNS7_ILi1EEESH_SH_EEESB_SD_Li128ELb0ELb1ELb0ELb0EEENS1_30DynamicPersistentTileSchedulerILi128ELi128ELb0ELb1ELb0EEEEEEEEEvNT_6ParamsE:
	.zero		1960


//--------------------- .nv.constant0._ZN7cutlass13device_kernelIN5flash19enable_sm80_to_sm89INS1_16FlashAttnFwdSm80INS1_25CollectiveMainloopFwdSm80ILi4ELi1ELb0EN4cute5tupleIJNS5_1CILi128EEENS7_ILi64EEES8_EEELi128ENS_10bfloat16_tEfNS_4arch4Sm80ELb1ELb0ELb0ELb1ELb0ELb0ELb1ELb0EEENS1_21CollectiveEpilogueFwdINS6_IJS8_S8_S9_EEENS6_IJNS7_ILi1EEESH_SH_EEESB_SD_Li128ELb1ELb1ELb0ELb0EEENS1_19SingleTileSchedulerILb1ELb0ELb1ELi128EEEEEEEEEvNT_6ParamsE --------------------------
	.section	.nv.constant0._ZN7cutlass13device_kernelIN5flash19enable_sm80_to_sm89INS1_16FlashAttnFwdSm80INS1_25CollectiveMainloopFwdSm80ILi4ELi1ELb0EN4cute5tupleIJNS5_1CILi128EEENS7_ILi64EEES8_EEELi128ENS_10bfloat16_tEfNS_4arch4Sm80ELb1ELb0ELb0ELb1ELb0ELb0ELb1ELb0EEENS1_21CollectiveEpilogueFwdINS6_IJS8_S8_S9_EEENS6_IJNS7_ILi1EEESH_SH_EEESB_SD_Li128ELb1ELb1ELb0ELb0EEENS1_19SingleTileSchedulerILb1ELb0ELb1ELi128EEEEEEEEEvNT_6ParamsE,"a",@progbits
	.sectionflags	@""
	.align	4
.nv.constant0._ZN7cutlass13device_kernelIN5flash19enable_sm80_to_sm89INS1_16FlashAttnFwdSm80INS1_25CollectiveMainloopFwdSm80ILi4ELi1ELb0EN4cute5tupleIJNS5_1CILi128EEENS7_ILi64EEES8_EEELi128ENS_10bfloat16_tEfNS_4arch4Sm80ELb1ELb0ELb0ELb1ELb0ELb0ELb1ELb0EEENS1_21CollectiveEpilogueFwdINS6_IJS8_S8_S9_EEENS6_IJNS7_ILi1EEESH_SH_EEESB_SD_Li128ELb1ELb1ELb0ELb0EEENS1_19SingleTileSchedulerILb1ELb0ELb1ELi128EEEEEEEEEvNT_6ParamsE:
	.zero		1944


//--------------------- .nv.constant0._ZN7cutlass13device_kernelIN5flash19enable_sm80_to_sm89INS1_16FlashAttnFwdSm80INS1_25CollectiveMainloopFwdSm80ILi4ELi1ELb0EN4cute5tupleIJNS5_1CILi128EEENS7_ILi64EEES8_EEELi128ENS_10bfloat16_tEfNS_4arch4Sm80ELb1ELb0ELb0ELb1ELb0ELb1ELb1ELb0EEENS1_21CollectiveEpilogueFwdINS6_IJS8_S8_S9_EEENS6_IJNS7_ILi1EEESH_SH_EEESB_SD_Li128ELb1ELb1ELb0ELb0EEENS1_19SingleTileSchedulerILb1ELb0ELb1ELi128EEEEEEEEEvNT_6ParamsE --------------------------
	.section	.nv.constant0._ZN7cutlass13device_kernelIN5flash19enable_sm80_to_sm89INS1_16FlashAttnFwdSm80INS1_25CollectiveMainloopFwdSm80ILi4ELi1ELb0EN4cute5tupleIJNS5_1CILi128EEENS7_ILi64EEES8_EEELi128ENS_10bfloat16_tEfNS_4arch4Sm80ELb1ELb0ELb0ELb1ELb0ELb1ELb1ELb0EEENS1_21CollectiveEpilogueFwdINS6_IJS8_S8_S9_EEENS6_IJNS7_ILi1EEESH_SH_EEESB_SD_Li128ELb1ELb1ELb0ELb0EEENS1_19SingleTileSchedulerILb1ELb0ELb1ELi128EEEEEEEEEvNT_6ParamsE,"a",@progbits
	.sectionflags	@""
	.align	4
.nv.constant0._ZN7cutlass13device_kernelIN5flash19enable_sm80_to_sm89INS1_16FlashAttnFwdSm80INS1_25CollectiveMainloopFwdSm80ILi4ELi1ELb0EN4cute5tupleIJNS5_1CILi128EEENS7_ILi64EEES8_EEELi128ENS_10bfloat16_tEfNS_4arch4Sm80ELb1ELb0ELb0ELb1ELb0ELb1ELb1ELb0EEENS1_21CollectiveEpilogueFwdINS6_IJS8_S8_S9_EEENS6_IJNS7_ILi1EEESH_SH_EEESB_SD_Li128ELb1ELb1ELb0ELb0EEENS1_19SingleTileSchedulerILb1ELb0ELb1ELi128EEEEEEEEEvNT_6ParamsE:
	.zero		1944


//--------------------- SYMBOLS --------------------------

	.type		.nv.reservedSmem.offset0,@object
	.size		.nv.reservedSmem.offset0,0x4
